// auto-generated by cutlass_sweep.gemm — config: {"arch": "sm_90", "cluster_m": 1, "cluster_n": 1, "dtype": "bf16", "dtype_b": "bf16", "layout": "nt", "stages": 0, "tile_k": 64, "tile_m": 384, "tile_n": 384}
#include "cutlass/cutlass.h"
#include "cutlass/gemm/collective/collective_builder.hpp"
#include "cutlass/gemm/device/gemm_universal_adapter.h"
#include "cutlass/gemm/kernel/gemm_universal.hpp"
#include "cutlass/epilogue/collective/collective_builder.hpp"

using ElemA = cutlass::bfloat16_t;
using ElemB = cutlass::bfloat16_t;
using ElemCD = cutlass::bfloat16_t;
using Acc  = float;
using TileShape    = cute::Shape<cute::_384, cute::_384, cute::_64>;
using ClusterShape = cute::Shape<cute::_1, cute::_1, cute::_1>;

using CollectiveEpilogue = typename cutlass::epilogue::collective::CollectiveBuilder<
    cutlass::arch::Sm90, cutlass::arch::OpClassTensorOp,
    TileShape, ClusterShape,
    cutlass::epilogue::collective::EpilogueTileAuto,
    Acc, Acc,
    ElemCD, cutlass::layout::RowMajor, 128 / cutlass::sizeof_bits<ElemCD>::value,
    ElemCD, cutlass::layout::RowMajor, 128 / cutlass::sizeof_bits<ElemCD>::value,
    cutlass::epilogue::collective::EpilogueScheduleAuto
  >::CollectiveOp;

using CollectiveMainloop = typename cutlass::gemm::collective::CollectiveBuilder<
    cutlass::arch::Sm90, cutlass::arch::OpClassTensorOp,
    ElemA, cutlass::layout::RowMajor, 128 / cutlass::sizeof_bits<ElemA>::value,
    ElemB, cutlass::layout::ColumnMajor, 128 / cutlass::sizeof_bits<ElemB>::value,
    Acc,
    TileShape, ClusterShape,
    cutlass::gemm::collective::StageCountAutoCarveout<static_cast<int>(sizeof(typename CollectiveEpilogue::SharedStorage))>,
    cutlass::gemm::collective::KernelScheduleAuto
  >::CollectiveOp;

using GemmKernel = cutlass::gemm::kernel::GemmUniversal<
    cute::Shape<int,int,int,int>,
    CollectiveMainloop,
    CollectiveEpilogue
>;
using Gemm = cutlass::gemm::device::GemmUniversalAdapter<GemmKernel>;

// Force the device kernel symbol into the cubin without needing a host main.
auto* _anchor = &cutlass::device_kernel<GemmKernel>;


// ===== COMPILED SASS (sm_90a) =====

	.target	sm_90a

	.elftype	@"ET_EXEC"


//--------------------- .note.nv.tkinfo           --------------------------
	.section	.note.nv.tkinfo,"",@"SHT_NOTE"
	.sectionflags	@"SHF_NOTE_NV_TKINFO"
	.tkinfo
        /*0018*/ 	.word	0x00000002
        /*0030*/ 	.string	""
        /*0030*/ 	.string	"ptxas"
        /*0030*/ 	.string	"Cuda compilation tools, release 13.0, V13.0.88"
        /*0030*/ 	.string	"Build cuda_13.0.r13.0/compiler.36424714_0"
        /*0030*/ 	.string	"-arch sm_90a -m 64 "



//--------------------- .note.nv.cuinfo           --------------------------
	.section	.note.nv.cuinfo,"",@"SHT_NOTE"
	.sectionflags	@"SHF_NOTE_NV_CUINFO"
        /*0018*/ 	.short	0x0002
        /*001a*/ 	.short	0x005a
        /*001c*/ 	.short	0x0082
	.zero		2


//--------------------- .nv.info                  --------------------------
	.section	.nv.info,"",@"SHT_CUDA_INFO"
	.align	4


	//----- nvinfo : EIATTR_REGCOUNT
	.align		4
        /*0000*/ 	.byte	0x04, 0x2f
        /*0002*/ 	.short	(.L_15 - .L_14)
	.align		4
.L_14:
        /*0004*/ 	.word	index@(_ZN7cutlass13device_kernelINS_4gemm6kernel13GemmUniversalIN4cute5tupleIJiiiiEEENS1_10collective13CollectiveMmaINS1_34MainloopSm90TmaGmmaWarpSpecializedILi2ENS5_IJNS4_1CILi1EEESB_SB_EEENS1_35KernelTmaWarpSpecializedCooperativeEEENS5_IJNSA_ILi384EEESF_NSA_ILi64EEEEEENS_10bfloat16_tENS5_IJlSB_lEEESI_SJ_NS4_8TiledMMAINS4_8MMA_AtomIJNS4_4SM904GMMA28MMA_64x192x16_F32BF16BF16_SSILNSN_5MajorE0ELSP_0ELNSN_7ScaleInE1ELSQ_1EEEEEENS4_6LayoutINS5_IJNSA_ILi2EEESB_SB_EEENS5_IJSB_NSA_ILi0EEESW_EEEEENS5_IJNS4_10UnderscoreESZ_SZ_EEEEENS4_13SM90_TMA_LOADENS4_14ComposedLayoutINS4_7SwizzleILi3ELi4ELi3EEENS4_18smem_ptr_flag_bitsILi16EEENST_INS5_IJNSA_ILi8EEESG_EEENS5_IJSG_SB_EEEEEEEvNS4_8identityES12_S1C_vS1D_EENS_8epilogue10collective6detail29Sm90TmaWarpSpecializedAdapterINS1G_15DefaultEpilogueISI_SJ_SJ_NS1F_6thread17LinearCombinationISI_Li1EffLNS1K_9ScaleType4KindE0ELNS_15FloatRoundStyleE2ESI_EENS1_15EpilogueDefaultEEEEEvvEEEEvNT_6ParamsE)
        /*0008*/ 	.word	0x000000a8


	//----- nvinfo : EIATTR_FRAME_SIZE
	.align		4
.L_15:
        /*000c*/ 	.byte	0x04, 0x11
        /*000e*/ 	.short	(.L_17 - .L_16)
	.align		4
.L_16:
        /*0010*/ 	.word	index@(_ZN7cutlass13device_kernelINS_4gemm6kernel13GemmUniversalIN4cute5tupleIJiiiiEEENS1_10collective13CollectiveMmaINS1_34MainloopSm90TmaGmmaWarpSpecializedILi2ENS5_IJNS4_1CILi1EEESB_SB_EEENS1_35KernelTmaWarpSpecializedCooperativeEEENS5_IJNSA_ILi384EEESF_NSA_ILi64EEEEEENS_10bfloat16_tENS5_IJlSB_lEEESI_SJ_NS4_8TiledMMAINS4_8MMA_AtomIJNS4_4SM904GMMA28MMA_64x192x16_F32BF16BF16_SSILNSN_5MajorE0ELSP_0ELNSN_7ScaleInE1ELSQ_1EEEEEENS4_6LayoutINS5_IJNSA_ILi2EEESB_SB_EEENS5_IJSB_NSA_ILi0EEESW_EEEEENS5_IJNS4_10UnderscoreESZ_SZ_EEEEENS4_13SM90_TMA_LOADENS4_14ComposedLayoutINS4_7SwizzleILi3ELi4ELi3EEENS4_18smem_ptr_flag_bitsILi16EEENST_INS5_IJNSA_ILi8EEESG_EEENS5_IJSG_SB_EEEEEEEvNS4_8identityES12_S1C_vS1D_EENS_8epilogue10collective6detail29Sm90TmaWarpSpecializedAdapterINS1G_15DefaultEpilogueISI_SJ_SJ_NS1F_6thread17LinearCombinationISI_Li1EffLNS1K_9ScaleType4KindE0ELNS_15FloatRoundStyleE2ESI_EENS1_15EpilogueDefaultEEEEEvvEEEEvNT_6ParamsE)
        /*0014*/ 	.word	0x000017e0


	//----- nvinfo : EIATTR_MIN_STACK_SIZE
	.align		4
.L_17:
        /*0018*/ 	.byte	0x04, 0x12
        /*001a*/ 	.short	(.L_19 - .L_18)
	.align		4
.L_18:
        /*001c*/ 	.word	index@(_ZN7cutlass13device_kernelINS_4gemm6kernel13GemmUniversalIN4cute5tupleIJiiiiEEENS1_10collective13CollectiveMmaINS1_34MainloopSm90TmaGmmaWarpSpecializedILi2ENS5_IJNS4_1CILi1EEESB_SB_EEENS1_35KernelTmaWarpSpecializedCooperativeEEENS5_IJNSA_ILi384EEESF_NSA_ILi64EEEEEENS_10bfloat16_tENS5_IJlSB_lEEESI_SJ_NS4_8TiledMMAINS4_8MMA_AtomIJNS4_4SM904GMMA28MMA_64x192x16_F32BF16BF16_SSILNSN_5MajorE0ELSP_0ELNSN_7ScaleInE1ELSQ_1EEEEEENS4_6LayoutINS5_IJNSA_ILi2EEESB_SB_EEENS5_IJSB_NSA_ILi0EEESW_EEEEENS5_IJNS4_10UnderscoreESZ_SZ_EEEEENS4_13SM90_TMA_LOADENS4_14ComposedLayoutINS4_7SwizzleILi3ELi4ELi3EEENS4_18smem_ptr_flag_bitsILi16EEENST_INS5_IJNSA_ILi8EEESG_EEENS5_IJSG_SB_EEEEEEEvNS4_8identityES12_S1C_vS1D_EENS_8epilogue10collective6detail29Sm90TmaWarpSpecializedAdapterINS1G_15DefaultEpilogueISI_SJ_SJ_NS1F_6thread17LinearCombinationISI_Li1EffLNS1K_9ScaleType4KindE0ELNS_15FloatRoundStyleE2ESI_EENS1_15EpilogueDefaultEEEEEvvEEEEvNT_6ParamsE)
        /*0020*/ 	.word	0x000017e0
.L_19:


//--------------------- .nv.compat                --------------------------
	.section	.nv.compat,"",@"SHT_CUDA_COMPAT_INFO"
	.align	4
        /*0000*/ 	.byte	0x02, 0x09, 0x01, 0x00, 0x02, 0x02, 0x04, 0x00, 0x02, 0x05, 0x05, 0x00, 0x03, 0x07, 0x01, 0x01
        /*0010*/ 	.byte	0x02, 0x03, 0x01, 0x00, 0x02, 0x06, 0x01, 0x00, 0x04, 0x0b, 0x08, 0x00, 0x00, 0x00, 0x00, 0x00
        /*0020*/ 	.byte	0x00, 0x00, 0x00, 0x00


//--------------------- .nv.info._ZN7cutlass13device_kernelINS_4gemm6kernel13GemmUniversalIN4cute5tupleIJiiiiEEENS1_10collective13CollectiveMmaINS1_34MainloopSm90TmaGmmaWarpSpecializedILi2ENS5_IJNS4_1CILi1EEESB_SB_EEENS1_35KernelTmaWarpSpecializedCooperativeEEENS5_IJNSA_ILi384EEESF_NSA_ILi64EEEEEENS_10bfloat16_tENS5_IJlSB_lEEESI_SJ_NS4_8TiledMMAINS4_8MMA_AtomIJNS4_4SM904GMMA28MMA_64x192x16_F32BF16BF16_SSILNSN_5MajorE0ELSP_0ELNSN_7ScaleInE1ELSQ_1EEEEEENS4_6LayoutINS5_IJNSA_ILi2EEESB_SB_EEENS5_IJSB_NSA_ILi0EEESW_EEEEENS5_IJNS4_10UnderscoreESZ_SZ_EEEEENS4_13SM90_TMA_LOADENS4_14ComposedLayoutINS4_7SwizzleILi3ELi4ELi3EEENS4_18smem_ptr_flag_bitsILi16EEENST_INS5_IJNSA_ILi8EEESG_EEENS5_IJSG_SB_EEEEEEEvNS4_8identityES12_S1C_vS1D_EENS_8epilogue10collective6detail29Sm90TmaWarpSpecializedAdapterINS1G_15DefaultEpilogueISI_SJ_SJ_NS1F_6thread17LinearCombinationISI_Li1EffLNS1K_9ScaleType4KindE0ELNS_15FloatRoundStyleE2ESI_EENS1_15EpilogueDefaultEEEEEvvEEEEvNT_6ParamsE --------------------------
	.section	.nv.info._ZN7cutlass13device_kernelINS_4gemm6kernel13GemmUniversalIN4cute5tupleIJiiiiEEENS1_10collective13CollectiveMmaINS1_34MainloopSm90TmaGmmaWarpSpecializedILi2ENS5_IJNS4_1CILi1EEESB_SB_EEENS1_35KernelTmaWarpSpecializedCooperativeEEENS5_IJNSA_ILi384EEESF_NSA_ILi64EEEEEENS_10bfloat16_tENS5_IJlSB_lEEESI_SJ_NS4_8TiledMMAINS4_8MMA_AtomIJNS4_4SM904GMMA28MMA_64x192x16_F32BF16BF16_SSILNSN_5MajorE0ELSP_0ELNSN_7ScaleInE1ELSQ_1EEEEEENS4_6LayoutINS5_IJNSA_ILi2EEESB_SB_EEENS5_IJSB_NSA_ILi0EEESW_EEEEENS5_IJNS4_10UnderscoreESZ_SZ_EEEEENS4_13SM90_TMA_LOADENS4_14ComposedLayoutINS4_7SwizzleILi3ELi4ELi3EEENS4_18smem_ptr_flag_bitsILi16EEENST_INS5_IJNSA_ILi8EEESG_EEENS5_IJSG_SB_EEEEEEEvNS4_8identityES12_S1C_vS1D_EENS_8epilogue10collective6detail29Sm90TmaWarpSpecializedAdapterINS1G_15DefaultEpilogueISI_SJ_SJ_NS1F_6thread17LinearCombinationISI_Li1EffLNS1K_9ScaleType4KindE0ELNS_15FloatRoundStyleE2ESI_EENS1_15EpilogueDefaultEEEEEvvEEEEvNT_6ParamsE,"",@"SHT_CUDA_INFO"
	.sectionflags	@""
	.align	4


	//----- nvinfo : EIATTR_CUDA_API_VERSION
	.align		4
        /*0000*/ 	.byte	0x04, 0x37
        /*0002*/ 	.short	(.L_21 - .L_20)
.L_20:
        /*0004*/ 	.word	0x00000082


	//----- nvinfo : EIATTR_KPARAM_INFO
	.align		4
.L_21:
        /*0008*/ 	.byte	0x04, 0x17
        /*000a*/ 	.short	(.L_23 - .L_22)
.L_22:
        /*000c*/ 	.word	0x00000000
        /*0010*/ 	.short	0x0000
        /*0012*/ 	.short	0x0070
        /*0014*/ 	.byte	0x00, 0xf0, 0x01, 0x10


	//----- nvinfo : EIATTR_SPARSE_MMA_MASK
	.align		4
.L_23:
        /*0018*/ 	.byte	0x03, 0x50
        /*001a*/ 	.short	0x0000


	//----- nvinfo : EIATTR_MAXREG_COUNT
	.align		4
        /*001c*/ 	.byte	0x03, 0x1b
        /*001e*/ 	.short	0x00a8


	//----- nvinfo : EIATTR_NUM_BARRIERS
	.align		4
        /*0020*/ 	.byte	0x02, 0x4c
        /*0022*/ 	.byte	0x01
	.zero		1


	//----- nvinfo : EIATTR_EXTERNS
	.align		4
        /*0024*/ 	.byte	0x04, 0x0f
        /*0026*/ 	.short	(.L_25 - .L_24)


	//   ....[0]....
	.align		4
.L_24:
        /*0028*/ 	.word	index@(__assertfail)


	//----- nvinfo : EIATTR_ANNOTATIONS
	.align		4
.L_25:
        /*002c*/ 	.byte	0x04, 0x55
        /*002e*/ 	.short	(.L_27 - .L_26)


	//   ....[0]....
.L_26:
        /*0030*/ 	.word	0x00000001
        /*0034*/ 	.byte	0x50, 0x06, 0x00, 0x00, 0x01, 0x00, 0x00, 0x00, 0x70, 0x06, 0x00, 0x00, 0x01, 0x00, 0x00, 0x00
        /* <DEDUP_REMOVED lines=2906> */
        /*b5e4*/ 	.byte	0xc0, 0x3b, 0x04, 0x00


	//----- nvinfo : EIATTR_MERCURY_ISA_VERSION
	.align		4
.L_27:
        /*b5e8*/ 	.byte	0x03, 0x5f
        /*b5ea*/ 	.short	0x0101


	//----- nvinfo : EIATTR_INT_WARP_WIDE_INSTR_OFFSETS
	.align		4
        /*b5ec*/ 	.byte	0x04, 0x31
        /*b5ee*/ 	.short	(.L_29 - .L_28)


	//   ....[0]....
.L_28:
        /*b5f0*/ 	.word	0x000004c0


	//   ....[1]....
        /*b5f4*/ 	.word	0x000004d0


	//   ....[2]....
        /*b5f8*/ 	.word	0x00000560


	//----- nvinfo : EIATTR_COOP_GROUP_MASK_REGIDS
	.align		4
.L_29:
        /*b5fc*/ 	.byte	0x04, 0x29
        /*b5fe*/ 	.short	(.L_31 - .L_30)


	//   ....[0]....
.L_30:
        /*b600*/ 	.word	0xffffffff


	//   ....[1]....
        /*b604*/ 	.word	0xffffffff


	//   ....[2]....
        /*b608*/ 	.word	0xffffffff


	//   ....[3]....
        /*b60c*/ 	.word	0xffffffff


	//   ....[4]....
        /*b610*/ 	.word	0xffffffff


	//----- nvinfo : EIATTR_COOP_GROUP_INSTR_OFFSETS
	.align		4
.L_31:
        /*b614*/ 	.byte	0x04, 0x28
        /*b616*/ 	.short	(.L_33 - .L_32)


	//   ....[0]....
.L_32:
        /*b618*/ 	.word	0x00000070


	//   ....[1]....
        /*b61c*/ 	.word	0x00000080


	//   ....[2]....
        /*b620*/ 	.word	0x000001a0


	//   ....[3]....
        /*b624*/ 	.word	0x00000370


	//   ....[4]....
        /*b628*/ 	.word	0x00001130


	//----- nvinfo : EIATTR_REG_RECONFIG
	.align		4
.L_33:
        /*b62c*/ 	.byte	0x01, 0x54
	.zero		2


	//----- nvinfo : EIATTR_SYSCALL_OFFSETS
	.align		4
        /*b630*/ 	.byte	0x04, 0x46
        /*b632*/ 	.short	(.L_35 - .L_34)


	//   ....[0]....
.L_34:
        /*b634*/ 	.word	0x000012e0


	//----- nvinfo : EIATTR_MBARRIER_INSTR_OFFSETS
	.align		4
.L_35:
        /*b638*/ 	.byte	0x04, 0x39
        /*b63a*/ 	.short	(.L_37 - .L_36)


	//   ....[0]....
.L_36:
        /*b63c*/ 	.word	0x00000320
        /*b640*/ 	.word	0x000000ff
        /*b644*/ 	.word	0x00000000
        /*b648*/ 	.short	0x0100
        /*b64a*/ 	.byte	0x08
	.zero		1


	//   ....[1]....
        /*b64c*/ 	.word	0x00000330
        /*b650*/ 	.word	0x000000ff
        /*b654*/ 	.word	0x00000010
        /*b658*/ 	.short	0x0100
        /*b65a*/ 	.byte	0x08
	.zero		1


	//   ....[2]....
        /*b65c*/ 	.word	0x00000340
        /*b660*/ 	.word	0x000000ff
        /*b664*/ 	.word	0x00000008
        /*b668*/ 	.short	0x0100
        /*b66a*/ 	.byte	0x08
	.zero		1


	//   ....[3]....
        /*b66c*/ 	.word	0x00000350
        /*b670*/ 	.word	0x000000ff
        /*b674*/ 	.word	0x00000018
        /*b678*/ 	.short	0x0100
        /*b67a*/ 	.byte	0x08
	.zero		1


	//   ....[4]....
        /*b67c*/ 	.word	0x000005e0
        /*b680*/ 	.word	0x000000ff
        /*b684*/ 	.word	0x00000030
        /*b688*/ 	.short	0x0100
        /*b68a*/ 	.byte	0x10
	.zero		1


	//   ....[5]....
        /*b68c*/ 	.word	0x00000680
        /*b690*/ 	.word	0x000000ff
        /*b694*/ 	.word	0x00000038
        /*b698*/ 	.short	0x0100
        /*b69a*/ 	.byte	0x10
	.zero		1


	//   ....[6]....
        /*b69c*/ 	.word	0x00001380
        /*b6a0*/ 	.word	0x00000003
        /*b6a4*/ 	.word	0x00000000
        /*b6a8*/ 	.short	0x010a
        /*b6aa*/ 	.byte	0x3f
	.zero		1


	//   ....[7]....
        /*b6ac*/ 	.word	0x000013c0
        /*b6b0*/ 	.word	0x00000003
        /*b6b4*/ 	.word	0x00000000
        /*b6b8*/ 	.short	0x010a
        /*b6ba*/ 	.byte	0x3f
	.zero		1


	//   ....[8]....
        /*b6bc*/ 	.word	0x0000d4d0
        /*b6c0*/ 	.word	0x000000ff
        /*b6c4*/ 	.word	0x00000000
        /*b6c8*/ 	.short	0x010a
        /*b6ca*/ 	.byte	0x08
	.zero		1


	//   ....[9]....
        /*b6cc*/ 	.word	0x0000d510
        /*b6d0*/ 	.word	0x000000ff
        /*b6d4*/ 	.word	0x00000000
        /*b6d8*/ 	.short	0x010a
        /*b6da*/ 	.byte	0x08
	.zero		1


	//   ....[10]....
        /*b6dc*/ 	.word	0x0001ae00
        /*b6e0*/ 	.word	0x000000ff
        /*b6e4*/ 	.word	0x00000000
        /*b6e8*/ 	.short	0x0101
        /*b6ea*/ 	.byte	0x08
	.zero		1


	//   ....[11]....
        /*b6ec*/ 	.word	0x0001afc0
        /*b6f0*/ 	.word	0x000000ff
        /*b6f4*/ 	.word	0x00000000
        /*b6f8*/ 	.short	0x0101
        /*b6fa*/ 	.byte	0x04
	.zero		1


	//   ....[12]....
        /*b6fc*/ 	.word	0x00043770
        /*b700*/ 	.word	0x0000000f
        /*b704*/ 	.word	0x00000010
        /*b708*/ 	.short	0x010a
        /*b70a*/ 	.byte	0x3f
	.zero		1


	//   ....[13]....
        /*b70c*/ 	.word	0x00043b30
        /*b710*/ 	.word	0x00000002
        /*b714*/ 	.word	0x00000038
        /*b718*/ 	.short	0x0101
        /*b71a*/ 	.byte	0x3f
	.zero		1


	//   ....[14]....
        /*b71c*/ 	.word	0x000442d0
        /*b720*/ 	.word	0x00000005
        /*b724*/ 	.word	0x00000000
        /*b728*/ 	.short	0x010a
        /*b72a*/ 	.byte	0x3f
	.zero		1


	//   ....[15]....
        /*b72c*/ 	.word	0x00044360
        /*b730*/ 	.word	0x00000003
        /*b734*/ 	.word	0x00000000
        /*b738*/ 	.short	0x010a
        /*b73a*/ 	.byte	0x3f
	.zero		1


	//   ....[16]....
        /*b73c*/ 	.word	0x000443c0
        /*b740*/ 	.word	0x00000003
        /*b744*/ 	.word	0x00000000
        /*b748*/ 	.short	0x010a
        /*b74a*/ 	.byte	0x3f
	.zero		1


	//   ....[17]....
        /*b74c*/ 	.word	0x00044420
        /*b750*/ 	.word	0x00000005
        /*b754*/ 	.word	0x00000000
        /*b758*/ 	.short	0x010a
        /*b75a*/ 	.byte	0x3f
	.zero		1


	//   ....[18]....
        /*b75c*/ 	.word	0x000444f0
        /*b760*/ 	.word	0x0000000f
        /*b764*/ 	.word	0x00000010
        /*b768*/ 	.short	0x010a
        /*b76a*/ 	.byte	0x3f
	.zero		1


	//   ....[19]....
        /*b76c*/ 	.word	0x000445c0
        /*b770*/ 	.word	0x00000005
        /*b774*/ 	.word	0x00000000
        /*b778*/ 	.short	0x010a
        /*b77a*/ 	.byte	0x3f
	.zero		1


	//----- nvinfo : EIATTR_NUM_MBARRIERS
	.align		4
.L_37:
        /*b77c*/ 	.byte	0x03, 0x38
        /*b77e*/ 	.short	0x0006


	//----- nvinfo : EIATTR_EXIT_INSTR_OFFSETS
	.align		4
        /*b780*/ 	.byte	0x04, 0x1c
        /*b782*/ 	.short	(.L_39 - .L_38)


	//   ....[0]....
.L_38:
        /*b784*/ 	.word	0x000006e0


	//   ....[1]....
        /*b788*/ 	.word	0x00001050


	//   ....[2]....
        /*b78c*/ 	.word	0x00042cf0


	//   ....[3]....
        /*b790*/ 	.word	0x00043400


	//   ....[4]....
        /*b794*/ 	.word	0x000443b0


	//----- nvinfo : EIATTR_MAX_THREADS
	.align		4
.L_39:
        /*b798*/ 	.byte	0x04, 0x05
        /*b79a*/ 	.short	(.L_41 - .L_40)
.L_40:
        /*b79c*/ 	.word	0x00000180
        /*b7a0*/ 	.word	0x00000001
        /*b7a4*/ 	.word	0x00000001


	//----- nvinfo : EIATTR_CRS_STACK_SIZE
	.align		4
.L_41:
        /*b7a8*/ 	.byte	0x04, 0x1e
        /*b7aa*/ 	.short	(.L_43 - .L_42)
.L_42:
        /*b7ac*/ 	.word	0x00000000


	//----- nvinfo : EIATTR_CBANK_PARAM_SIZE
	.align		4
.L_43:
        /*b7b0*/ 	.byte	0x03, 0x19
        /*b7b2*/ 	.short	0x0470


	//----- nvinfo : EIATTR_PARAM_CBANK
	.align		4
        /*b7b4*/ 	.byte	0x04, 0x0a
        /*b7b6*/ 	.short	(.L_45 - .L_44)
	.align		4
.L_44:
        /*b7b8*/ 	.word	index@(.nv.constant0._ZN7cutlass13device_kernelINS_4gemm6kernel13GemmUniversalIN4cute5tupleIJiiiiEEENS1_10collective13CollectiveMmaINS1_34MainloopSm90TmaGmmaWarpSpecializedILi2ENS5_IJNS4_1CILi1EEESB_SB_EEENS1_35KernelTmaWarpSpecializedCooperativeEEENS5_IJNSA_ILi384EEESF_NSA_ILi64EEEEEENS_10bfloat16_tENS5_IJlSB_lEEESI_SJ_NS4_8TiledMMAINS4_8MMA_AtomIJNS4_4SM904GMMA28MMA_64x192x16_F32BF16BF16_SSILNSN_5MajorE0ELSP_0ELNSN_7ScaleInE1ELSQ_1EEEEEENS4_6LayoutINS5_IJNSA_ILi2EEESB_SB_EEENS5_IJSB_NSA_ILi0EEESW_EEEEENS5_IJNS4_10UnderscoreESZ_SZ_EEEEENS4_13SM90_TMA_LOADENS4_14ComposedLayoutINS4_7SwizzleILi3ELi4ELi3EEENS4_18smem_ptr_flag_bitsILi16EEENST_INS5_IJNSA_ILi8EEESG_EEENS5_IJSG_SB_EEEEEEEvNS4_8identityES12_S1C_vS1D_EENS_8epilogue10collective6detail29Sm90TmaWarpSpecializedAdapterINS1G_15DefaultEpilogueISI_SJ_SJ_NS1F_6thread17LinearCombinationISI_Li1EffLNS1K_9ScaleType4KindE0ELNS_15FloatRoundStyleE2ESI_EENS1_15EpilogueDefaultEEEEEvvEEEEvNT_6ParamsE)
        /*b7bc*/ 	.short	0x0210
        /*b7be*/ 	.short	0x0470


	//----- nvinfo : EIATTR_SW_WAR
	.align		4
.L_45:
        /*b7c0*/ 	.byte	0x04, 0x36
        /*b7c2*/ 	.short	(.L_47 - .L_46)
.L_46:
        /*b7c4*/ 	.word	0x00000008
.L_47:


//--------------------- .nv.callgraph             --------------------------
	.section	.nv.callgraph,"",@"SHT_CUDA_CALLGRAPH"
	.align	4
	.sectionentsize	8
	.align		4
        /*0000*/ 	.word	0x00000000
	.align		4
        /*0004*/ 	.word	0xffffffff
	.align		4
        /*0008*/ 	.word	index@(_ZN7cutlass13device_kernelINS_4gemm6kernel13GemmUniversalIN4cute5tupleIJiiiiEEENS1_10collective13CollectiveMmaINS1_34MainloopSm90TmaGmmaWarpSpecializedILi2ENS5_IJNS4_1CILi1EEESB_SB_EEENS1_35KernelTmaWarpSpecializedCooperativeEEENS5_IJNSA_ILi384EEESF_NSA_ILi64EEEEEENS_10bfloat16_tENS5_IJlSB_lEEESI_SJ_NS4_8TiledMMAINS4_8MMA_AtomIJNS4_4SM904GMMA28MMA_64x192x16_F32BF16BF16_SSILNSN_5MajorE0ELSP_0ELNSN_7ScaleInE1ELSQ_1EEEEEENS4_6LayoutINS5_IJNSA_ILi2EEESB_SB_EEENS5_IJSB_NSA_ILi0EEESW_EEEEENS5_IJNS4_10UnderscoreESZ_SZ_EEEEENS4_13SM90_TMA_LOADENS4_14ComposedLayoutINS4_7SwizzleILi3ELi4ELi3EEENS4_18smem_ptr_flag_bitsILi16EEENST_INS5_IJNSA_ILi8EEESG_EEENS5_IJSG_SB_EEEEEEEvNS4_8identityES12_S1C_vS1D_EENS_8epilogue10collective6detail29Sm90TmaWarpSpecializedAdapterINS1G_15DefaultEpilogueISI_SJ_SJ_NS1F_6thread17LinearCombinationISI_Li1EffLNS1K_9ScaleType4KindE0ELNS_15FloatRoundStyleE2ESI_EENS1_15EpilogueDefaultEEEEEvvEEEEvNT_6ParamsE)
	.align		4
        /*000c*/ 	.word	index@(__assertfail)
	.align		4
        /*0010*/ 	.word	0x00000000
	.align		4
        /*0014*/ 	.word	0xfffffffe
	.align		4
        /*0018*/ 	.word	0x00000000
	.align		4
        /*001c*/ 	.word	0xfffffffd
	.align		4
        /*0020*/ 	.word	0x00000000
	.align		4
        /*0024*/ 	.word	0xfffffffc


//--------------------- .nv.constant4             --------------------------
	.section	.nv.constant4,"a",@progbits
	.align	8
	.align		8
.nv.constant4:
        /*0000*/ 	.dword	__assertfail
	.align		8
        /*0008*/ 	.dword	__unnamed_1
	.align		8
        /*0010*/ 	.dword	_ZN40_INTERNAL_51fe3ba6_4_k_cu_53829634_132224cuda3std3__45__cpo5beginE
	.align		8
        /*0018*/ 	.dword	_ZN40_INTERNAL_51fe3ba6_4_k_cu_53829634_132224cuda3std3__45__cpo3endE
	.align		8
        /*0020*/ 	.dword	_ZN40_INTERNAL_51fe3ba6_4_k_cu_53829634_132224cuda3std3__45__cpo6cbeginE
	.align		8
        /*0028*/ 	.dword	_ZN40_INTERNAL_51fe3ba6_4_k_cu_53829634_132224cuda3std3__45__cpo4cendE
	.align		8
        /*0030*/ 	.dword	_ZN40_INTERNAL_51fe3ba6_4_k_cu_53829634_132224cuda3std3__442_GLOBAL__N__51fe3ba6_4_k_cu_53829634_132226ignoreE
	.align		8
        /*0038*/ 	.dword	_ZN40_INTERNAL_51fe3ba6_4_k_cu_53829634_132224cuda3std3__419piecewise_constructE
	.align		8
        /*0040*/ 	.dword	_ZN40_INTERNAL_51fe3ba6_4_k_cu_53829634_132224cuda3std3__48in_placeE
	.align		8
        /*0048*/ 	.dword	_ZN40_INTERNAL_51fe3ba6_4_k_cu_53829634_132224cuda3std6ranges3__45__cpo4swapE
	.align		8
        /*0050*/ 	.dword	_ZN40_INTERNAL_51fe3ba6_4_k_cu_53829634_132224cuda3std6ranges3__45__cpo9iter_moveE
	.align		8
        /*0058*/ 	.dword	_ZN40_INTERNAL_51fe3ba6_4_k_cu_53829634_132224cute7productE
	.align		8
        /*0060*/ 	.dword	_ZN40_INTERNAL_51fe3ba6_4_k_cu_53829634_132224cute1_E
	.align		8
        /*0068*/ 	.dword	$str$22
	.align		8
        /*0070*/ 	.dword	$str$23


//--------------------- .text._ZN7cutlass13device_kernelINS_4gemm6kernel13GemmUniversalIN4cute5tupleIJiiiiEEENS1_10collective13CollectiveMmaINS1_34MainloopSm90TmaGmmaWarpSpecializedILi2ENS5_IJNS4_1CILi1EEESB_SB_EEENS1_35KernelTmaWarpSpecializedCooperativeEEENS5_IJNSA_ILi384EEESF_NSA_ILi64EEEEEENS_10bfloat16_tENS5_IJlSB_lEEESI_SJ_NS4_8TiledMMAINS4_8MMA_AtomIJNS4_4SM904GMMA28MMA_64x192x16_F32BF16BF16_SSILNSN_5MajorE0ELSP_0ELNSN_7ScaleInE1ELSQ_1EEEEEENS4_6LayoutINS5_IJNSA_ILi2EEESB_SB_EEENS5_IJSB_NSA_ILi0EEESW_EEEEENS5_IJNS4_10UnderscoreESZ_SZ_EEEEENS4_13SM90_TMA_LOADENS4_14ComposedLayoutINS4_7SwizzleILi3ELi4ELi3EEENS4_18smem_ptr_flag_bitsILi16EEENST_INS5_IJNSA_ILi8EEESG_EEENS5_IJSG_SB_EEEEEEEvNS4_8identityES12_S1C_vS1D_EENS_8epilogue10collective6detail29Sm90TmaWarpSpecializedAdapterINS1G_15DefaultEpilogueISI_SJ_SJ_NS1F_6thread17LinearCombinationISI_Li1EffLNS1K_9ScaleType4KindE0ELNS_15FloatRoundStyleE2ESI_EENS1_15EpilogueDefaultEEEEEvvEEEEvNT_6ParamsE --------------------------
	.section	.text._ZN7cutlass13device_kernelINS_4gemm6kernel13GemmUniversalIN4cute5tupleIJiiiiEEENS1_10collective13CollectiveMmaINS1_34MainloopSm90TmaGmmaWarpSpecializedILi2ENS5_IJNS4_1CILi1EEESB_SB_EEENS1_35KernelTmaWarpSpecializedCooperativeEEENS5_IJNSA_ILi384EEESF_NSA_ILi64EEEEEENS_10bfloat16_tENS5_IJlSB_lEEESI_SJ_NS4_8TiledMMAINS4_8MMA_AtomIJNS4_4SM904GMMA28MMA_64x192x16_F32BF16BF16_SSILNSN_5MajorE0ELSP_0ELNSN_7ScaleInE1ELSQ_1EEEEEENS4_6LayoutINS5_IJNSA_ILi2EEESB_SB_EEENS5_IJSB_NSA_ILi0EEESW_EEEEENS5_IJNS4_10UnderscoreESZ_SZ_EEEEENS4_13SM90_TMA_LOADENS4_14ComposedLayoutINS4_7SwizzleILi3ELi4ELi3EEENS4_18smem_ptr_flag_bitsILi16EEENST_INS5_IJNSA_ILi8EEESG_EEENS5_IJSG_SB_EEEEEEEvNS4_8identityES12_S1C_vS1D_EENS_8epilogue10collective6detail29Sm90TmaWarpSpecializedAdapterINS1G_15DefaultEpilogueISI_SJ_SJ_NS1F_6thread17LinearCombinationISI_Li1EffLNS1K_9ScaleType4KindE0ELNS_15FloatRoundStyleE2ESI_EENS1_15EpilogueDefaultEEEEEvvEEEEvNT_6ParamsE,"ax",@progbits
	.align	128
.text._ZN7cutlass13device_kernelINS_4gemm6kernel13GemmUniversalIN4cute5tupleIJiiiiEEENS1_10collective13CollectiveMmaINS1_34MainloopSm90TmaGmmaWarpSpecializedILi2ENS5_IJNS4_1CILi1EEESB_SB_EEENS1_35KernelTmaWarpSpecializedCooperativeEEENS5_IJNSA_ILi384EEESF_NSA_ILi64EEEEEENS_10bfloat16_tENS5_IJlSB_lEEESI_SJ_NS4_8TiledMMAINS4_8MMA_AtomIJNS4_4SM904GMMA28MMA_64x192x16_F32BF16BF16_SSILNSN_5MajorE0ELSP_0ELNSN_7ScaleInE1ELSQ_1EEEEEENS4_6LayoutINS5_IJNSA_ILi2EEESB_SB_EEENS5_IJSB_NSA_ILi0EEESW_EEEEENS5_IJNS4_10UnderscoreESZ_SZ_EEEEENS4_13SM90_TMA_LOADENS4_14ComposedLayoutINS4_7SwizzleILi3ELi4ELi3EEENS4_18smem_ptr_flag_bitsILi16EEENST_INS5_IJNSA_ILi8EEESG_EEENS5_IJSG_SB_EEEEEEEvNS4_8identityES12_S1C_vS1D_EENS_8epilogue10collective6detail29Sm90TmaWarpSpecializedAdapterINS1G_15DefaultEpilogueISI_SJ_SJ_NS1F_6thread17LinearCombinationISI_Li1EffLNS1K_9ScaleType4KindE0ELNS_15FloatRoundStyleE2ESI_EENS1_15EpilogueDefaultEEEEEvvEEEEvNT_6ParamsE:
        .type           _ZN7cutlass13device_kernelINS_4gemm6kernel13GemmUniversalIN4cute5tupleIJiiiiEEENS1_10collective13CollectiveMmaINS1_34MainloopSm90TmaGmmaWarpSpecializedILi2ENS5_IJNS4_1CILi1EEESB_SB_EEENS1_35KernelTmaWarpSpecializedCooperativeEEENS5_IJNSA_ILi384EEESF_NSA_ILi64EEEEEENS_10bfloat16_tENS5_IJlSB_lEEESI_SJ_NS4_8TiledMMAINS4_8MMA_AtomIJNS4_4SM904GMMA28MMA_64x192x16_F32BF16BF16_SSILNSN_5MajorE0ELSP_0ELNSN_7ScaleInE1ELSQ_1EEEEEENS4_6LayoutINS5_IJNSA_ILi2EEESB_SB_EEENS5_IJSB_NSA_ILi0EEESW_EEEEENS5_IJNS4_10UnderscoreESZ_SZ_EEEEENS4_13SM90_TMA_LOADENS4_14ComposedLayoutINS4_7SwizzleILi3ELi4ELi3EEENS4_18smem_ptr_flag_bitsILi16EEENST_INS5_IJNSA_ILi8EEESG_EEENS5_IJSG_SB_EEEEEEEvNS4_8identityES12_S1C_vS1D_EENS_8epilogue10collective6detail29Sm90TmaWarpSpecializedAdapterINS1G_15DefaultEpilogueISI_SJ_SJ_NS1F_6thread17LinearCombinationISI_Li1EffLNS1K_9ScaleType4KindE0ELNS_15FloatRoundStyleE2ESI_EENS1_15EpilogueDefaultEEEEEvvEEEEvNT_6ParamsE,@function
        .size           _ZN7cutlass13device_kernelINS_4gemm6kernel13GemmUniversalIN4cute5tupleIJiiiiEEENS1_10collective13CollectiveMmaINS1_34MainloopSm90TmaGmmaWarpSpecializedILi2ENS5_IJNS4_1CILi1EEESB_SB_EEENS1_35KernelTmaWarpSpecializedCooperativeEEENS5_IJNSA_ILi384EEESF_NSA_ILi64EEEEEENS_10bfloat16_tENS5_IJlSB_lEEESI_SJ_NS4_8TiledMMAINS4_8MMA_AtomIJNS4_4SM904GMMA28MMA_64x192x16_F32BF16BF16_SSILNSN_5MajorE0ELSP_0ELNSN_7ScaleInE1ELSQ_1EEEEEENS4_6LayoutINS5_IJNSA_ILi2EEESB_SB_EEENS5_IJSB_NSA_ILi0EEESW_EEEEENS5_IJNS4_10UnderscoreESZ_SZ_EEEEENS4_13SM90_TMA_LOADENS4_14ComposedLayoutINS4_7SwizzleILi3ELi4ELi3EEENS4_18smem_ptr_flag_bitsILi16EEENST_INS5_IJNSA_ILi8EEESG_EEENS5_IJSG_SB_EEEEEEEvNS4_8identityES12_S1C_vS1D_EENS_8epilogue10collective6detail29Sm90TmaWarpSpecializedAdapterINS1G_15DefaultEpilogueISI_SJ_SJ_NS1F_6thread17LinearCombinationISI_Li1EffLNS1K_9ScaleType4KindE0ELNS_15FloatRoundStyleE2ESI_EENS1_15EpilogueDefaultEEEEEvvEEEEvNT_6ParamsE,(.L_x_1210 - _ZN7cutlass13device_kernelINS_4gemm6kernel13GemmUniversalIN4cute5tupleIJiiiiEEENS1_10collective13CollectiveMmaINS1_34MainloopSm90TmaGmmaWarpSpecializedILi2ENS5_IJNS4_1CILi1EEESB_SB_EEENS1_35KernelTmaWarpSpecializedCooperativeEEENS5_IJNSA_ILi384EEESF_NSA_ILi64EEEEEENS_10bfloat16_tENS5_IJlSB_lEEESI_SJ_NS4_8TiledMMAINS4_8MMA_AtomIJNS4_4SM904GMMA28MMA_64x192x16_F32BF16BF16_SSILNSN_5MajorE0ELSP_0ELNSN_7ScaleInE1ELSQ_1EEEEEENS4_6LayoutINS5_IJNSA_ILi2EEESB_SB_EEENS5_IJSB_NSA_ILi0EEESW_EEEEENS5_IJNS4_10UnderscoreESZ_SZ_EEEEENS4_13SM90_TMA_LOADENS4_14ComposedLayoutINS4_7SwizzleILi3ELi4ELi3EEENS4_18smem_ptr_flag_bitsILi16EEENST_INS5_IJNSA_ILi8EEESG_EEENS5_IJSG_SB_EEEEEEEvNS4_8identityES12_S1C_vS1D_EENS_8epilogue10collective6detail29Sm90TmaWarpSpecializedAdapterINS1G_15DefaultEpilogueISI_SJ_SJ_NS1F_6thread17LinearCombinationISI_Li1EffLNS1K_9ScaleType4KindE0ELNS_15FloatRoundStyleE2ESI_EENS1_15EpilogueDefaultEEEEEvvEEEEvNT_6ParamsE)
        .other          _ZN7cutlass13device_kernelINS_4gemm6kernel13GemmUniversalIN4cute5tupleIJiiiiEEENS1_10collective13CollectiveMmaINS1_34MainloopSm90TmaGmmaWarpSpecializedILi2ENS5_IJNS4_1CILi1EEESB_SB_EEENS1_35KernelTmaWarpSpecializedCooperativeEEENS5_IJNSA_ILi384EEESF_NSA_ILi64EEEEEENS_10bfloat16_tENS5_IJlSB_lEEESI_SJ_NS4_8TiledMMAINS4_8MMA_AtomIJNS4_4SM904GMMA28MMA_64x192x16_F32BF16BF16_SSILNSN_5MajorE0ELSP_0ELNSN_7ScaleInE1ELSQ_1EEEEEENS4_6LayoutINS5_IJNSA_ILi2EEESB_SB_EEENS5_IJSB_NSA_ILi0EEESW_EEEEENS5_IJNS4_10UnderscoreESZ_SZ_EEEEENS4_13SM90_TMA_LOADENS4_14ComposedLayoutINS4_7SwizzleILi3ELi4ELi3EEENS4_18smem_ptr_flag_bitsILi16EEENST_INS5_IJNSA_ILi8EEESG_EEENS5_IJSG_SB_EEEEEEEvNS4_8identityES12_S1C_vS1D_EENS_8epilogue10collective6detail29Sm90TmaWarpSpecializedAdapterINS1G_15DefaultEpilogueISI_SJ_SJ_NS1F_6thread17LinearCombinationISI_Li1EffLNS1K_9ScaleType4KindE0ELNS_15FloatRoundStyleE2ESI_EENS1_15EpilogueDefaultEEEEEvvEEEEvNT_6ParamsE,@"STO_CUDA_ENTRY STV_DEFAULT"
_ZN7cutlass13device_kernelINS_4gemm6kernel13GemmUniversalIN4cute5tupleIJiiiiEEENS1_10collective13CollectiveMmaINS1_34MainloopSm90TmaGmmaWarpSpecializedILi2ENS5_IJNS4_1CILi1EEESB_SB_EEENS1_35KernelTmaWarpSpecializedCooperativeEEENS5_IJNSA_ILi384EEESF_NSA_ILi64EEEEEENS_10bfloat16_tENS5_IJlSB_lEEESI_SJ_NS4_8TiledMMAINS4_8MMA_AtomIJNS4_4SM904GMMA28MMA_64x192x16_F32BF16BF16_SSILNSN_5MajorE0ELSP_0ELNSN_7ScaleInE1ELSQ_1EEEEEENS4_6LayoutINS5_IJNSA_ILi2EEESB_SB_EEENS5_IJSB_NSA_ILi0EEESW_EEEEENS5_IJNS4_10UnderscoreESZ_SZ_EEEEENS4_13SM90_TMA_LOADENS4_14ComposedLayoutINS4_7SwizzleILi3ELi4ELi3EEENS4_18smem_ptr_flag_bitsILi16EEENST_INS5_IJNSA_ILi8EEESG_EEENS5_IJSG_SB_EEEEEEEvNS4_8identityES12_S1C_vS1D_EENS_8epilogue10collective6detail29Sm90TmaWarpSpecializedAdapterINS1G_15DefaultEpilogueISI_SJ_SJ_NS1F_6thread17LinearCombinationISI_Li1EffLNS1K_9ScaleType4KindE0ELNS_15FloatRoundStyleE2ESI_EENS1_15EpilogueDefaultEEEEEvvEEEEvNT_6ParamsE:
[----:B------:R-:W0:Y:S02]  /*0000*/  LDC R1, c[0x0][0x28] ;  /* 0x00000a00ff017b82 */ /* 0x000e240000000800 */
[----:B0-----:R-:W-:Y:S01]  /*0010*/  VIADD R1, R1, 0xffffe820 ;  /* 0xffffe82001017836 */ /* 0x001fe20000000000 */
[----:B------:R-:W0:Y:S01]  /*0020*/  S2R R2, SR_TID.X ;  /* 0x0000000000027919 */ /* 0x000e220000002100 */
[----:B------:R-:W-:Y:S01]  /*0030*/  ELECT P0, URZ, PT ;  /* 0x00000000003f782f */ /* 0x000fe20003800000 */
[----:B------:R-:W-:Y:S01]  /*0040*/  BSSY B0, `(.L_x_0) ;  /* 0x0000015000007945 */ /* 0x000fe20003800000 */
[--C-:B0-----:R-:W-:Y:S02]  /*0050*/  SHF.R.U32.HI R0, RZ, 0x5, R2.reuse ;  /* 0x00000005ff007819 */ /* 0x101fe40000011602 */
[----:B------:R-:W-:-:S03]  /*0060*/  SHF.R.U32.HI R2, RZ, 0x7, R2 ;  /* 0x00000007ff027819 */ /* 0x000fc60000011602 */
[----:B------:R-:W0:Y:S04]  /*0070*/  SHFL.IDX PT, R3, R0, RZ, 0x1f ;  /* 0x00001fff00037589 */ /* 0x000e2800000e0000 */
[----:B------:R-:W1:Y:S01]  /*0080*/  SHFL.IDX PT, R2, R2, RZ, 0x1f ;  /* 0x00001fff02027589 */ /* 0x000e6200000e0000 */
[----:B0-----:R-:W-:Y:S02]  /*0090*/  R2UR UR10, R3 ;  /* 0x00000000030a72ca */ /* 0x001fe400000e0000 */
[----:B-1----:R-:W-:-:S11]  /*00a0*/  R2UR UR5, R2 ;  /* 0x00000000020572ca */ /* 0x002fd600000e0000 */
[----:B------:R-:W-:Y:S02]  /*00b0*/  USHF.R.S32.HI UR4, URZ, 0x1f, UR10 ;  /* 0x0000001f3f047899 */ /* 0x000fe4000801140a */
[----:B------:R-:W-:Y:S02]  /*00c0*/  ISETP.NE.OR P0, PT, RZ, UR10, !P0 ;  /* 0x0000000aff007c0c */ /* 0x000fe4000c705670 */
[----:B------:R-:W-:-:S04]  /*00d0*/  ULEA.HI UR4, UR4, UR10, URZ, 0x2 ;  /* 0x0000000a04047291 */ /* 0x000fc8000f8f103f */
[----:B------:R-:W-:-:S04]  /*00e0*/  ULOP3.LUT UR4, UR4, 0xfffffffc, URZ, 0xc0, !UPT ;  /* 0xfffffffc04047892 */ /* 0x000fc8000f8ec03f */
[----:B------:R-:W-:-:S03]  /*00f0*/  UIADD3 UR10, UR10, -UR4, URZ ;  /* 0x800000040a0a7290 */ /* 0x000fc6000fffe03f */
[----:B------:R-:W-:Y:S09]  /*0100*/  @P0 BRA `(.L_x_1) ;  /* 0x0000000000200947 */ /* 0x000ff20003800000 */
[----:B------:R-:W-:Y:S02]  /*0110*/  ULDC.64 UR6, c[0x0][0x198] ;  /* 0x0000660000067ab9 */ /* 0x000fe40000000a00 */
[----:B------:R-:W-:Y:S02]  /*0120*/  UIADD3 UR8, UP0, UR6, 0xf0, URZ ;  /* 0x000000f006087890 */ /* 0x000fe4000ff1e03f */
[----:B------:R-:W-:Y:S02]  /*0130*/  UIADD3 UR6, UP1, UR6, 0x1f0, URZ ;  /* 0x000001f006067890 */ /* 0x000fe4000ff3e03f */
[----:B------:R-:W-:Y:S02]  /*0140*/  UIADD3.X UR9, URZ, UR7, URZ, UP0, !UPT ;  /* 0x000000073f097290 */ /* 0x000fe400087fe43f */
[----:B------:R-:W-:-:S07]  /*0150*/  UIADD3.X UR7, URZ, UR7, URZ, UP1, !UPT ;  /* 0x000000073f077290 */ /* 0x000fce0008ffe43f */
[----:B------:R0:W-:Y:S02]  /*0160*/  UTMACCTL.PF [UR8] ;  /* 0x00000000080079b9 */ /* 0x0001e40008040000 */
[----:B------:R0:W-:Y:S02]  /*0170*/  UTMACCTL.PF [UR6] ;  /* 0x00000000060079b9 */ /* 0x0001e40008040000 */
[----:B0-----:R-:W-:Y:S01]  /*0180*/  NOP ;  /* 0x0000000000007918 */ /* 0x001fe20000000000 */
.L_x_1:
[----:B------:R-:W-:Y:S05]  /*0190*/  BSYNC B0 ;  /* 0x0000000000007941 */ /* 0x000fea0003800000 */
.L_x_0:
[----:B------:R-:W0:Y:S01]  /*01a0*/  SHFL.IDX PT, R2, R0, RZ, 0x1f ;  /* 0x00001fff00027589 */ /* 0x000e2200000e0000 */
[----:B------:R-:W-:Y:S01]  /*01b0*/  UISETP.NE.AND UP0, UPT, UR10, 0x3, UPT ;  /* 0x000000030a00788c */ /* 0x000fe2000bf05270 */
[----:B------:R-:W-:Y:S01]  /*01c0*/  ISETP.NE.AND P1, PT, RZ, UR5, PT ;  /* 0x00000005ff007c0c */ /* 0x000fe2000bf25270 */
[----:B------:R-:W-:Y:S02]  /*01d0*/  UIADD3 UR18, UR5, -0x1, URZ ;  /* 0xffffffff05127890 */ /* 0x000fe4000fffe03f */
[----:B------:R-:W-:Y:S02]  /*01e0*/  UISETP.EQ.OR UP0, UPT, UR10, URZ, !UP0 ;  /* 0x0000003f0a00728c */ /* 0x000fe4000c702670 */
[----:B------:R-:W-:Y:S02]  /*01f0*/  UISETP.GE.U32.AND UP1, UPT, UR18, 0x2, UPT ;  /* 0x000000021200788c */ /* 0x000fe4000bf26070 */
[----:B------:R-:W-:-:S04]  /*0200*/  UISETP.EQ.AND UP0, UPT, UR5, URZ, UP0 ;  /* 0x0000003f0500728c */ /* 0x000fc80008702270 */
[----:B------:R-:W-:-:S04]  /*0210*/  USEL UR38, URZ, 0x1, !UP0 ;  /* 0x000000013f267887 */ /* 0x000fc8000c000000 */
[----:B------:R-:W-:Y:S01]  /*0220*/  USEL UR38, UR38, 0x2, UP1 ;  /* 0x0000000226267887 */ /* 0x000fe20008800000 */
[----:B0-----:R-:W-:-:S13]  /*0230*/  ISETP.NE.AND P0, PT, R2, RZ, PT ;  /* 0x000000ff0200720c */ /* 0x001fda0003f05270 */
[----:B------:R-:W-:Y:S05]  /*0240*/  @P0 BRA `(.L_x_2) ;  /* 0x0000000000480947 */ /* 0x000fea0003800000 */
[----:B------:R-:W0:Y:S01]  /*0250*/  S2UR UR8, SR_CgaCtaId ;  /* 0x00000000000879c3 */ /* 0x000e220000008800 */
[----:B------:R-:W-:Y:S01]  /*0260*/  UMOV UR4, 0x400 ;  /* 0x0000040000047882 */ /* 0x000fe20000000000 */
[----:B------:R-:W-:Y:S01]  /*0270*/  UMOV UR5, 0x1 ;  /* 0x0000000100057882 */ /* 0x000fe20000000000 */
[----:B------:R-:W-:Y:S01]  /*0280*/  UMOV UR6, 0x100 ;  /* 0x0000010000067882 */ /* 0x000fe20000000000 */
[----:B------:R-:W-:Y:S01]  /*0290*/  ELECT P0, URZ, PT ;  /* 0x00000000003f782f */ /* 0x000fe20003800000 */
[----:B------:R-:W-:-:S04]  /*02a0*/  UIADD3 UR6, -UR6, 0x100000, URZ ;  /* 0x0010000006067890 */ /* 0x000fc8000fffe13f */
[----:B------:R-:W-:Y:S02]  /*02b0*/  USHF.L.U32 UR7, UR6, 0xb, URZ ;  /* 0x0000000b06077899 */ /* 0x000fe4000800063f */
[----:B------:R-:W-:Y:S02]  /*02c0*/  USHF.L.U32 UR6, UR6, 0x1, URZ ;  /* 0x0000000106067899 */ /* 0x000fe4000800063f */
[----:B0-----:R-:W-:Y:S02]  /*02d0*/  ULEA UR8, UR8, UR4, 0x18 ;  /* 0x0000000408087291 */ /* 0x001fe4000f8ec03f */
[----:B------:R-:W-:-:S04]  /*02e0*/  UIADD3 UR4, -UR5, 0x100000, URZ ;  /* 0x0010000005047890 */ /* 0x000fc8000fffe13f */
[----:B------:R-:W-:Y:S02]  /*02f0*/  USHF.L.U32 UR5, UR4, 0xb, URZ ;  /* 0x0000000b04057899 */ /* 0x000fe4000800063f */
[----:B------:R-:W-:Y:S01]  /*0300*/  USHF.L.U32 UR4, UR4, 0x1, URZ ;  /* 0x0000000104047899 */ /* 0x000fe2000800063f */
[----:B------:R-:W0:Y:S11]  /*0310*/  FENCE.VIEW.ASYNC.S ;  /* 0x00000000000073c6 */ /* 0x000e360000000000 */
[----:B0-----:R0:W1:Y:S01]  /*0320*/  SYNCS.EXCH.64 URZ, [UR8], UR4 ;  /* 0x00000004083f75b2 */ /* 0x0010620008000100 */
[----:B------:R0:W2:Y:S01]  /*0330*/  SYNCS.EXCH.64 URZ, [UR8+0x10], UR6 ;  /* 0x00001006083f75b2 */ /* 0x0000a20008000100 */
[----:B------:R0:W3:Y:S01]  /*0340*/  SYNCS.EXCH.64 URZ, [UR8+0x8], UR4 ;  /* 0x00000804083f75b2 */ /* 0x0000e20008000100 */
[----:B------:R0:W4:Y:S01]  /*0350*/  SYNCS.EXCH.64 URZ, [UR8+0x18], UR6 ;  /* 0x00001806083f75b2 */ /* 0x0001220008000100 */
[----:B------:R-:W-:Y:S01]  /*0360*/  NOP ;  /* 0x0000000000007918 */ /* 0x000fe20000000000 */
.L_x_2:
[----:B------:R-:W5:Y:S01]  /*0370*/  SHFL.IDX PT, R0, R0, RZ, 0x1f ;  /* 0x00001fff00007589 */ /* 0x000f6200000e0000 */
[----:B------:R-:W-:Y:S01]  /*0380*/  ELECT P0, URZ, PT ;  /* 0x00000000003f782f */ /* 0x000fe20003800000 */
[----:B------:R-:W1:Y:S01]  /*0390*/  S2UR UR17, SR_CTAID.Y ;  /* 0x00000000001179c3 */ /* 0x000e620000002600 */
[----:B0-----:R-:W-:Y:S01]  /*03a0*/  ULDC UR5, c[0x0][0x65c] ;  /* 0x0001970000057ab9 */ /* 0x001fe20000000800 */
[----:B------:R-:W-:Y:S01]  /*03b0*/  UMOV UR12, 0x20 ;  /* 0x00000020000c7882 */ /* 0x000fe20000000000 */
[----:B------:R-:W-:Y:S01]  /*03c0*/  UISETP.NE.AND UP2, UPT, UR5, 0x1, UPT ;  /* 0x000000010500788c */ /* 0x000fe2000bf45270 */
[----:B------:R-:W-:Y:S01]  /*03d0*/  NOP ;  /* 0x0000000000007918 */ /* 0x000fe20000000000 */
[----:B------:R-:W-:Y:S02]  /*03e0*/  NOP ;  /* 0x0000000000007918 */ /* 0x000fe40000000000 */
[----:B------:R-:W-:Y:S01]  /*03f0*/  UP2UR UR39, UPR, URZ, 0x4 ;  /* 0x000000043f277883 */ /* 0x000fe20008000000 */
[----:B------:R-:W0:Y:S01]  /*0400*/  S2UR UR4, SR_CTAID.X ;  /* 0x00000000000479c3 */ /* 0x000e220000002500 */
[----:B------:R-:W-:-:S02]  /*0410*/  PLOP3.LUT P2, PT, PT, PT, UP2, 0x80, 0x0 ;  /* 0x000000000000781c */ /* 0x000fc40003f4f028 */
[----:B------:R-:W-:Y:S02]  /*0420*/  PLOP3.LUT P4, PT, PT, PT, UP2, 0x80, 0x0 ;  /* 0x000000000000781c */ /* 0x000fe40003f8f028 */
[----:B------:R-:W-:Y:S01]  /*0430*/  PLOP3.LUT P3, PT, PT, PT, UP2, 0x80, 0x0 ;  /* 0x000000000000781c */ /* 0x000fe20003f6f028 */
[----:B------:R-:W-:Y:S01]  /*0440*/  @UP2 ULDC UR14, c[0x0][0x10] ;  /* 0x00000400000e2ab9 */ /* 0x000fe20000000800 */
[----:B------:R-:W-:Y:S01]  /*0450*/  @UP2 UMOV UR9, URZ ;  /* 0x0000003f00092c82 */ /* 0x000fe20008000000 */
[----:B------:R-:W-:Y:S01]  /*0460*/  @!UP2 ULDC UR11, c[0x0][0xc] ;  /* 0x00000300000baab9 */ /* 0x000fe20000000800 */
[----:B-----5:R-:W-:Y:S01]  /*0470*/  ISETP.NE.OR P0, PT, R0, RZ, !P0 ;  /* 0x000000ff0000720c */ /* 0x020fe20004705670 */
[----:B-1----:R-:W-:Y:S02]  /*0480*/  @UP2 UMOV UR7, UR17 ;  /* 0x0000001100072c82 */ /* 0x002fe40008000000 */
[----:B------:R-:W-:Y:S01]  /*0490*/  @UP2 UMOV UR8, UR7 ;  /* 0x0000000700082c82 */ /* 0x000fe20008000000 */
[----:B------:R-:W-:Y:S01]  /*04a0*/  @!UP2 UMOV UR7, UR17 ;  /* 0x000000110007ac82 */ /* 0x000fe20008000000 */
[----:B0-----:R-:W-:-:S08]  /*04b0*/  @UP2 UIMAD.WIDE.U32 UR14, UR4, UR14, UR8 ;  /* 0x0000000e040e22a5 */ /* 0x001fd0000f8e0008 */
[----:B------:R-:W-:Y:S01]  /*04c0*/  VOTEU.ALL UP0, P0 ;  /* 0x00000000003f7886 */ /* 0x000fe20000000000 */
[----:B------:R-:W-:Y:S01]  /*04d0*/  VOTEU.ALL UP1, P0 ;  /* 0x00000000003f7886 */ /* 0x000fe20000020000 */
[----:B------:R-:W-:-:S03]  /*04e0*/  IMAD.U32 R2, RZ, RZ, UR14 ;  /* 0x0000000eff027e24 */ /* 0x000fc6000f8e00ff */
[----:B------:R-:W0:Y:S01]  /*04f0*/  @!UP0 S2UR UR6, SR_CgaCtaId ;  /* 0x00000000000689c3 */ /* 0x000e220000008800 */
[----:B------:R-:W-:Y:S01]  /*0500*/  @!UP0 UMOV UR5, 0x400 ;  /* 0x0000040000058882 */ /* 0x000fe20000000000 */
[----:B------:R-:W-:-:S04]  /*0510*/  @!UP0 UIADD3 UR12, -UR12, 0x100000, URZ ;  /* 0x001000000c0c8890 */ /* 0x000fc8000fffe13f */
[----:B------:R-:W-:Y:S02]  /*0520*/  @!UP0 USHF.L.U32 UR13, UR12, 0xb, URZ ;  /* 0x0000000b0c0d8899 */ /* 0x000fe4000800063f */
[----:B------:R-:W-:Y:S01]  /*0530*/  @!UP0 USHF.L.U32 UR12, UR12, 0x1, URZ ;  /* 0x000000010c0c8899 */ /* 0x000fe2000800063f */
[----:B------:R-:W-:Y:S01]  /*0540*/  IMAD.U32 R3, RZ, RZ, UR15 ;  /* 0x0000000fff037e24 */ /* 0x000fe2000f8e00ff */
[----:B0-----:R-:W-:Y:S01]  /*0550*/  @!UP0 ULEA UR16, UR6, UR5, 0x18 ;  /* 0x0000000506108291 */ /* 0x001fe2000f8ec03f */
[----:B------:R-:W-:Y:S01]  /*0560*/  VOTEU.ALL UP0, P0 ;  /* 0x00000000003f7886 */ /* 0x000fe20000000000 */
[----:B------:R-:W-:Y:S01]  /*0570*/  PLOP3.LUT P0, PT, PT, PT, UP2, 0x80, 0x0 ;  /* 0x000000000000781c */ /* 0x000fe20003f0f028 */
[----:B------:R-:W-:Y:S01]  /*0580*/  UMOV UR5, URZ ;  /* 0x0000003f00057c82 */ /* 0x000fe20008000000 */
[----:B------:R-:W-:Y:S01]  /*0590*/  @UP2 UMOV UR6, URZ ;  /* 0x0000003f00062c82 */ /* 0x000fe20008000000 */
[----:B------:R-:W-:Y:S02]  /*05a0*/  @!UP2 UIMAD.WIDE.U32 UR8, UR11, UR7, UR4 ;  /* 0x000000070b08a2a5 */ /* 0x000fe4000f8e0004 */
[----:B------:R-:W-:-:S04]  /*05b0*/  @UP2 UIADD3 UR6, UR15, UR6, URZ ;  /* 0x000000060f062290 */ /* 0x000fc8000fffe03f */
[----:B------:R-:W-:Y:S01]  /*05c0*/  IMAD.U32 R5, RZ, RZ, UR9 ;  /* 0x00000009ff057e24 */ /* 0x000fe2000f8e00ff */
[----:B------:R-:W0:Y:S02]  /*05d0*/  FENCE.VIEW.ASYNC.S ;  /* 0x00000000000073c6 */ /* 0x000e240000000000 */
[----:B0-----:R0:W2:Y:S01]  /*05e0*/  @!UP0 SYNCS.EXCH.64 URZ, [UR16+0x30], UR12 ;  /* 0x0000300c103f85b2 */ /* 0x0010a20008000100 */
[----:B------:R-:W-:Y:S02]  /*05f0*/  @P2 IMAD.U32 R6, RZ, RZ, UR6 ;  /* 0x00000006ff062e24 */ /* 0x000fe4000f8e00ff */
[----:B------:R-:W-:Y:S02]  /*0600*/  @P0 IMAD.MOV.U32 R7, RZ, RZ, R2 ;  /* 0x000000ffff070224 */ /* 0x000fe400078e0002 */
[----:B------:R-:W-:Y:S02]  /*0610*/  IMAD.U32 R2, RZ, RZ, UR8 ;  /* 0x00000008ff027e24 */ /* 0x000fe4000f8e00ff */
[----:B------:R-:W-:-:S02]  /*0620*/  @!P4 IMAD.MOV.U32 R6, RZ, RZ, R5 ;  /* 0x000000ffff06c224 */ /* 0x000fc400078e0005 */
[----:B------:R-:W-:Y:S02]  /*0630*/  @!P3 IMAD.MOV.U32 R7, RZ, RZ, R2 ;  /* 0x000000ffff07b224 */ /* 0x000fe400078e0002 */
[----:B------:R-:W-:Y:S01]  /*0640*/  IMAD.U32 R3, RZ, RZ, UR9 ;  /* 0x00000009ff037e24 */ /* 0x000fe2000f8e00ff */
[----:B------:R0:W-:Y:S01]  /*0650*/  STL [R1+0x600], R6 ;  /* 0x0006000601007387 */ /* 0x0001e20000100800 */
[----:B------:R-:W-:-:S03]  /*0660*/  IMAD.U32 R4, RZ, RZ, UR8 ;  /* 0x00000008ff047e24 */ /* 0x000fc6000f8e00ff */
[----:B------:R0:W-:Y:S01]  /*0670*/  STL [R1+0x604], R7 ;  /* 0x0006040701007387 */ /* 0x0001e20000100800 */
[----:B------:R0:W2:Y:S01]  /*0680*/  @!UP1 SYNCS.EXCH.64 URZ, [UR16+0x38], UR12 ;  /* 0x0000380c103f95b2 */ /* 0x0000a20008000100 */
[----:B------:R-:W-:Y:S01]  /*0690*/  NOP ;  /* 0x0000000000007918 */ /* 0x000fe20000000000 */
[----:B--234-:R-:W-:Y:S06]  /*06a0*/  BAR.SYNC.DEFER_BLOCKING 0x0 ;  /* 0x0000000000007b1d */ /* 0x01cfec0000010000 */
[----:B------:R-:W-:Y:S05]  /*06b0*/  @!P1 BRA `(.L_x_3) ;  /* 0x0000042400909947 */ /* 0x000fea0003800000 */
[----:B------:R-:W-:-:S06]  /*06c0*/  UISETP.GT.U32.AND UP0, UPT, UR18, 0x1, UPT ;  /* 0x000000011200788c */ /* 0x000fcc000bf04070 */
[----:B------:R-:W-:-:S13]  /*06d0*/  PLOP3.LUT P0, PT, PT, PT, UP0, 0x80, 0x0 ;  /* 0x000000000000781c */ /* 0x000fda0003f0f008 */
[----:B0-----:R-:W-:Y:S05]  /*06e0*/  @P0 EXIT ;  /* 0x000000000000094d */ /* 0x001fea0003800000 */
[----:B------:R-:W-:Y:S01]  /*06f0*/  ULDC.64 UR8, c[0x0][0x650] ;  /* 0x0001940000087ab9 */ /* 0x000fe20000000a00 */
[----:B------:R-:W-:Y:S01]  /*0700*/  UMOV UR40, 0xffffffff ;  /* 0xffffffff00287882 */ /* 0x000fe20000000000 */
[----:B------:R-:W-:Y:S01]  /*0710*/  ISETP.GE.U32.AND P0, PT, R7, UR8, PT ;  /* 0x0000000807007c0c */ /* 0x000fe2000bf06070 */
[----:B------:R-:W-:Y:S01]  /*0720*/  UMOV UR41, 0xffffffff ;  /* 0xffffffff00297882 */ /* 0x000fe20000000000 */
[----:B------:R-:W-:Y:S01]  /*0730*/  UMOV UR42, 0xffffffff ;  /* 0xffffffff002a7882 */ /* 0x000fe20000000000 */
[----:B------:R-:W-:Y:S02]  /*0740*/  PRMT R0, RZ, 0x7610, R0 ;  /* 0x00007610ff007816 */ /* 0x000fe40000000000 */
[----:B------:R-:W-:-:S13]  /*0750*/  ISETP.GE.U32.AND.EX P0, PT, R6, UR9, PT, P0 ;  /* 0x0000000906007c0c */ /* 0x000fda000bf06100 */
[----:B------:R-:W-:Y:S05]  /*0760*/  @P0 BRA `(.L_x_4) ;  /* 0x0000000400800947 */ /* 0x000fea0003800000 */
[----:B------:R-:W-:Y:S01]  /*0770*/  I2FP.F32.U32 R0, UR4 ;  /* 0x0000000400007c45 */ /* 0x000fe20008201000 */
[----:B------:R-:W-:Y:S01]  /*0780*/  ULDC.64 UR16, c[0x0][0x628] ;  /* 0x00018a0000107ab9 */ /* 0x000fe20000000a00 */
[----:B------:R-:W-:Y:S01]  /*0790*/  ULDC UR6, c[0x0][0x150] ;  /* 0x0000540000067ab9 */ /* 0x000fe20000000800 */
[----:B------:R-:W-:Y:S01]  /*07a0*/  ISETP.NE.U32.AND P0, PT, RZ, UR16, PT ;  /* 0x00000010ff007c0c */ /* 0x000fe2000bf05070 */
[----:B------:R-:W-:Y:S01]  /*07b0*/  ULDC UR15, c[0x0][0x630] ;  /* 0x00018c00000f7ab9 */ /* 0x000fe20000000800 */
[----:B------:R-:W-:Y:S01]  /*07c0*/  FMUL R0, R0, UR6 ;  /* 0x0000000600007c20 */ /* 0x000fe20008400000 */
[----:B------:R-:W-:Y:S01]  /*07d0*/  R2UR UR18, R7 ;  /* 0x00000000071272ca */ /* 0x000fe200000e0000 */
[----:B------:R-:W-:Y:S01]  /*07e0*/  ULDC UR20, c[0x0][0x154] ;  /* 0x0000550000147ab9 */ /* 0x000fe20000000800 */
[----:B------:R-:W-:Y:S01]  /*07f0*/  ISETP.NE.AND.EX P0, PT, RZ, UR17, PT, P0 ;  /* 0x00000011ff007c0c */ /* 0x000fe2000bf05300 */
[----:B------:R0:W1:Y:S01]  /*0800*/  F2I.U32.TRUNC.NTZ R2, R0 ;  /* 0x0000000000027305 */ /* 0x000062000020f000 */
[----:B------:R-:W-:-:S02]  /*0810*/  R2UR UR19, R6 ;  /* 0x00000000061372ca */ /* 0x000fc400000e0000 */
[----:B------:R-:W-:Y:S02]  /*0820*/  R2UR UR8, R7 ;  /* 0x00000000070872ca */ /* 0x000fe400000e0000 */
[----:B------:R-:W-:-:S07]  /*0830*/  R2UR UR9, R6 ;  /* 0x00000000060972ca */ /* 0x000fce00000e0000 */
[----:B0-----:R-:W-:Y:S08]  /*0840*/  @!P0 BRA `(.L_x_5) ;  /* 0x0000000000308947 */ /* 0x001ff00003800000 */
[----:B------:R-:W-:Y:S01]  /*0850*/  R2UR UR8, R7 ;  /* 0x00000000070872ca */ /* 0x000fe200000e0000 */
[----:B------:R-:W-:Y:S01]  /*0860*/  ULDC UR6, c[0x0][0x634] ;  /* 0x00018d0000067ab9 */ /* 0x000fe20000000800 */
[----:B------:R-:W-:-:S11]  /*0870*/  R2UR UR14, R6 ;  /* 0x00000000060e72ca */ /* 0x000fd600000e0000 */
[----:B------:R-:W-:-:S04]  /*0880*/  UIADD3 UR6, UP0, UR8, UR6, URZ ;  /* 0x0000000608067290 */ /* 0x000fc8000ff1e03f */
[----:B------:R-:W-:-:S04]  /*0890*/  UIADD3.X UR14, URZ, UR14, URZ, UP0, !UPT ;  /* 0x0000000e3f0e7290 */ /* 0x000fc800087fe43f */
[----:B------:R-:W-:-:S04]  /*08a0*/  UIMAD.WIDE.U32 UR8, UR14, UR16, URZ ;  /* 0x000000100e0872a5 */ /* 0x000fc8000f8e003f */
[----:B------:R-:W-:Y:S02]  /*08b0*/  UIMAD.WIDE.U32 UR10, UP0, UR6, UR17, UR8 ;  /* 0x00000011060a72a5 */ /* 0x000fe4000f800008 */
[----:B------:R-:W-:Y:S02]  /*08c0*/  UIMAD.WIDE.U32 UR8, UR6, UR16, URZ ;  /* 0x00000010060872a5 */ /* 0x000fe4000f8e003f */
[----:B------:R-:W-:Y:S02]  /*08d0*/  UIADD3.X UR13, URZ, URZ, URZ, UP0, !UPT ;  /* 0x0000003f3f0d7290 */ /* 0x000fe400087fe43f */
[----:B------:R-:W-:Y:S01]  /*08e0*/  UIADD3 URZ, UP0, UR9, UR10, URZ ;  /* 0x0000000a093f7290 */ /* 0x000fe2000ff1e03f */
[----:B------:R-:W-:-:S03]  /*08f0*/  UMOV UR12, UR11 ;  /* 0x0000000b000c7c82 */ /* 0x000fc60008000000 */
[----:B------:R-:W-:-:S12]  /*0900*/  UIMAD.WIDE.U32.X UR8, UR14, UR17, UR12, UP0 ;  /* 0x000000110e0872a5 */ /* 0x000fd800080e040c */
.L_x_5:
[----:B------:R-:W-:Y:S01]  /*0910*/  USHF.R.U64 UR42, UR8, UR15, UR9 ;  /* 0x0000000f082a7299 */ /* 0x000fe20008001209 */
[----:B------:R-:W-:Y:S01]  /*0920*/  I2FP.F32.U32 R0, UR7 ;  /* 0x0000000700007c45 */ /* 0x000fe20008201000 */
[----:B------:R-:W-:Y:S01]  /*0930*/  USHF.R.U32.HI UR5, URZ, UR15, UR9 ;  /* 0x0000000f3f057299 */ /* 0x000fe20008011609 */
[----:B-1----:R-:W-:Y:S01]  /*0940*/  R2UR UR12, R2 ;  /* 0x00000000020c72ca */ /* 0x002fe200000e0000 */
[----:B------:R-:W-:Y:S02]  /*0950*/  UIADD3 UR6, UP0, URZ, -UR42, URZ ;  /* 0x8000002a3f067290 */ /* 0x000fe4000ff1e03f */
[----:B------:R-:W-:Y:S01]  /*0960*/  FMUL R0, R0, UR20 ;  /* 0x0000001400007c20 */ /* 0x000fe20008400000 */
[----:B------:R-:W-:Y:S01]  /*0970*/  ULDC.64 UR8, c[0x0][0x620] ;  /* 0x0001880000087ab9 */ /* 0x000fe20000000a00 */
[----:B------:R-:W-:Y:S01]  /*0980*/  UIADD3.X UR5, URZ, ~UR5, URZ, UP0, !UPT ;  /* 0x800000053f057290 */ /* 0x000fe200087fe43f */
[----:B------:R-:W-:Y:S01]  /*0990*/  UMOV UR10, UR18 ;  /* 0x00000012000a7c82 */ /* 0x000fe20008000000 */
[----:B------:R-:W-:-:S02]  /*09a0*/  UMOV UR11, UR19 ;  /* 0x00000013000b7c82 */ /* 0x000fc40008000000 */
[----:B------:R-:W-:Y:S01]  /*09b0*/  UIMAD UR5, UR5, UR8, URZ ;  /* 0x00000008050572a4 */ /* 0x000fe2000f8e023f */
[----:B------:R-:W0:Y:S01]  /*09c0*/  F2I.U32.TRUNC.NTZ R0, R0 ;  /* 0x0000000000007305 */ /* 0x000e22000020f000 */
[----:B------:R-:W-:Y:S02]  /*09d0*/  UIMAD.WIDE.U32 UR10, UR6, UR8, UR10 ;  /* 0x00000008060a72a5 */ /* 0x000fe4000f8e000a */
[----:B------:R-:W-:Y:S01]  /*09e0*/  UIMAD UR6, UR6, UR9, UR5 ;  /* 0x00000009060672a4 */ /* 0x000fe2000f8e0205 */
[----:B------:R-:W-:Y:S01]  /*09f0*/  ULDC UR21, c[0x0][0x658] ;  /* 0x0001960000157ab9 */ /* 0x000fe20000000800 */
[----:B------:R-:W-:Y:S02]  /*0a00*/  UMOV UR19, 0xffffffff ;  /* 0xffffffff00137882 */ /* 0x000fe40000000000 */
[----:B------:R-:W-:Y:S01]  /*0a10*/  UIADD3 UR6, UR11, UR6, URZ ;  /* 0x000000060b067290 */ /* 0x000fe2000fffe03f */
[----:B------:R-:W-:Y:S01]  /*0a20*/  ULDC UR15, c[0x0][0x618] ;  /* 0x00018600000f7ab9 */ /* 0x000fe20000000800 */
[----:B------:R-:W-:Y:S01]  /*0a30*/  ULDC.64 UR8, c[0x0][0x640] ;  /* 0x0001900000087ab9 */ /* 0x000fe20000000a00 */
[----:B------:R-:W-:Y:S01]  /*0a40*/  USHF.L.U32 UR11, UR19, UR21, URZ ;  /* 0x00000015130b7299 */ /* 0x000fe2000800063f */
[----:B------:R-:W-:Y:S01]  /*0a50*/  ISETP.NE.U32.AND P0, PT, RZ, UR8, PT ;  /* 0x00000008ff007c0c */ /* 0x000fe2000bf05070 */
[----:B------:R-:W-:-:S02]  /*0a60*/  USHF.R.U64 UR19, UR10, UR15, UR6 ;  /* 0x0000000f0a137299 */ /* 0x000fc40008001206 */
[----:B------:R-:W-:Y:S01]  /*0a70*/  USHF.R.U32.HI UR10, URZ, UR15, UR6 ;  /* 0x0000000f3f0a7299 */ /* 0x000fe20008011606 */
[----:B0-----:R-:W-:Y:S01]  /*0a80*/  R2UR UR14, R0 ;  /* 0x00000000000e72ca */ /* 0x001fe200000e0000 */
[----:B------:R-:W-:Y:S01]  /*0a90*/  ULDC UR17, c[0x0][0x608] ;  /* 0x0001820000117ab9 */ /* 0x000fe20000000800 */
[----:B------:R-:W-:Y:S01]  /*0aa0*/  ISETP.NE.AND.EX P0, PT, RZ, UR9, PT, P0 ;  /* 0x00000009ff007c0c */ /* 0x000fe2000bf05300 */
[----:B------:R-:W-:Y:S02]  /*0ab0*/  USHF.R.U64 UR23, UR19, UR17, UR10 ;  /* 0x0000001113177299 */ /* 0x000fe4000800120a */
[----:B------:R-:W-:Y:S01]  /*0ac0*/  USHF.R.U32.HI UR10, URZ, UR17, UR10 ;  /* 0x000000113f0a7299 */ /* 0x000fe2000801160a */
[----:B------:R-:W-:Y:S01]  /*0ad0*/  UMOV UR16, 0x1 ;  /* 0x0000000100107882 */ /* 0x000fe20000000000 */
[----:B------:R-:W-:Y:S02]  /*0ae0*/  UIADD3 UR12, -UR12, URZ, URZ ;  /* 0x0000003f0c0c7290 */ /* 0x000fe4000fffe13f */
[----:B------:R-:W-:-:S02]  /*0af0*/  USHF.R.U64 UR24, UR23, UR21, UR10 ;  /* 0x0000001517187299 */ /* 0x000fc4000800120a */
[----:B------:R-:W-:Y:S01]  /*0b00*/  USHF.L.U32 UR6, UR16, UR21, URZ ;  /* 0x0000001510067299 */ /* 0x000fe2000800063f */
[----:B------:R-:W-:Y:S01]  /*0b10*/  ULDC UR13, c[0x0][0x144] ;  /* 0x00005100000d7ab9 */ /* 0x000fe20000000800 */
[----:B------:R-:W-:Y:S01]  /*0b20*/  ULDC UR5, c[0x0][0x600] ;  /* 0x0001800000057ab9 */ /* 0x000fe20000000800 */
[----:B------:R-:W-:Y:S02]  /*0b30*/  ULOP3.LUT UR16, URZ, UR11, URZ, 0x33, !UPT ;  /* 0x0000000b3f107292 */ /* 0x000fe4000f8e333f */
[----:B------:R-:W-:Y:S02]  /*0b40*/  USHF.R.U32.HI UR11, URZ, UR21, UR10 ;  /* 0x000000153f0b7299 */ /* 0x000fe4000801160a */
[----:B------:R-:W-:Y:S02]  /*0b50*/  UIADD3 UR18, UR5, -0x1, URZ ;  /* 0xffffffff05127890 */ /* 0x000fe4000fffe03f */
[----:B------:R-:W-:Y:S02]  /*0b60*/  UIADD3 UR20, -UR14, URZ, URZ ;  /* 0x0000003f0e147290 */ /* 0x000fe4000fffe13f */
[----:B------:R-:W-:Y:S01]  /*0b70*/  UIMAD UR4, UR13, UR12, UR4 ;  /* 0x0000000c0d0472a4 */ /* 0x000fe2000f8e0204 */
[----:B------:R-:W-:Y:S01]  /*0b80*/  ULDC UR25, c[0x0][0x148] ;  /* 0x0000520000197ab9 */ /* 0x000fe20000000800 */
[----:B------:R-:W-:Y:S01]  /*0b90*/  ULDC UR21, c[0x0][0x648] ;  /* 0x0001920000157ab9 */ /* 0x000fe20000000800 */
[----:B------:R-:W-:Y:S01]  /*0ba0*/  ULDC UR22, c[0x0][0x638] ;  /* 0x00018e0000167ab9 */ /* 0x000fe20000000800 */
[----:B------:R-:W-:Y:S01]  /*0bb0*/  UMOV UR10, UR24 ;  /* 0x00000018000a7c82 */ /* 0x000fe20008000000 */
[----:B------:R-:W-:Y:S07]  /*0bc0*/  @!P0 BRA `(.L_x_6) ;  /* 0x0000000000308947 */ /* 0x000fee0003800000 */
[----:B------:R-:W-:Y:S02]  /*0bd0*/  ULDC UR14, c[0x0][0x64c] ;  /* 0x00019300000e7ab9 */ /* 0x000fe40000000800 */
        /* <DEDUP_REMOVED lines=8> */
[----:B------:R-:W-:-:S07]  /*0c60*/  UIMAD.WIDE.U32.X UR8, UR17, UR9, UR14, UP0 ;  /* 0x00000009110872a5 */ /* 0x000fce00080e040e */
[----:B------:R-:W-:Y:S01]  /*0c70*/  UMOV UR10, UR8 ;  /* 0x00000008000a7c82 */ /* 0x000fe20008000000 */
[----:B------:R-:W-:-:S05]  /*0c80*/  UMOV UR11, UR9 ;  /* 0x00000009000b7c82 */ /* 0x000fca0008000000 */
.L_x_6:
[----:B------:R-:W-:Y:S01]  /*0c90*/  UISETP.NE.AND UP0, UPT, UR39, URZ, UPT ;  /* 0x0000003f2700728c */ /* 0x000fe2000bf05270 */
[----:B------:R-:W-:Y:S01]  /*0ca0*/  IMAD.MOV.U32 R0, RZ, RZ, 0x1 ;  /* 0x00000001ff007424 */ /* 0x000fe200078e00ff */
[----:B------:R-:W-:Y:S02]  /*0cb0*/  USHF.R.U64 UR8, UR10, UR21, UR11 ;  /* 0x000000150a087299 */ /* 0x000fe4000800120b */
[----:B------:R-:W-:Y:S02]  /*0cc0*/  ULOP3.LUT UR16, UR23, UR16, URZ, 0xc0, !UPT ;  /* 0x0000001017107292 */ /* 0x000fe4000f8ec03f */
[----:B------:R-:W-:Y:S02]  /*0cd0*/  ULOP3.LUT UR18, UR19, UR18, URZ, 0xc0, !UPT ;  /* 0x0000001213127292 */ /* 0x000fe4000f8ec03f */
[----:B------:R-:W-:-:S03]  /*0ce0*/  UIMAD UR16, UR6, UR8, UR16 ;  /* 0x00000008061072a4 */ /* 0x000fc6000f8e0210 */
[----:B------:R-:W-:Y:S02]  /*0cf0*/  @UP0 UIMAD UR4, UR25, UR20, UR7 ;  /* 0x00000014190402a4 */ /* 0x000fe4000f8e0207 */
[----:B------:R-:W-:-:S04]  /*0d00*/  UIADD3 UR7, -UR8, URZ, URZ ;  /* 0x0000003f08077290 */ /* 0x000fc8000fffe13f */
[----:B------:R-:W-:-:S03]  /*0d10*/  UIMAD UR6, UR7, UR22, UR24 ;  /* 0x00000016070672a4 */ /* 0x000fc6000f8e0218 */
[----:B------:R-:W-:Y:S01]  /*0d20*/  ULDC UR7, c[0x0][0x610] ;  /* 0x0001840000077ab9 */ /* 0x000fe20000000800 */
[----:B------:R-:W-:Y:S02]  /*0d30*/  UIMAD UR6, UR6, UR5, UR18 ;  /* 0x00000005060672a4 */ /* 0x000fe4000f8e0212 */
[----:B------:R-:W-:-:S04]  /*0d40*/  UIMAD UR4, UR16, UR7, UR4 ;  /* 0x00000007100472a4 */ /* 0x000fc8000f8e0204 */
[----:B------:R-:W-:Y:S02]  /*0d50*/  USEL UR41, UR6, UR4, !UP0 ;  /* 0x0000000406297287 */ /* 0x000fe4000c000000 */
[----:B------:R-:W-:-:S12]  /*0d60*/  USEL UR40, UR4, UR6, !UP0 ;  /* 0x0000000604287287 */ /* 0x000fd8000c000000 */
.L_x_4:
[----:B------:R-:W-:-:S08]  /*0d70*/  NOP ;  /* 0x0000000000007918 */ /* 0x000fd00000000000 */
[----:B------:R-:W0:Y:S02]  /*0d80*/  USETMAXREG.TRY_ALLOC.CTAPOOL UP0, 0xf0 ;  /* 0x000000f0000079c8 */ /* 0x000e240008000600 */
[----:B0-----:R-:W-:-:S13]  /*0d90*/  PLOP3.LUT P0, PT, PT, PT, UP0, 0x80, 0x0 ;  /* 0x000000000000781c */ /* 0x001fda0003f0f008 */
[----:B------:R-:W-:Y:S05]  /*0da0*/  @!P0 BRA `(.L_x_4) ;  /* 0xfffffffc00f08947 */ /* 0x000fea000383ffff */
[----:B------:R-:W-:Y:S01]  /*0db0*/  ULDC.64 UR4, c[0x0][0x598] ;  /* 0x0001660000047ab9 */ /* 0x000fe20000000a00 */
[----:B------:R-:W-:Y:S01]  /*0dc0*/  ULDC.64 UR46, c[0x0][0x208] ;  /* 0x00008200002e7ab9 */ /* 0x000fe20000000a00 */
[----:B------:R-:W-:-:S04]  /*0dd0*/  ISETP.NE.U32.AND P0, PT, RZ, UR4, PT ;  /* 0x00000004ff007c0c */ /* 0x000fc8000bf05070 */
[----:B------:R-:W-:-:S13]  /*0de0*/  ISETP.NE.AND.EX P0, PT, RZ, UR5, PT, P0 ;  /* 0x00000005ff007c0c */ /* 0x000fda000bf05300 */
[----:B------:R-:W-:Y:S05]  /*0df0*/  @!P0 BRA `(.L_x_7) ;  /* 0x00000000001c8947 */ /* 0x000fea0003800000 */
[----:B------:R-:W0:Y:S02]  /*0e00*/  LDC.64 R2, c[0x0][0x598] ;  /* 0x00016600ff027b82 */ /* 0x000e240000000a00 */
[----:B0-----:R-:W2:Y:S02]  /*0e10*/  LDG.E.64 R2, desc[UR46][R2.64] ;  /* 0x0000002e02027981 */ /* 0x001ea4000c1e1b00 */
[----:B--2---:R-:W-:-:S04]  /*0e20*/  ISETP.NE.U32.AND P0, PT, R2, RZ, PT ;  /* 0x000000ff0200720c */ /* 0x004fc80003f05070 */
[----:B------:R-:W-:-:S13]  /*0e30*/  ISETP.NE.AND.EX P0, PT, R3, RZ, PT, P0 ;  /* 0x000000ff0300720c */ /* 0x000fda0003f05300 */
[----:B------:R-:W-:Y:S05]  /*0e40*/  @!P0 BRA `(.L_x_7) ;  /* 0x0000000000088947 */ /* 0x000fea0003800000 */
[----:B------:R0:W5:Y:S01]  /*0e50*/  LD.E R2, desc[UR46][R2.64] ;  /* 0x0000002e02027980 */ /* 0x000162000c101900 */
[----:B------:R-:W-:Y:S05]  /*0e60*/  BRA `(.L_x_8) ;  /* 0x0000000000247947 */ /* 0x000fea0003800000 */
.L_x_7:
[----:B------:R-:W-:Y:S02]  /*0e70*/  ULDC.64 UR4, c[0x0][0x588] ;  /* 0x0001620000047ab9 */ /* 0x000fe40000000a00 */
[----:B------:R-:W-:-:S04]  /*0e80*/  ISETP.NE.U32.AND P0, PT, RZ, UR4, PT ;  /* 0x00000004ff007c0c */ /* 0x000fc8000bf05070 */
[----:B------:R-:W-:-:S13]  /*0e90*/  ISETP.NE.AND.EX P0, PT, RZ, UR5, PT, P0 ;  /* 0x00000005ff007c0c */ /* 0x000fda000bf05300 */
[----:B------:R-:W-:Y:S05]  /*0ea0*/  @!P0 BRA `(.L_x_9) ;  /* 0x00000000000c8947 */ /* 0x000fea0003800000 */
[----:B------:R-:W0:Y:S02]  /*0eb0*/  LDC.64 R2, c[0x0][0x588] ;  /* 0x00016200ff027b82 */ /* 0x000e240000000a00 */
[----:B0-----:R1:W5:Y:S01]  /*0ec0*/  LDG.E R2, desc[UR46][R2.64] ;  /* 0x0000002e02027981 */ /* 0x001362000c1e1900 */
[----:B------:R-:W-:Y:S05]  /*0ed0*/  BRA `(.L_x_8) ;  /* 0x0000000000087947 */ /* 0x000fea0003800000 */
.L_x_9:
[----:B------:R-:W-:Y:S02]  /*0ee0*/  ULDC UR4, c[0x0][0x580] ;  /* 0x0001600000047ab9 */ /* 0x000fe40000000800 */
[----:B------:R-:W-:-:S07]  /*0ef0*/  IMAD.U32 R2, RZ, RZ, UR4 ;  /* 0x00000004ff027e24 */ /* 0x000fce000f8e00ff */
.L_x_8:
[----:B------:R-:W-:Y:S02]  /*0f00*/  ULDC.64 UR4, c[0x0][0x5a0] ;  /* 0x0001680000047ab9 */ /* 0x000fe40000000a00 */
[----:B------:R-:W-:-:S04]  /*0f10*/  ISETP.NE.U32.AND P0, PT, RZ, UR4, PT ;  /* 0x00000004ff007c0c */ /* 0x000fc8000bf05070 */
[----:B------:R-:W-:-:S13]  /*0f20*/  ISETP.NE.AND.EX P0, PT, RZ, UR5, PT, P0 ;  /* 0x00000005ff007c0c */ /* 0x000fda000bf05300 */
[----:B------:R-:W-:Y:S05]  /*0f30*/  @!P0 BRA `(.L_x_10) ;  /* 0x00000000001c8947 */ /* 0x000fea0003800000 */
[----:B------:R-:W2:Y:S02]  /*0f40*/  LDC.64 R4, c[0x0][0x5a0] ;  /* 0x00016800ff047b82 */ /* 0x000ea40000000a00 */
[----:B--2---:R-:W2:Y:S02]  /*0f50*/  LDG.E.64 R4, desc[UR46][R4.64] ;  /* 0x0000002e04047981 */ /* 0x004ea4000c1e1b00 */
[----:B--2---:R-:W-:-:S04]  /*0f60*/  ISETP.NE.U32.AND P0, PT, R4, RZ, PT ;  /* 0x000000ff0400720c */ /* 0x004fc80003f05070 */
[----:B------:R-:W-:-:S13]  /*0f70*/  ISETP.NE.AND.EX P0, PT, R5, RZ, PT, P0 ;  /* 0x000000ff0500720c */ /* 0x000fda0003f05300 */
[----:B------:R-:W-:Y:S05]  /*0f80*/  @!P0 BRA `(.L_x_10) ;  /* 0x0000000000088947 */ /* 0x000fea0003800000 */
[----:B------:R2:W5:Y:S01]  /*0f90*/  LD.E R16, desc[UR46][R4.64] ;  /* 0x0000002e04107980 */ /* 0x000562000c101900 */
[----:B------:R-:W-:Y:S05]  /*0fa0*/  BRA `(.L_x_11) ;  /* 0x0000000000247947 */ /* 0x000fea0003800000 */
.L_x_10:
[----:B------:R-:W-:Y:S02]  /*0fb0*/  ULDC.64 UR4, c[0x0][0x590] ;  /* 0x0001640000047ab9 */ /* 0x000fe40000000a00 */
[----:B------:R-:W-:-:S04]  /*0fc0*/  ISETP.NE.U32.AND P0, PT, RZ, UR4, PT ;  /* 0x00000004ff007c0c */ /* 0x000fc8000bf05070 */
[----:B------:R-:W-:-:S13]  /*0fd0*/  ISETP.NE.AND.EX P0, PT, RZ, UR5, PT, P0 ;  /* 0x00000005ff007c0c */ /* 0x000fda000bf05300 */
[----:B------:R-:W-:Y:S05]  /*0fe0*/  @!P0 BRA `(.L_x_12) ;  /* 0x00000000000c8947 */ /* 0x000fea0003800000 */
[----:B------:R-:W2:Y:S02]  /*0ff0*/  LDC.64 R16, c[0x0][0x590] ;  /* 0x00016400ff107b82 */ /* 0x000ea40000000a00 */
[----:B--2---:R3:W5:Y:S01]  /*1000*/  LDG.E R16, desc[UR46][R16.64] ;  /* 0x0000002e10107981 */ /* 0x004762000c1e1900 */
[----:B------:R-:W-:Y:S05]  /*1010*/  BRA `(.L_x_11) ;  /* 0x0000000000087947 */ /* 0x000fea0003800000 */
.L_x_12:
[----:B------:R-:W-:Y:S02]  /*1020*/  ULDC UR4, c[0x0][0x584] ;  /* 0x0001610000047ab9 */ /* 0x000fe40000000800 */
[----:B------:R-:W-:-:S07]  /*1030*/  IMAD.U32 R16, RZ, RZ, UR4 ;  /* 0x00000004ff107e24 */ /* 0x000fce000f8e00ff */
.L_x_11:
[----:B------:R-:W-:-:S13]  /*1040*/  LOP3.LUT P0, RZ, R0, 0xff, RZ, 0xc0, !PT ;  /* 0x000000ff00ff7812 */ /* 0x000fda000780c0ff */
[----:B------:R-:W-:Y:S05]  /*1050*/  @!P0 EXIT ;  /* 0x000000000000894d */ /* 0x000fea0003800000 */
[----:B------:R-:W-:Y:S01]  /*1060*/  ULDC UR4, c[0x0][0x28c] ;  /* 0x0000a30000047ab9 */ /* 0x000fe20000000800 */
[----:B------:R-:W-:Y:S01]  /*1070*/  UMOV UR36, URZ ;  /* 0x0000003f00247c82 */ /* 0x000fe20008000000 */
[----:B------:R-:W-:Y:S01]  /*1080*/  UIADD3 UR4, UR4, 0x3f, URZ ;  /* 0x0000003f04047890 */ /* 0x000fe2000fffe03f */
[----:B------:R-:W-:-:S03]  /*1090*/  UMOV UR37, URZ ;  /* 0x0000003f00257c82 */ /* 0x000fc60008000000 */
[----:B------:R-:W-:-:S04]  /*10a0*/  USHF.R.S32.HI UR5, URZ, 0x1f, UR4 ;  /* 0x0000001f3f057899 */ /* 0x000fc80008011404 */
[----:B------:R-:W-:-:S04]  /*10b0*/  ULEA.HI UR5, UR5, UR4, URZ, 0x6 ;  /* 0x0000000405057291 */ /* 0x000fc8000f8f303f */
[----:B------:R-:W-:-:S12]  /*10c0*/  USHF.R.S32.HI UR43, URZ, 0x6, UR5 ;  /* 0x000000063f2b7899 */ /* 0x000fd80008011405 */
.L_x_1178:
[----:B----4-:R-:W4:Y:S01]  /*10d0*/  S2R R0, SR_TID.X ;  /* 0x0000000000007919 */ /* 0x010f220000002100 */
[----:B------:R-:W0:Y:S01]  /*10e0*/  S2UR UR6, SR_CgaCtaId ;  /* 0x00000000000679c3 */ /* 0x000e220000008800 */
[----:B------:R-:W-:Y:S02]  /*10f0*/  UMOV UR44, 0x400 ;  /* 0x00000400002c7882 */ /* 0x000fe40000000000 */
[----:B0-----:R-:W-:Y:S01]  /*1100*/  ULEA UR44, UR6, UR44, 0x18 ;  /* 0x0000002c062c7291 */ /* 0x001fe2000f8ec03f */
[----:B----4-:R-:W-:-:S04]  /*1110*/  LOP3.LUT R0, R0, 0x80, RZ, 0xc0, !PT ;  /* 0x0000008000007812 */ /* 0x010fc800078ec0ff */
[----:B------:R-:W-:-:S06]  /*1120*/  SHF.R.U32.HI R0, RZ, 0x7, R0 ;  /* 0x00000007ff007819 */ /* 0x000fcc0000011600 */
[----:B------:R-:W0:Y:S02]  /*1130*/  SHFL.IDX PT, R0, R0, RZ, 0x1f ;  /* 0x00001fff00007589 */ /* 0x000e2400000e0000 */
[----:B0-----:R-:W-:-:S13]  /*1140*/  R2UR UR4, R0 ;  /* 0x00000000000472ca */ /* 0x001fda00000e0000 */
[----:B------:R-:W-:-:S04]  /*1150*/  ULEA.HI UR5, UR4, UR4, URZ, 0x1 ;  /* 0x0000000404057291 */ /* 0x000fc8000f8f083f */
[----:B------:R-:W-:-:S04]  /*1160*/  ULOP3.LUT UR5, UR5, 0x7fffe, URZ, 0xc0, !UPT ;  /* 0x0007fffe05057892 */ /* 0x000fc8000f8ec03f */
[----:B------:R-:W-:-:S03]  /*1170*/  UIADD3 UR5, UR4, -UR5, URZ ;  /* 0x8000000504057290 */ /* 0x000fc6000fffe03f */
[----:B------:R-:W-:Y:S01]  /*1180*/  ULDC UR4, c[0x0][0x28c] ;  /* 0x0000a30000047ab9 */ /* 0x000fe20000000800 */
[----:B------:R-:W-:Y:S01]  /*1190*/  ULEA UR5, UR5, UR44, 0xd ;  /* 0x0000002c05057291 */ /* 0x000fe2000f8e683f */
[----:B------:R-:W-:-:S03]  /*11a0*/  ISETP.LT.AND P0, PT, RZ, UR4, PT ;  /* 0x00000004ff007c0c */ /* 0x000fc6000bf01270 */
[----:B------:R-:W-:-:S04]  /*11b0*/  UIADD3 UR5, UR5, 0x100, URZ ;  /* 0x0000010005057890 */ /* 0x000fc8000fffe03f */
[----:B------:R-:W-:-:S04]  /*11c0*/  USHF.R.U32.HI UR5, URZ, 0x4, UR5 ;  /* 0x000000043f057899 */ /* 0x000fc80008011605 */
[----:B------:R-:W-:Y:S02]  /*11d0*/  ULOP3.LUT UR45, UR5, 0x3fff, URZ, 0xc0, !UPT ;  /* 0x00003fff052d7892 */ /* 0x000fe4000f8ec03f */
[----:B---3-5:R-:W-:Y:S10]  /*11e0*/  @P0 BRA `(.L_x_13) ;  /* 0x0000000000400947 */ /* 0x028ff40003800000 */
[----:B------:R-:W-:Y:S01]  /*11f0*/  MOV R0, 0x0 ;  /* 0x0000000000007802 */ /* 0x000fe20000000f00 */
[----:B------:R-:W-:Y:S01]  /*1200*/  ULDC.64 UR4, c[0x4][0x68] ;  /* 0x01001a0000047ab9 */ /* 0x000fe20000000a00 */
[----:B------:R-:W-:Y:S01]  /*1210*/  ULDC.64 UR6, c[0x4][0x8] ;  /* 0x0100020000067ab9 */ /* 0x000fe20000000a00 */
[----:B--2---:R-:W-:Y:S01]  /*1220*/  IMAD.U32 R4, RZ, RZ, UR4 ;  /* 0x00000004ff047e24 */ /* 0x004fe2000f8e00ff */
[----:B------:R0:W2:Y:S01]  /*1230*/  LDC.64 R14, c[0x4][R0] ;  /* 0x01000000000e7b82 */ /* 0x0000a20000000a00 */
[----:B------:R-:W-:Y:S01]  /*1240*/  IMAD.U32 R5, RZ, RZ, UR5 ;  /* 0x00000005ff057e24 */ /* 0x000fe2000f8e00ff */
[----:B------:R-:W-:Y:S01]  /*1250*/  ULDC.64 UR4, c[0x4][0x70] ;  /* 0x01001c0000047ab9 */ /* 0x000fe20000000a00 */
[----:B------:R-:W-:Y:S02]  /*1260*/  IMAD.U32 R10, RZ, RZ, UR6 ;  /* 0x00000006ff0a7e24 */ /* 0x000fe4000f8e00ff */
[----:B------:R-:W-:Y:S02]  /*1270*/  IMAD.U32 R6, RZ, RZ, UR4 ;  /* 0x00000004ff067e24 */ /* 0x000fe4000f8e00ff */
[----:B------:R-:W-:-:S02]  /*1280*/  IMAD.U32 R7, RZ, RZ, UR5 ;  /* 0x00000005ff077e24 */ /* 0x000fc4000f8e00ff */
[----:B------:R-:W-:Y:S02]  /*1290*/  IMAD.U32 R11, RZ, RZ, UR7 ;  /* 0x00000007ff0b7e24 */ /* 0x000fe4000f8e00ff */
[----:B------:R-:W-:Y:S02]  /*12a0*/  IMAD.MOV.U32 R8, RZ, RZ, 0x1e1 ;  /* 0x000001e1ff087424 */ /* 0x000fe400078e00ff */
[----:B------:R-:W-:Y:S02]  /*12b0*/  IMAD.MOV.U32 R12, RZ, RZ, 0x1 ;  /* 0x00000001ff0c7424 */ /* 0x000fe400078e00ff */
[----:B0-----:R-:W-:-:S07]  /*12c0*/  IMAD.MOV.U32 R13, RZ, RZ, RZ ;  /* 0x000000ffff0d7224 */ /* 0x001fce00078e00ff */
[----:B------:R-:W-:-:S07]  /*12d0*/  LEPC R20, `(.L_x_13) ;  /* 0x000000001014794e */ /* 0x000fce0000000000 */
[----:B-123-5:R-:W-:Y:S05]  /*12e0*/  CALL.ABS.NOINC R14 ;  /* 0x000000000e007343 */ /* 0x02efea0003c00000 */
.L_x_13:
[----:B------:R-:W-:-:S06]  /*12f0*/  ULOP3.LUT UR4, UR38, 0x1, URZ, 0xfc, !UPT ;  /* 0x0000000126047892 */ /* 0x000fcc000f8efc3f */
[----:B------:R-:W-:-:S05]  /*1300*/  IMAD.U32 R0, RZ, RZ, UR4 ;  /* 0x00000004ff007e24 */ /* 0x000fca000f8e00ff */
[----:B------:R-:W-:-:S13]  /*1310*/  ISETP.NE.AND P0, PT, R0, 0x3, PT ;  /* 0x000000030000780c */ /* 0x000fda0003f05270 */
[----:B------:R-:W-:Y:S05]  /*1320*/  @!P0 BRA `(.L_x_14) ;  /* 0x0000000000048947 */ /* 0x000fea0003800000 */
[----:B------:R-:W-:Y:S01]  /*1330*/  BPT.TRAP 0x1 ;  /* 0x000000040000795c */ /* 0x000fe20000300000 */
.L_x_14:
[----:B-1----:R-:W-:Y:S02]  /*1340*/  IMAD.U32 R3, RZ, RZ, UR37 ;  /* 0x00000025ff037e24 */ /* 0x002fe4000f8e00ff */
[----:B------:R-:W-:-:S03]  /*1350*/  IMAD.U32 R0, RZ, RZ, UR36 ;  /* 0x00000024ff007e24 */ /* 0x000fc6000f8e00ff */
[----:B------:R-:W-:Y:S02]  /*1360*/  LEA R3, R3, UR44, 0x3 ;  /* 0x0000002c03037c11 */ /* 0x000fe4000f8e18ff */
[----:B------:R-:W-:-:S04]  /*1370*/  SHF.L.U32 R0, R0, 0x1f, RZ ;  /* 0x0000001f00007819 */ /* 0x000fc800000006ff */
[----:B------:R0:W1:Y:S01]  /*1380*/  SYNCS.PHASECHK.TRANS64.TRYWAIT P1, [R3+URZ], R0 ;  /* 0x00000000030075a7 */ /* 0x000062000802017f */
[----:B------:R-:W-:Y:S05]  /*1390*/  @!P0 BRA `(.L_x_15) ;  /* 0x0000000000048947 */ /* 0x000fea0003800000 */
[----:B------:R-:W-:Y:S01]  /*13a0*/  BPT.TRAP 0x1 ;  /* 0x000000040000795c */ /* 0x000fe20000300000 */
.L_x_15:
[----:B-1----:R-:W-:Y:S05]  /*13b0*/  @P1 BRA `(.L_x_16) ;  /* 0x0000000000081947 */ /* 0x002fea0003800000 */
[----:B------:R-:W1:Y:S02]  /*13c0*/  SYNCS.PHASECHK.TRANS64.TRYWAIT P1, [R3+URZ], R0 ;  /* 0x00000000030075a7 */ /* 0x000e64000802017f */
[----:B-1----:R-:W-:Y:S05]  /*13d0*/  @!P1 BRA `(.L_x_17) ;  /* 0x0000042c00f89947 */ /* 0x002fea0003800000 */
.L_x_16:
[----:B------:R-:W-:-:S04]  /*13e0*/  UISETP.LT.AND UP0, UPT, UR43, 0x1, UPT ;  /* 0x000000012b00788c */ /* 0x000fc8000bf01270 */
[----:B------:R-:W-:-:S06]  /*13f0*/  USEL UR4, UR43, 0x1, UP0 ;  /* 0x000000012b047887 */ /* 0x000fcc0008000000 */
[----:B--2---:R-:W-:Y:S01]  /*1400*/  IMAD.U32 R4, RZ, RZ, UR4 ;  /* 0x00000004ff047e24 */ /* 0x004fe2000f8e00ff */
[----:B------:R-:W-:Y:S05]  /*1410*/  WARPSYNC.ALL ;  /* 0x0000000000007948 */ /* 0x000fea0003800000 */
[----:B------:R-:W-:-:S04]  /*1420*/  IADD3 R4, -R4, UR43, RZ ;  /* 0x0000002b04047c10 */ /* 0x000fc8000fffe1ff */
[----:B------:R-:W-:Y:S01]  /*1430*/  ISETP.GE.AND P1, PT, R4, 0x1, PT ;  /* 0x000000010400780c */ /* 0x000fe20003f26270 */
[----:B------:R-:W-:Y:S01]  /*1440*/  UIADD3 UR4, UR44, 0x18100, URZ ;  /* 0x000181002c047890 */ /* 0x000fe2000fffe03f */
[----:B------:R-:W-:Y:S01]  /*1450*/  WARPGROUP.ARRIVE ;  /* 0x00000000000079c5 */ /* 0x000fe20000000000 */
[----:B------:R-:W-:Y:S01]  /*1460*/  UMOV UR9, 0x40000040 ;  /* 0x4000004000097882 */ /* 0x000fe20000000000 */
[----:B------:R-:W-:Y:S01]  /*1470*/  UMOV UR11, 0x40000040 ;  /* 0x40000040000b7882 */ /* 0x000fe20000000000 */
[----:B------:R-:W-:Y:S01]  /*1480*/  USHF.R.U32.HI UR4, URZ, 0x4, UR4 ;  /* 0x000000043f047899 */ /* 0x000fe20008011604 */
[----:B------:R-:W-:Y:S01]  /*1490*/  STL [R1+0x11d8], R218 ;  /* 0x0011d8da01007387 */ /* 0x000fe20000100800 */
[----:B------:R-:W-:Y:S01]  /*14a0*/  UMOV UR13, UR9 ;  /* 0x00000009000d7c82 */ /* 0x000fe20008000000 */
[----:B------:R-:W-:Y:S01]  /*14b0*/  UMOV UR15, 0x40000040 ;  /* 0x40000040000f7882 */ /* 0x000fe20000000000 */
[----:B------:R-:W-:Y:S01]  /*14c0*/  ULOP3.LUT UR5, UR4, 0x3fff, URZ, 0xc0, !UPT ;  /* 0x00003fff04057892 */ /* 0x000fe2000f8ec03f */
[----:B------:R-:W-:Y:S01]  /*14d0*/  STL [R1+0xbcc], R17 ;  /* 0x000bcc1101007387 */ /* 0x000fe20000100800 */
[----:B------:R-:W-:-:S02]  /*14e0*/  ULOP3.LUT UR4, UR45, 0x10000, URZ, 0xfc, !UPT ;  /* 0x000100002d047892 */ /* 0x000fc4000f8efc3f */
[----:B------:R-:W-:Y:S01]  /*14f0*/  ULOP3.LUT UR5, UR5, 0x10000, URZ, 0xfc, !UPT ;  /* 0x0001000005057892 */ /* 0x000fe2000f8efc3f */
[----:B-----5:R-:W-:Y:S01]  /*1500*/  STL [R1+0xbc8], R16 ;  /* 0x000bc81001007387 */ /* 0x020fe20000100800 */
[----:B------:R-:W-:Y:S02]  /*1510*/  UIMAD UR6, UR37, 0xc00, UR4 ;  /* 0x00000c00250678a4 */ /* 0x000fe4000f8e0204 */
[----:B------:R-:W-:Y:S01]  /*1520*/  UIMAD UR7, UR37, 0xc00, UR5 ;  /* 0x00000c00250778a4 */ /* 0x000fe2000f8e0205 */
[----:B------:R-:W-:Y:S03]  /*1530*/  STL [R1+0xbc4], R4 ;  /* 0x000bc40401007387 */ /* 0x000fe60000100800 */
[----:B------:R-:W-:Y:S01]  /*1540*/  UIADD3 UR14, UR7, 0x600, URZ ;  /* 0x00000600070e7890 */ /* 0x000fe2000fffe03f */
[----:B------:R-:W-:Y:S01]  /*1550*/  STL [R1+0xbc0], R2 ;  /* 0x000bc00201007387 */ /* 0x000fe20000100800 */
[----:B------:R-:W-:Y:S01]  /*1560*/  UMOV UR8, UR6 ;  /* 0x0000000600087c82 */ /* 0x000fe20008000000 */
[----:B------:R-:W-:Y:S01]  /*1570*/  UMOV UR10, UR7 ;  /* 0x00000007000a7c82 */ /* 0x000fe20008000000 */
[----:B------:R-:W-:Y:S01]  /*1580*/  UMOV UR12, UR8 ;  /* 0x00000008000c7c82 */ /* 0x000fe20008000000 */
[----:B------:R-:W-:Y:S03]  /*1590*/  HGMMA.64x192x16.F32.BF16 R24, gdesc[UR8], RZ, !UPT, gsb0 ;  /* 0x02e00000081879f0 */ /* 0x000fe6000c0018ff */
[----:B------:R-:W-:-:S02]  /*15a0*/  WARPGROUP.DEPBAR.LE gsb0, 0x0 ;  /* 0x00008000000079c5 */ /* 0x000fc40000010000 */
[----:B------:R-:W-:Y:S04]  /*15b0*/  STL.64 [R1+0x480], R24 ;  /* 0x0004801801007387 */ /* 0x000fe80000100a00 */
        /* <DEDUP_REMOVED lines=46> */
[----:B------:R2:W-:Y:S02]  /*18a0*/  STL.64 [R1+0x5f8], R118 ;  /* 0x0005f87601007387 */ /* 0x0005e40000100a00 */
[----:B--2---:R-:W-:-:S06]  /*18b0*/  WARPGROUP.ARRIVE ;  /* 0x00000000000079c5 */ /* 0x004fcc0000000000 */
[----:B------:R-:W-:Y:S01]  /*18c0*/  HGMMA.64x192x16.F32.BF16 R32, gdesc[UR12], RZ, !UPT, gsb0 ;  /* 0x02e000000c2079f0 */ /* 0x000fe2000c0018ff */
[----:B------:R-:W-:Y:S01]  /*18d0*/  UIADD3 UR12, UR6, 0x400, URZ ;  /* 0x00000400060c7890 */ /* 0x000fe2000fffe03f */
[----:B------:R-:W-:Y:S02]  /*18e0*/  UMOV UR13, 0x40000040 ;  /* 0x40000040000d7882 */ /* 0x000fe40000000000 */
[----:B------:R-:W-:-:S04]  /*18f0*/  UMOV UR9, UR13 ;  /* 0x0000000d00097c82 */ /* 0x000fc80008000000 */
[----:B------:R-:W-:Y:S01]  /*1900*/  UMOV UR8, UR12 ;  /* 0x0000000c00087c82 */ /* 0x000fe20008000000 */
[----:B------:R-:W-:Y:S02]  /*1910*/  WARPGROUP.DEPBAR.LE gsb0, 0x0 ;  /* 0x00008000000079c5 */ /* 0x000fe40000010000 */
[----:B------:R-:W-:Y:S01]  /*1920*/  STL.64 [R1+0x78], R62 ;  /* 0x0000783e01007387 */ /* 0x000fe20000100a00 */
[----:B------:R-:W-:Y:S01]  /*1930*/  IMAD.MOV.U32 R30, RZ, RZ, R60 ;  /* 0x000000ffff1e7224 */ /* 0x000fe200078e003c */
[----:B------:R-:W-:Y:S01]  /*1940*/  MOV R22, R52 ;  /* 0x0000003400167202 */ /* 0x000fe20000000f00 */
[----:B------:R-:W-:Y:S01]  /*1950*/  IMAD.MOV.U32 R29, RZ, RZ, R61 ;  /* 0x000000ffff1d7224 */ /* 0x000fe200078e003d */
[----:B------:R-:W-:Y:S01]  /*1960*/  STL.64 [R1+0x80], R64 ;  /* 0x0000804001007387 */ /* 0x000fe20000100a00 */
[----:B------:R-:W-:Y:S02]  /*1970*/  IMAD.MOV.U32 R28, RZ, RZ, R58 ;  /* 0x000000ffff1c7224 */ /* 0x000fe400078e003a */
[----:B------:R-:W-:Y:S01]  /*1980*/  IMAD.MOV.U32 R27, RZ, RZ, R59 ;  /* 0x000000ffff1b7224 */ /* 0x000fe200078e003b */
[----:B------:R-:W-:Y:S01]  /*1990*/  STL.64 [R1+0x88], R66 ;  /* 0x0000884201007387 */ /* 0x000fe20000100a00 */
[----:B------:R-:W-:-:S02]  /*19a0*/  IMAD.MOV.U32 R26, RZ, RZ, R56 ;  /* 0x000000ffff1a7224 */ /* 0x000fc400078e0038 */
[----:B------:R-:W-:Y:S01]  /*19b0*/  IMAD.MOV.U32 R25, RZ, RZ, R57 ;  /* 0x000000ffff197224 */ /* 0x000fe200078e0039 */
[----:B------:R-:W-:Y:S01]  /*19c0*/  STL.64 [R1+0x90], R68 ;  /* 0x0000904401007387 */ /* 0x000fe20000100a00 */
[----:B------:R-:W-:Y:S02]  /*19d0*/  IMAD.MOV.U32 R24, RZ, RZ, R54 ;  /* 0x000000ffff187224 */ /* 0x000fe400078e0036 */
        /* <DEDUP_REMOVED lines=8> */
[----:B---3--:R-:W-:Y:S02]  /*1a60*/  IMAD.MOV.U32 R17, RZ, RZ, R49 ;  /* 0x000000ffff117224 */ /* 0x008fe400078e0031 */
        /* <DEDUP_REMOVED lines=20> */
[----:B01----:R-:W-:Y:S02]  /*1bb0*/  IMAD.MOV.U32 R3, RZ, RZ, R35 ;  /* 0x000000ffff037224 */ /* 0x003fe400078e0023 */
[----:B------:R-:W-:Y:S01]  /*1bc0*/  IMAD.MOV.U32 R2, RZ, RZ, R33 ;  /* 0x000000ffff027224 */ /* 0x000fe200078e0021 */
[----:B------:R-:W-:Y:S01]  /*1bd0*/  STL.64 [R1+0xe8], R90 ;  /* 0x0000e85a01007387 */ /* 0x000fe20000100a00 */
[----:B------:R-:W-:-:S03]  /*1be0*/  IMAD.MOV.U32 R0, RZ, RZ, R32 ;  /* 0x000000ffff007224 */ /* 0x000fc600078e0020 */
        /* <DEDUP_REMOVED lines=17> */
[----:B------:R0:W-:Y:S04]  /*1d00*/  STL.64 [R1+0x178], R126 ;  /* 0x0001787e01007387 */ /* 0x0001e80000100a00 */
[----:B------:R-:W-:Y:S04]  /*1d10*/  STL [R1+0x1480], R30 ;  /* 0x0014801e01007387 */ /* 0x000fe80000100800 */
[----:B------:R-:W-:Y:S01]  /*1d20*/  STL.64 [R1+0x1478], R28 ;  /* 0x0014781c01007387 */ /* 0x000fe20000100a00 */
[----:B0-----:R-:W-:-:S03]  /*1d30*/  WARPGROUP.ARRIVE ;  /* 0x00000000000079c5 */ /* 0x001fc60000000000 */
[----:B------:R-:W-:Y:S04]  /*1d40*/  STL.64 [R1+0x1470], R26 ;  /* 0x0014701a01007387 */ /* 0x000fe80000100a00 */
[----:B------:R0:W-:Y:S01]  /*1d50*/  STL.64 [R1+0x1468], R24 ;  /* 0x0014681801007387 */ /* 0x0001e20000100a00 */
[----:B------:R-:W-:Y:S03]  /*1d60*/  HGMMA.64x192x16.F32.BF16 R120, gdesc[UR12], RZ, !UPT, gsb0 ;  /* 0x02e000000c7879f0 */ /* 0x000fe6000c0018ff */
[----:B------:R-:W-:Y:S02]  /*1d70*/  WARPGROUP.DEPBAR.LE gsb0, 0x0 ;  /* 0x00008000000079c5 */ /* 0x000fe40000010000 */
[----:B0-----:R-:W-:Y:S01]  /*1d80*/  WARPGROUP.ARRIVE ;  /* 0x00000000000079c5 */ /* 0x001fe20000000000 */
[----:B------:R-:W-:Y:S04]  /*1d90*/  STL [R1+0x12e0], R150 ;  /* 0x0012e09601007387 */ /* 0x000fe80000100800 */
[----:B------:R-:W-:Y:S10]  /*1da0*/  STL [R1+0x12dc], R151 ;  /* 0x0012dc9701007387 */ /* 0x000ff40000100800 */
[----:B------:R-:W-:Y:S01]  /*1db0*/  HGMMA.64x192x16.F32.BF16 R24, gdesc[UR8], RZ, !UPT, gsb0 ;  /* 0x02e00000081879f0 */ /* 0x000fe2000c0018ff */
[----:B------:R-:W-:Y:S01]  /*1dc0*/  UIADD3 UR8, UR6, 0x800, URZ ;  /* 0x0000080006087890 */ /* 0x000fe2000fffe03f */
[----:B------:R-:W-:Y:S01]  /*1dd0*/  STL [R1+0x12d8], R152 ;  /* 0x0012d89801007387 */ /* 0x000fe20000100800 */
[----:B------:R-:W-:-:S03]  /*1de0*/  UMOV UR9, 0x40000040 ;  /* 0x4000004000097882 */ /* 0x000fc60000000000 */
[----:B------:R-:W-:Y:S04]  /*1df0*/  STL [R1+0x12d4], R153 ;  /* 0x0012d49901007387 */ /* 0x000fe80000100800 */
        /* <DEDUP_REMOVED lines=46> */
[----:B------:R-:W-:Y:S01]  /*20e0*/  STL [R1+0x1218], R200 ;  /* 0x001218c801007387 */ /* 0x000fe20000100800 */
[----:B------:R-:W-:-:S03]  /*20f0*/  WARPGROUP.DEPBAR.LE gsb0, 0x0 ;  /* 0x00008000000079c5 */ /* 0x000fc60000010000 */
[----:B------:R-:W-:Y:S01]  /*2100*/  STL [R1+0x1214], R201 ;  /* 0x001214c901007387 */ /* 0x000fe20000100800 */
[----:B------:R-:W-:-:S03]  /*2110*/  IMAD.MOV.U32 R218, RZ, RZ, R116 ;  /* 0x000000ffffda7224 */ /* 0x000fc600078e0074 */
        /* <DEDUP_REMOVED lines=60> */
[----:B------:R-:W-:Y:S04]  /*24e0*/  STL [R1+0x474], R117 ;  /* 0x0004747501007387 */ /* 0x000fe80000100800 */
[----:B------:R0:W-:Y:S02]  /*24f0*/  STL.64 [R1+0x478], R118 ;  /* 0x0004787601007387 */ /* 0x0001e40000100a00 */
[----:B0-----:R-:W-:-:S06]  /*2500*/  WARPGROUP.ARRIVE ;  /* 0x00000000000079c5 */ /* 0x001fcc0000000000 */
[----:B------:R-:W-:Y:S03]  /*2510*/  HGMMA.64x192x16.F32.BF16 R24, gdesc[UR8], RZ, !UPT, gsb0 ;  /* 0x02e00000081879f0 */ /* 0x000fe6000c0018ff */
[----:B------:R-:W-:Y:S02]  /*2520*/  WARPGROUP.DEPBAR.LE gsb0, 0x0 ;  /* 0x00008000000079c5 */ /* 0x000fe40000010000 */
[----:B------:R-:W-:Y:S01]  /*2530*/  STL.64 [R1+0x180], R24 ;  /* 0x0001801801007387 */ /* 0x000fe20000100a00 */
[----:B------:R-:W-:Y:S01]  /*2540*/  IMAD.MOV.U32 R214, RZ, RZ, R118 ;  /* 0x000000ffffd67224 */ /* 0x000fe200078e0076 */
[----:B------:R-:W-:Y:S01]  /*2550*/  MOV R162, R66 ;  /* 0x0000004200a27202 */ /* 0x000fe20000000f00 */
[----:B------:R-:W-:Y:S01]  /*2560*/  IMAD.MOV.U32 R215, RZ, RZ, R119 ;  /* 0x000000ffffd77224 */ /* 0x000fe200078e0077 */
[----:B------:R-:W-:Y:S01]  /*2570*/  STL.64 [R1+0x188], R26 ;  /* 0x0001881a01007387 */ /* 0x000fe20000100a00 */
[----:B------:R-:W-:Y:S01]  /*2580*/  IMAD.MOV.U32 R212, RZ, RZ, R116 ;  /* 0x000000ffffd47224 */ /* 0x000fe200078e0074 */
[----:B------:R-:W-:Y:S01]  /*2590*/  MOV R197, R101 ;  /* 0x0000006500c57202 */ /* 0x000fe20000000f00 */
[----:B------:R-:W-:Y:S01]  /*25a0*/  IMAD.MOV.U32 R213, RZ, RZ, R117 ;  /* 0x000000ffffd57224 */ /* 0x000fe200078e0075 */
[----:B------:R-:W-:Y:S01]  /*25b0*/  STL.64 [R1+0x190], R28 ;  /* 0x0001901c01007387 */ /* 0x000fe20000100a00 */
[----:B------:R-:W-:-:S02]  /*25c0*/  IMAD.MOV.U32 R210, RZ, RZ, R114 ;  /* 0x000000ffffd27224 */ /* 0x000fc400078e0072 */
[----:B------:R-:W-:Y:S01]  /*25d0*/  IMAD.MOV.U32 R211, RZ, RZ, R115 ;  /* 0x000000ffffd37224 */ /* 0x000fe200078e0073 */
[----:B------:R0:W-:Y:S01]  /*25e0*/  STL.64 [R1+0x198], R30 ;  /* 0x0001981e01007387 */ /* 0x0001e20000100a00 */
        /* <DEDUP_REMOVED lines=35> */
[----:B0-----:R-:W2:Y:S01]  /*2820*/  LDL.LU R30, [R1+0x1480] ;  /* 0x00148000011e7983 */ /* 0x001ea20000300800 */
[----:B------:R-:W-:Y:S02]  /*2830*/  IMAD.MOV.U32 R173, RZ, RZ, R77 ;  /* 0x000000ffffad7224 */ /* 0x000fe400078e004d */
[----:B------:R-:W-:Y:S01]  /*2840*/  IMAD.MOV.U32 R174, RZ, RZ, R78 ;  /* 0x000000ffffae7224 */ /* 0x000fe200078e004e */
[----:B------:R-:W3:Y:S01]  /*2850*/  LDL.LU.64 R28, [R1+0x1478] ;  /* 0x00147800011c7983 */ /* 0x000ee20000300a00 */
[----:B------:R-:W-:Y:S02]  /*2860*/  IMAD.MOV.U32 R175, RZ, RZ, R79 ;  /* 0x000000ffffaf7224 */ /* 0x000fe400078e004f */
[----:B------:R-:W-:Y:S01]  /*2870*/  IMAD.MOV.U32 R176, RZ, RZ, R80 ;  /* 0x000000ffffb07224 */ /* 0x000fe200078e0050 */
[----:B------:R-:W4:Y:S01]  /*2880*/  LDL.LU.64 R26, [R1+0x1470] ;  /* 0x00147000011a7983 */ /* 0x000f220000300a00 */
[----:B------:R-:W-:-:S02]  /*2890*/  IMAD.MOV.U32 R177, RZ, RZ, R81 ;  /* 0x000000ffffb17224 */ /* 0x000fc400078e0051 */
[----:B------:R-:W-:Y:S01]  /*28a0*/  IMAD.MOV.U32 R178, RZ, RZ, R82 ;  /* 0x000000ffffb27224 */ /* 0x000fe200078e0052 */
[----:B------:R-:W4:Y:S01]  /*28b0*/  LDL.LU.64 R24, [R1+0x1468] ;  /* 0x0014680001187983 */ /* 0x000f220000300a00 */
[----:B------:R-:W-:Y:S02]  /*28c0*/  IMAD.MOV.U32 R179, RZ, RZ, R83 ;  /* 0x000000ffffb37224 */ /* 0x000fe400078e0053 */
[----:B------:R-:W-:Y:S01]  /*28d0*/  IMAD.MOV.U32 R180, RZ, RZ, R84 ;  /* 0x000000ffffb47224 */ /* 0x000fe200078e0054 */
[----:B------:R2:W-:Y:S01]  /*28e0*/  STL.64 [R1+0x1460], R214 ;  /* 0x001460d601007387 */ /* 0x0005e20000100a00 */
[----:B------:R-:W-:Y:S02]  /*28f0*/  IMAD.MOV.U32 R181, RZ, RZ, R85 ;  /* 0x000000ffffb57224 */ /* 0x000fe400078e0055 */
[----:B------:R-:W-:Y:S01]  /*2900*/  IMAD.MOV.U32 R182, RZ, RZ, R86 ;  /* 0x000000ffffb67224 */ /* 0x000fe200078e0056 */
[----:B------:R0:W-:Y:S01]  /*2910*/  STL.64 [R1+0x1458], R212 ;  /* 0x001458d401007387 */ /* 0x0001e20000100a00 */
[----:B------:R-:W-:-:S02]  /*2920*/  IMAD.MOV.U32 R183, RZ, RZ, R87 ;  /* 0x000000ffffb77224 */ /* 0x000fc400078e0057 */
[----:B------:R-:W-:Y:S01]  /*2930*/  IMAD.MOV.U32 R184, RZ, RZ, R88 ;  /* 0x000000ffffb87224 */ /* 0x000fe200078e0058 */
[----:B------:R1:W-:Y:S01]  /*2940*/  STL.64 [R1+0x1450], R210 ;  /* 0x001450d201007387 */ /* 0x0003e20000100a00 */
[----:B------:R-:W-:Y:S02]  /*2950*/  IMAD.MOV.U32 R185, RZ, RZ, R89 ;  /* 0x000000ffffb97224 */ /* 0x000fe400078e0059 */
[----:B------:R-:W-:Y:S01]  /*2960*/  IMAD.MOV.U32 R186, RZ, RZ, R90 ;  /* 0x000000ffffba7224 */ /* 0x000fe200078e005a */
[----:B------:R1:W-:Y:S01]  /*2970*/  STL.64 [R1+0x1448], R208 ;  /* 0x001448d001007387 */ /* 0x0003e20000100a00 */
[----:B------:R-:W-:Y:S02]  /*2980*/  IMAD.MOV.U32 R187, RZ, RZ, R91 ;  /* 0x000000ffffbb7224 */ /* 0x000fe400078e005b */
[----:B------:R-:W-:Y:S02]  /*2990*/  IMAD.MOV.U32 R188, RZ, RZ, R92 ;  /* 0x000000ffffbc7224 */ /* 0x000fe400078e005c */
[----:B------:R-:W-:-:S02]  /*29a0*/  IMAD.MOV.U32 R189, RZ, RZ, R93 ;  /* 0x000000ffffbd7224 */ /* 0x000fc400078e005d */
[----:B------:R-:W-:Y:S02]  /*29b0*/  IMAD.MOV.U32 R190, RZ, RZ, R94 ;  /* 0x000000ffffbe7224 */ /* 0x000fe400078e005e */
[----:B------:R-:W-:Y:S02]  /*29c0*/  IMAD.MOV.U32 R191, RZ, RZ, R95 ;  /* 0x000000ffffbf7224 */ /* 0x000fe400078e005f */
[----:B------:R-:W-:Y:S02]  /*29d0*/  IMAD.MOV.U32 R192, RZ, RZ, R96 ;  /* 0x000000ffffc07224 */ /* 0x000fe400078e0060 */
        /* <DEDUP_REMOVED lines=13> */
[----:B------:R-:W-:Y:S01]  /*2ab0*/  IMAD.MOV.U32 R207, RZ, RZ, R111 ;  /* 0x000000ffffcf7224 */ /* 0x000fe200078e006f */
[----:B------:R-:W-:Y:S01]  /*2ac0*/  UMOV UR10, UR14 ;  /* 0x0000000e000a7c82 */ /* 0x000fe20008000000 */
[----:B------:R-:W-:-:S03]  /*2ad0*/  UMOV UR11, UR15 ;  /* 0x0000000f000b7c82 */ /* 0x000fc60008000000 */
        /* <DEDUP_REMOVED lines=25> */
[----:B------:R-:W-:Y:S01]  /*2c70*/  STL.64 [R1+0x1378], R156 ;  /* 0x0013789c01007387 */ /* 0x000fe20000100a00 */
[----:B--2---:R-:W-:-:S02]  /*2c80*/  IMAD.MOV.U32 R214, RZ, RZ, R30 ;  /* 0x000000ffffd67224 */ /* 0x004fc400078e001e */
[----:B---3--:R-:W-:Y:S02]  /*2c90*/  IMAD.MOV.U32 R215, RZ, RZ, R29 ;  /* 0x000000ffffd77224 */ /* 0x008fe400078e001d */
[----:B0-----:R-:W-:Y:S02]  /*2ca0*/  IMAD.MOV.U32 R212, RZ, RZ, R28 ;  /* 0x000000ffffd47224 */ /* 0x001fe400078e001c */
[----:B----4-:R-:W-:Y:S02]  /*2cb0*/  IMAD.MOV.U32 R213, RZ, RZ, R27 ;  /* 0x000000ffffd57224 */ /* 0x010fe400078e001b */
[----:B-1----:R-:W-:Y:S02]  /*2cc0*/  IMAD.MOV.U32 R210, RZ, RZ, R26 ;  /* 0x000000ffffd27224 */ /* 0x002fe400078e001a */
[----:B------:R-:W-:Y:S02]  /*2cd0*/  IMAD.MOV.U32 R211, RZ, RZ, R25 ;  /* 0x000000ffffd37224 */ /* 0x000fe400078e0019 */
[----:B------:R-:W-:-:S02]  /*2ce0*/  IMAD.MOV.U32 R208, RZ, RZ, R24 ;  /* 0x000000ffffd07224 */ /* 0x000fc400078e0018 */
[----:B------:R-:W-:-:S06]  /*2cf0*/  WARPGROUP.ARRIVE ;  /* 0x00000000000079c5 */ /* 0x000fcc0000000000 */
[----:B------:R-:W-:Y:S01]  /*2d00*/  HGMMA.64x192x16.F32.BF16 R24, gdesc[UR8], RZ, !UPT, gsb0 ;  /* 0x02e00000081879f0 */ /* 0x000fe2000c0018ff */
        /* <DEDUP_REMOVED lines=18> */
[----:B------:R-:W-:-:S03]  /*2e30*/  WARPGROUP.DEPBAR.LE gsb0, 0x0 ;  /* 0x00008000000079c5 */ /* 0x000fc60000010000 */
        /* <DEDUP_REMOVED lines=16> */
[----:B0-----:R-:W2:Y:S04]  /*2f40*/  LDL.LU.64 R88, [R1+0x480] ;  /* 0x0004800001587983 */ /* 0x001ea80000300a00 */
[----:B------:R-:W2:Y:S04]  /*2f50*/  LDL.LU.64 R90, [R1+0x488] ;  /* 0x00048800015a7983 */ /* 0x000ea80000300a00 */
        /* <DEDUP_REMOVED lines=45> */
[----:B------:R-:W2:Y:S01]  /*3230*/  LDL.LU.64 R182, [R1+0x5f8] ;  /* 0x0005f80001b67983 */ /* 0x000ea20000300a00 */
[----:B------:R-:W-:-:S02]  /*3240*/  UIADD3 UR8, UR6, 0x2, URZ ;  /* 0x0000000206087890 */ /* 0x000fc4000fffe03f */
[----:B------:R-:W-:Y:S01]  /*3250*/  UIADD3 UR10, UR7, 0x2, URZ ;  /* 0x00000002070a7890 */ /* 0x000fe2000fffe03f */
[----:B------:R-:W-:Y:S01]  /*3260*/  UMOV UR9, 0x40000040 ;  /* 0x4000004000097882 */ /* 0x000fe20000000000 */
[----:B------:R-:W-:Y:S01]  /*3270*/  UMOV UR11, 0x40000040 ;  /* 0x40000040000b7882 */ /* 0x000fe20000000000 */
        /* <DEDUP_REMOVED lines=32> */
[----:B--2---:R-:W-:-:S06]  /*3480*/  WARPGROUP.ARRIVE ;  /* 0x00000000000079c5 */ /* 0x004fcc0000000000 */
[----:B------:R-:W-:Y:S01]  /*3490*/  HGMMA.64x192x16.F32.BF16 R88, gdesc[UR8], R88, gsb0 ;  /* 0x02e00000085879f0 */ /* 0x000fe20008001858 */
[----:B------:R-:W-:Y:S02]  /*34a0*/  IMAD.MOV.U32 R209, RZ, RZ, R23 ;  /* 0x000000ffffd17224 */ /* 0x000fe400078e0017 */
[----:B------:R-:W-:Y:S02]  /*34b0*/  IMAD.MOV.U32 R206, RZ, RZ, R22 ;  /* 0x000000ffffce7224 */ /* 0x000fe400078e0016 */
[----:B------:R-:W-:Y:S02]  /*34c0*/  IMAD.MOV.U32 R207, RZ, RZ, R21 ;  /* 0x000000ffffcf7224 */ /* 0x000fe400078e0015 */
[----:B------:R-:W-:Y:S02]  /*34d0*/  IMAD.MOV.U32 R204, RZ, RZ, R20 ;  /* 0x000000ffffcc7224 */ /* 0x000fe400078e0014 */
[----:B------:R-:W-:Y:S02]  /*34e0*/  IMAD.MOV.U32 R205, RZ, RZ, R19 ;  /* 0x000000ffffcd7224 */ /* 0x000fe400078e0013 */
[----:B------:R-:W-:-:S02]  /*34f0*/  IMAD.MOV.U32 R202, RZ, RZ, R18 ;  /* 0x000000ffffca7224 */ /* 0x000fc400078e0012 */
[----:B------:R-:W-:Y:S02]  /*3500*/  IMAD.MOV.U32 R203, RZ, RZ, R17 ;  /* 0x000000ffffcb7224 */ /* 0x000fe400078e0011 */
[----:B------:R-:W-:Y:S01]  /*3510*/  IMAD.MOV.U32 R200, RZ, RZ, R16 ;  /* 0x000000ffffc87224 */ /* 0x000fe200078e0010 */
[----:B------:R-:W-:Y:S01]  /*3520*/  MOV R198, R14 ;  /* 0x0000000e00c67202 */ /* 0x000fe20000000f00 */
        /* <DEDUP_REMOVED lines=13> */
[----:B------:R-:W-:Y:S01]  /*3600*/  IMAD.MOV.U32 R186, RZ, RZ, R0 ;  /* 0x000000ffffba7224 */ /* 0x000fe200078e0000 */
[----:B------:R-:W-:Y:S02]  /*3610*/  WARPGROUP.DEPBAR.LE gsb0, 0x0 ;  /* 0x00008000000079c5 */ /* 0x000fe40000010000 */
        /* <DEDUP_REMOVED lines=17> */
[----:B------:R1:W-:Y:S04]  /*3730*/  STL.64 [R1+0x508], R122 ;  /* 0x0005087a01007387 */ /* 0x0003e80000100a00 */
[----:B------:R2:W-:Y:S04]  /*3740*/  STL.64 [R1+0x510], R124 ;  /* 0x0005107c01007387 */ /* 0x0005e80000100a00 */
[----:B------:R3:W-:Y:S04]  /*3750*/  STL.64 [R1+0x518], R126 ;  /* 0x0005187e01007387 */ /* 0x0007e80000100a00 */
[----:B------:R4:W-:Y:S04]  /*3760*/  STL.64 [R1+0x520], R128 ;  /* 0x0005208001007387 */ /* 0x0009e80000100a00 */
[----:B------:R4:W-:Y:S04]  /*3770*/  STL.64 [R1+0x528], R130 ;  /* 0x0005288201007387 */ /* 0x0009e80000100a00 */
[----:B------:R4:W-:Y:S01]  /*3780*/  STL.64 [R1+0x530], R132 ;  /* 0x0005308401007387 */ /* 0x0009e20000100a00 */
[----:B------:R-:W-:-:S03]  /*3790*/  IMAD.MOV.U32 R227, RZ, RZ, R150 ;  /* 0x000000ffffe37224 */ /* 0x000fc600078e0096 */
        /* <DEDUP_REMOVED lines=8> */
[----:B------:R-:W4:Y:S01]  /*3820*/  LDL.LU R150, [R1+0x78] ;  /* 0x0000780001967983 */ /* 0x000f220000300800 */
        /* <DEDUP_REMOVED lines=16> */
[----:B------:R-:W-:-:S03]  /*3930*/  MOV R21, R163 ;  /* 0x000000a300157202 */ /* 0x000fc60000000f00 */
        /* <DEDUP_REMOVED lines=40> */
[----:B------:R-:W4:Y:S04]  /*3bc0*/  LDL.LU R179, [R1+0xec] ;  /* 0x0000ec0001b37983 */ /* 0x000f280000300800 */
[----:B------:R-:W4:Y:S04]  /*3bd0*/  LDL.LU R180, [R1+0xf0] ;  /* 0x0000f00001b47983 */ /* 0x000f280000300800 */
[----:B------:R-:W4:Y:S01]  /*3be0*/  LDL.LU R181, [R1+0xf4] ;  /* 0x0000f40001b57983 */ /* 0x000f220000300800 */
[----:B0-----:R-:W-:-:S03]  /*3bf0*/  IMAD.MOV.U32 R120, RZ, RZ, R186 ;  /* 0x000000ffff787224 */ /* 0x001fc600078e00ba */
[----:B------:R-:W4:Y:S01]  /*3c00*/  LDL.LU R182, [R1+0xf8] ;  /* 0x0000f80001b67983 */ /* 0x000f220000300800 */
[----:B------:R-:W-:-:S03]  /*3c10*/  IMAD.MOV.U32 R121, RZ, RZ, R187 ;  /* 0x000000ffff797224 */ /* 0x000fc600078e00bb */
[----:B------:R-:W4:Y:S01]  /*3c20*/  LDL.LU R183, [R1+0xfc] ;  /* 0x0000fc0001b77983 */ /* 0x000f220000300800 */
[----:B-1----:R-:W-:-:S03]  /*3c30*/  IMAD.MOV.U32 R122, RZ, RZ, R188 ;  /* 0x000000ffff7a7224 */ /* 0x002fc600078e00bc */
[----:B------:R-:W4:Y:S01]  /*3c40*/  LDL.LU R184, [R1+0x100] ;  /* 0x0001000001b87983 */ /* 0x000f220000300800 */
[----:B------:R-:W-:-:S03]  /*3c50*/  IMAD.MOV.U32 R123, RZ, RZ, R189 ;  /* 0x000000ffff7b7224 */ /* 0x000fc600078e00bd */
[----:B------:R-:W4:Y:S01]  /*3c60*/  LDL.LU R185, [R1+0x104] ;  /* 0x0001040001b97983 */ /* 0x000f220000300800 */
[----:B--2---:R-:W-:-:S03]  /*3c70*/  IMAD.MOV.U32 R124, RZ, RZ, R190 ;  /* 0x000000ffff7c7224 */ /* 0x004fc600078e00be */
[----:B------:R-:W2:Y:S01]  /*3c80*/  LDL.LU R186, [R1+0x108] ;  /* 0x0001080001ba7983 */ /* 0x000ea20000300800 */
[----:B------:R-:W-:-:S03]  /*3c90*/  IMAD.MOV.U32 R125, RZ, RZ, R191 ;  /* 0x000000ffff7d7224 */ /* 0x000fc600078e00bf */
[----:B------:R-:W2:Y:S01]  /*3ca0*/  LDL.LU R187, [R1+0x10c] ;  /* 0x00010c0001bb7983 */ /* 0x000ea20000300800 */
[----:B---3--:R-:W-:-:S03]  /*3cb0*/  IMAD.MOV.U32 R126, RZ, RZ, R192 ;  /* 0x000000ffff7e7224 */ /* 0x008fc600078e00c0 */
[----:B------:R-:W2:Y:S01]  /*3cc0*/  LDL.LU R188, [R1+0x110] ;  /* 0x0001100001bc7983 */ /* 0x000ea20000300800 */
[----:B------:R-:W-:-:S03]  /*3cd0*/  IMAD.MOV.U32 R127, RZ, RZ, R193 ;  /* 0x000000ffff7f7224 */ /* 0x000fc600078e00c1 */
[----:B------:R-:W2:Y:S01]  /*3ce0*/  LDL.LU R189, [R1+0x114] ;  /* 0x0001140001bd7983 */ /* 0x000ea20000300800 */
[----:B----4-:R-:W-:-:S03]  /*3cf0*/  IMAD.MOV.U32 R128, RZ, RZ, R194 ;  /* 0x000000ffff807224 */ /* 0x010fc600078e00c2 */
[----:B------:R-:W2:Y:S01]  /*3d00*/  LDL.LU R190, [R1+0x118] ;  /* 0x0001180001be7983 */ /* 0x000ea20000300800 */
[----:B------:R-:W-:-:S03]  /*3d10*/  IMAD.MOV.U32 R129, RZ, RZ, R195 ;  /* 0x000000ffff817224 */ /* 0x000fc600078e00c3 */
        /* <DEDUP_REMOVED lines=9> */
[----:B------:R-:W-:-:S03]  /*3db0*/  MOV R134, R200 ;  /* 0x000000c800867202 */ /* 0x000fc60000000f00 */
        /* <DEDUP_REMOVED lines=21> */
[----:B------:R-:W-:Y:S02]  /*3f10*/  IMAD.MOV.U32 R233, RZ, RZ, R144 ;  /* 0x000000ffffe97224 */ /* 0x000fe400078e0090 */
[----:B------:R-:W-:Y:S01]  /*3f20*/  IMAD.MOV.U32 R143, RZ, RZ, R209 ;  /* 0x000000ffff8f7224 */ /* 0x000fe200078e00d1 */
[----:B------:R-:W2:Y:S01]  /*3f30*/  LDL.LU R207, [R1+0x15c] ;  /* 0x00015c0001cf7983 */ /* 0x000ea20000300800 */
[----:B------:R-:W-:Y:S02]  /*3f40*/  IMAD.MOV.U32 R232, RZ, RZ, R145 ;  /* 0x000000ffffe87224 */ /* 0x000fe400078e0091 */
[----:B------:R-:W-:Y:S01]  /*3f50*/  IMAD.MOV.U32 R144, RZ, RZ, R210 ;  /* 0x000000ffff907224 */ /* 0x000fe200078e00d2 */
[----:B------:R-:W2:Y:S01]  /*3f60*/  LDL.LU R208, [R1+0x160] ;  /* 0x0001600001d07983 */ /* 0x000ea20000300800 */
[----:B------:R-:W-:Y:S02]  /*3f70*/  IMAD.MOV.U32 R231, RZ, RZ, R146 ;  /* 0x000000ffffe77224 */ /* 0x000fe400078e0092 */
[----:B------:R-:W-:Y:S01]  /*3f80*/  IMAD.MOV.U32 R145, RZ, RZ, R211 ;  /* 0x000000ffff917224 */ /* 0x000fe200078e00d3 */
[----:B------:R-:W2:Y:S01]  /*3f90*/  LDL.LU R209, [R1+0x164] ;  /* 0x0001640001d17983 */ /* 0x000ea20000300800 */
[----:B------:R-:W-:-:S02]  /*3fa0*/  IMAD.MOV.U32 R230, RZ, RZ, R147 ;  /* 0x000000ffffe67224 */ /* 0x000fc400078e0093 */
        /* <DEDUP_REMOVED lines=8> */
[----:B------:R-:W-:-:S03]  /*4030*/  IMAD.MOV.U32 R149, RZ, RZ, R215 ;  /* 0x000000ffff957224 */ /* 0x000fc600078e00d7 */
[----:B------:R-:W2:Y:S04]  /*4040*/  LDL.LU R213, [R1+0x174] ;  /* 0x0001740001d57983 */ /* 0x000ea80000300800 */
[----:B------:R-:W2:Y:S04]  /*4050*/  LDL.LU R214, [R1+0x178] ;  /* 0x0001780001d67983 */ /* 0x000ea80000300800 */
[----:B------:R-:W2:Y:S01]  /*4060*/  LDL.LU R215, [R1+0x17c] ;  /* 0x00017c0001d77983 */ /* 0x000ea20000300800 */
[----:B------:R-:W-:Y:S01]  /*4070*/  UIADD3 UR14, UR7, 0x602, URZ ;  /* 0x00000602070e7890 */ /* 0x000fe2000fffe03f */
[----:B------:R-:W-:Y:S01]  /*4080*/  UMOV UR12, UR8 ;  /* 0x00000008000c7c82 */ /* 0x000fe20008000000 */
[----:B------:R-:W-:Y:S01]  /*4090*/  UMOV UR13, UR9 ;  /* 0x00000009000d7c82 */ /* 0x000fe20008000000 */
[----:B------:R-:W-:Y:S01]  /*40a0*/  UMOV UR15, 0x40000040 ;  /* 0x40000040000f7882 */ /* 0x000fe20000000000 */
[----:B------:R-:W3:Y:S04]  /*40b0*/  LDL.LU R90, [R1+0x180] ;  /* 0x00018000015a7983 */ /* 0x000ee80000300800 */
[----:B------:R-:W4:Y:S04]  /*40c0*/  LDL.LU R91, [R1+0x184] ;  /* 0x00018400015b7983 */ /* 0x000f280000300800 */
        /* <DEDUP_REMOVED lines=27> */
[----:B------:R-:W4:Y:S01]  /*4280*/  LDL.LU R119, [R1+0x1f4] ;  /* 0x0001f40001777983 */ /* 0x000f220000300800 */
[----:B--2---:R-:W-:-:S06]  /*4290*/  WARPGROUP.ARRIVE ;  /* 0x00000000000079c5 */ /* 0x004fcc0000000000 */
[----:B------:R-:W-:Y:S03]  /*42a0*/  HGMMA.64x192x16.F32.BF16 R120, gdesc[UR12], R120, gsb0 ;  /* 0x02e000000c7879f0 */ /* 0x000fe60008001878 */
[----:B------:R-:W-:Y:S02]  /*42b0*/  WARPGROUP.DEPBAR.LE gsb0, 0x0 ;  /* 0x00008000000079c5 */ /* 0x000fe40000010000 */
[----:B------:R-:W-:Y:S04]  /*42c0*/  STL.64 [R1], R120 ;  /* 0x0000007801007387 */ /* 0x000fe80000100a00 */
        /* <DEDUP_REMOVED lines=95> */
[----:B---3--:R-:W-:-:S02]  /*48c0*/  IMAD.MOV.U32 R24, RZ, RZ, R90 ;  /* 0x000000ffff187224 */ /* 0x008fc400078e005a */
[----:B----4-:R-:W-:Y:S02]  /*48d0*/  IMAD.MOV.U32 R25, RZ, RZ, R91 ;  /* 0x000000ffff197224 */ /* 0x010fe400078e005b */
        /* <DEDUP_REMOVED lines=16> */
[----:B------:R-:W-:Y:S01]  /*49e0*/  MOV R43, R109 ;  /* 0x0000006d002b7202 */ /* 0x000fe20000000f00 */
        /* <DEDUP_REMOVED lines=11> */
[----:B--2---:R-:W-:Y:S02]  /*4aa0*/  IMAD.MOV.U32 R118, RZ, RZ, R214 ;  /* 0x000000ffff767224 */ /* 0x004fe400078e00d6 */
        /* <DEDUP_REMOVED lines=34> */
[----:B------:R-:W2:Y:S01]  /*4cd0*/  LDL.LU R150, [R1+0x12e0] ;  /* 0x0012e00001967983 */ /* 0x000ea20000300800 */
[----:B------:R-:W-:Y:S02]  /*4ce0*/  IMAD.MOV.U32 R55, RZ, RZ, R151 ;  /* 0x000000ffff377224 */ /* 0x000fe400078e0097 */
[----:B------:R-:W-:Y:S01]  /*4cf0*/  IMAD.MOV.U32 R57, RZ, RZ, R153 ;  /* 0x000000ffff397224 */ /* 0x000fe200078e0099 */
[----:B------:R-:W2:Y:S01]  /*4d00*/  LDL.LU R151, [R1+0x12dc] ;  /* 0x0012dc0001977983 */ /* 0x000ea20000300800 */
[----:B------:R-:W-:-:S03]  /*4d10*/  IMAD.MOV.U32 R59, RZ, RZ, R155 ;  /* 0x000000ffff3b7224 */ /* 0x000fc600078e009b */
[----:B------:R-:W2:Y:S01]  /*4d20*/  LDL.LU R152, [R1+0x12d8] ;  /* 0x0012d80001987983 */ /* 0x000ea20000300800 */
[----:B------:R-:W-:-:S03]  /*4d30*/  IMAD.MOV.U32 R61, RZ, RZ, R157 ;  /* 0x000000ffff3d7224 */ /* 0x000fc600078e009d */
[----:B------:R-:W2:Y:S04]  /*4d40*/  LDL.LU R153, [R1+0x12d4] ;  /* 0x0012d40001997983 */ /* 0x000ea80000300800 */
        /* <DEDUP_REMOVED lines=24> */
[----:B------:R-:W2:Y:S04]  /*4ed0*/  LDL.LU R170, [R1+0x1290] ;  /* 0x0012900001aa7983 */ /* 0x000ea80000300800 */
        /* <DEDUP_REMOVED lines=62> */
[----:B------:R-:W2:Y:S04]  /*52c0*/  LDL.LU R214, [R1+0x11e0] ;  /* 0x0011e00001d67983 */ /* 0x000ea80000300800 */
[----:B------:R-:W2:Y:S04]  /*52d0*/  LDL.LU R215, [R1+0x11dc] ;  /* 0x0011dc0001d77983 */ /* 0x000ea80000300800 */
        /* <DEDUP_REMOVED lines=48> */
[----:B0-----:R-:W3:Y:S04]  /*55e0*/  LDL.LU R24, [R1+0x300] ;  /* 0x0003000001187983 */ /* 0x001ee80000300800 */
[----:B------:R-:W3:Y:S04]  /*55f0*/  LDL.LU R25, [R1+0x304] ;  /* 0x0003040001197983 */ /* 0x000ee80000300800 */
        /* <DEDUP_REMOVED lines=85> */
[----:B------:R-:W3:Y:S01]  /*5b50*/  LDL.LU R111, [R1+0x45c] ;  /* 0x00045c00016f7983 */ /* 0x000ee20000300800 */
[----:B------:R-:W-:-:S03]  /*5b60*/  IMAD.MOV.U32 R116, RZ, RZ, R218 ;  /* 0x000000ffff747224 */ /* 0x000fc600078e00da */
[----:B------:R-:W3:Y:S04]  /*5b70*/  LDL.LU R112, [R1+0x460] ;  /* 0x0004600001707983 */ /* 0x000ee80000300800 */
[----:B------:R-:W3:Y:S04]  /*5b80*/  LDL.LU R113, [R1+0x464] ;  /* 0x0004640001717983 */ /* 0x000ee80000300800 */
[----:B------:R-:W3:Y:S04]  /*5b90*/  LDL.LU R114, [R1+0x468] ;  /* 0x0004680001727983 */ /* 0x000ee80000300800 */
[----:B------:R-:W3:Y:S04]  /*5ba0*/  LDL.LU R115, [R1+0x46c] ;  /* 0x00046c0001737983 */ /* 0x000ee80000300800 */
[----:B------:R-:W4:Y:S04]  /*5bb0*/  LDL.LU R218, [R1+0x11d8] ;  /* 0x0011d80001da7983 */ /* 0x000f280000300800 */
[----:B------:R-:W3:Y:S04]  /*5bc0*/  LDL.LU R117, [R1+0x474] ;  /* 0x0004740001757983 */ /* 0x000ee80000300800 */
[----:B------:R-:W3:Y:S04]  /*5bd0*/  LDL.LU R118, [R1+0x478] ;  /* 0x0004780001767983 */ /* 0x000ee80000300800 */
[----:B------:R-:W3:Y:S01]  /*5be0*/  LDL.LU R119, [R1+0x47c] ;  /* 0x00047c0001777983 */ /* 0x000ee20000300800 */
[----:B------:R-:W-:Y:S01]  /*5bf0*/  UIADD3 UR12, UR6, 0x402, URZ ;  /* 0x00000402060c7890 */ /* 0x000fe2000fffe03f */
[----:B--2---:R-:W-:Y:S01]  /*5c00*/  WARPGROUP.ARRIVE ;  /* 0x00000000000079c5 */ /* 0x004fe20000000000 */
[----:B------:R-:W-:-:S07]  /*5c10*/  UMOV UR13, 0x40000040 ;  /* 0x40000040000d7882 */ /* 0x000fce0000000000 */
[----:B------:R-:W-:Y:S01]  /*5c20*/  HGMMA.64x192x16.F32.BF16 R120, gdesc[UR12], R120, gsb0 ;  /* 0x02e000000c7879f0 */ /* 0x000fe20008001878 */
[----:B------:R-:W-:Y:S01]  /*5c30*/  UMOV UR8, UR12 ;  /* 0x0000000c00087c82 */ /* 0x000fe20008000000 */
[----:B------:R-:W-:Y:S01]  /*5c40*/  UMOV UR9, UR13 ;  /* 0x0000000d00097c82 */ /* 0x000fe20008000000 */
[----:B------:R-:W-:Y:S02]  /*5c50*/  WARPGROUP.DEPBAR.LE gsb0, 0x0 ;  /* 0x00008000000079c5 */ /* 0x000fe40000010000 */
[----:B---3--:R-:W-:-:S15]  /*5c60*/  WARPGROUP.ARRIVE ;  /* 0x00000000000079c5 */ /* 0x008fde0000000000 */
[----:B------:R-:W-:Y:S01]  /*5c70*/  HGMMA.64x192x16.F32.BF16 R24, gdesc[UR8], R24, gsb0 ;  /* 0x02e00000081879f0 */ /* 0x000fe20008001818 */
[----:B----4-:R-:W-:Y:S04]  /*5c80*/  STL [R1+0xed0], R218 ;  /* 0x000ed0da01007387 */ /* 0x010fe80000100800 */
        /* <DEDUP_REMOVED lines=135> */
[----:B------:R-:W-:Y:S01]  /*6500*/  UIADD3 UR8, UR6, 0x802, URZ ;  /* 0x0000080206087890 */ /* 0x000fe2000fffe03f */
[----:B------:R-:W-:Y:S01]  /*6510*/  UMOV UR9, 0x40000040 ;  /* 0x4000004000097882 */ /* 0x000fe20000000000 */
[----:B--2---:R-:W-:-:S07]  /*6520*/  WARPGROUP.ARRIVE ;  /* 0x00000000000079c5 */ /* 0x004fce0000000000 */
[----:B------:R-:W-:Y:S03]  /*6530*/  HGMMA.64x192x16.F32.BF16 R24, gdesc[UR8], R24, gsb0 ;  /* 0x02e00000081879f0 */ /* 0x000fe60008001818 */
        /* <DEDUP_REMOVED lines=151> */
[----:B------:R-:W-:Y:S01]  /*6eb0*/  UMOV UR10, UR14 ;  /* 0x0000000e000a7c82 */ /* 0x000fe20008000000 */
[----:B------:R-:W-:Y:S01]  /*6ec0*/  UMOV UR11, UR15 ;  /* 0x0000000f000b7c82 */ /* 0x000fe20008000000 */
        /* <DEDUP_REMOVED lines=16> */
[----:B------:R-:W-:Y:S01]  /*6fd0*/  IMAD.MOV.U32 R208, RZ, RZ, R221 ;  /* 0x000000ffffd07224 */ /* 0x000fe200078e00dd */
[----:B------:R-:W-:Y:S01]  /*6fe0*/  MOV R221, R15 ;  /* 0x0000000f00dd7202 */ /* 0x000fe20000000f00 */
        /* <DEDUP_REMOVED lines=26> */
[----:B------:R-:W-:Y:S02]  /*7190*/  UIADD3 UR8, UR6, 0x4, URZ ;  /* 0x0000000406087890 */ /* 0x000fe4000fffe03f */
[----:B------:R-:W-:Y:S01]  /*71a0*/  UIADD3 UR10, UR7, 0x4, URZ ;  /* 0x00000004070a7890 */ /* 0x000fe2000fffe03f */
[----:B------:R-:W-:Y:S01]  /*71b0*/  UMOV UR9, 0x40000040 ;  /* 0x4000004000097882 */ /* 0x000fe20000000000 */
[----:B------:R-:W-:Y:S01]  /*71c0*/  UMOV UR11, 0x40000040 ;  /* 0x40000040000b7882 */ /* 0x000fe20000000000 */
[----:B------:R-:W-:-:S02]  /*71d0*/  WARPGROUP.DEPBAR.LE gsb0, 0x0 ;  /* 0x00008000000079c5 */ /* 0x000fc40000010000 */
[----:B------:R-:W-:Y:S04]  /*71e0*/  STL.64 [R1+0xd98], R118 ;  /* 0x000d987601007387 */ /* 0x000fe80000100a00 */
[----:B------:R-:W-:Y:S04]  /*71f0*/  STL.64 [R1+0xd90], R116 ;  /* 0x000d907401007387 */ /* 0x000fe80000100a00 */
[----:B------:R-:W-:Y:S04]  /*7200*/  STL.64 [R1+0xd88], R114 ;  /* 0x000d887201007387 */ /* 0x000fe80000100a00 */
[----:B------:R-:W-:Y:S04]  /*7210*/  STL.64 [R1+0xd80], R112 ;  /* 0x000d807001007387 */ /* 0x000fe80000100a00 */
[----:B------:R-:W-:Y:S04]  /*7220*/  STL.64 [R1+0xd78], R110 ;  /* 0x000d786e01007387 */ /* 0x000fe80000100a00 */
[----:B------:R-:W-:Y:S04]  /*7230*/  STL.64 [R1+0xd70], R108 ;  /* 0x000d706c01007387 */ /* 0x000fe80000100a00 */
[----:B------:R-:W-:Y:S01]  /*7240*/  STL.64 [R1+0xd68], R106 ;  /* 0x000d686a01007387 */ /* 0x000fe20000100a00 */
[----:B---3--:R-:W-:-:S03]  /*7250*/  WARPGROUP.ARRIVE ;  /* 0x00000000000079c5 */ /* 0x008fc60000000000 */
[----:B------:R-:W-:Y:S03]  /*7260*/  STL.64 [R1+0xd60], R104 ;  /* 0x000d606801007387 */ /* 0x000fe60000100a00 */
[----:B------:R-:W-:Y:S01]  /*7270*/  HGMMA.64x192x16.F32.BF16 R140, gdesc[UR8], R140, gsb0 ;  /* 0x02e00000088c79f0 */ /* 0x000fe2000800188c */
        /* <DEDUP_REMOVED lines=40> */
[----:B------:R-:W2:Y:S04]  /*7500*/  LDL.LU.64 R4, [R1] ;  /* 0x0000000001047983 */ /* 0x000ea80000300a00 */
        /* <DEDUP_REMOVED lines=96> */
[----:B0-----:R-:W3:Y:S04]  /*7b10*/  LDL.LU R218, [R1+0xed0] ;  /* 0x000ed00001da7983 */ /* 0x001ee80000300800 */
[----:B------:R-:W4:Y:S04]  /*7b20*/  LDL.LU.64 R214, [R1+0xec8] ;  /* 0x000ec80001d67983 */ /* 0x000f280000300a00 */
        /* <DEDUP_REMOVED lines=36> */
[----:B------:R-:W4:Y:S01]  /*7d70*/  LDL.LU.64 R140, [R1+0xda0] ;  /* 0x000da000018c7983 */ /* 0x000f220000300a00 */
[----:B------:R-:W-:Y:S01]  /*7d80*/  UIADD3 UR14, UR7, 0x604, URZ ;  /* 0x00000604070e7890 */ /* 0x000fe2000fffe03f */
[----:B--2---:R-:W-:Y:S01]  /*7d90*/  WARPGROUP.ARRIVE ;  /* 0x00000000000079c5 */ /* 0x004fe20000000000 */
[----:B------:R-:W-:Y:S01]  /*7da0*/  UMOV UR12, UR8 ;  /* 0x00000008000c7c82 */ /* 0x000fe20008000000 */
[----:B------:R-:W-:Y:S01]  /*7db0*/  UMOV UR13, UR9 ;  /* 0x00000009000d7c82 */ /* 0x000fe20008000000 */
[----:B------:R-:W-:-:S05]  /*7dc0*/  UMOV UR15, 0x40000040 ;  /* 0x40000040000f7882 */ /* 0x000fca0000000000 */
[----:B------:R-:W-:Y:S01]  /*7dd0*/  HGMMA.64x192x16.F32.BF16 R4, gdesc[UR12], R4, gsb0 ;  /* 0x02e000000c0479f0 */ /* 0x000fe20008001804 */
[----:B------:R-:W-:Y:S01]  /*7de0*/  UIADD3 UR12, UR6, 0x404, URZ ;  /* 0x00000404060c7890 */ /* 0x000fe2000fffe03f */
[----:B------:R-:W-:Y:S01]  /*7df0*/  UMOV UR13, 0x40000040 ;  /* 0x40000040000d7882 */ /* 0x000fe20000000000 */
        /* <DEDUP_REMOVED lines=11> */
[----:B------:R0:W-:Y:S01]  /*7eb0*/  STL.64 [R1+0x50], R24 ;  /* 0x0000501801007387 */ /* 0x0001e20000100a00 */
[----:B----4-:R-:W-:-:S06]  /*7ec0*/  WARPGROUP.ARRIVE ;  /* 0x00000000000079c5 */ /* 0x010fcc0000000000 */
[----:B------:R-:W-:Y:S01]  /*7ed0*/  HGMMA.64x192x16.F32.BF16 R120, gdesc[UR12], R120, gsb0 ;  /* 0x02e000000c7879f0 */ /* 0x000fe20008001878 */
[----:B------:R1:W-:Y:S04]  /*7ee0*/  STL.64 [R1+0x58], R26 ;  /* 0x0000581a01007387 */ /* 0x0003e80000100a00 */
        /* <DEDUP_REMOVED lines=26> */
[----:B------:R3:W-:Y:S04]  /*8090*/  STL [R1+0x138], R82 ;  /* 0x0001385201007387 */ /* 0x0007e80000100800 */
[----:B0-----:R-:W3:Y:S04]  /*80a0*/  LDL.LU.64 R24, [R1+0x180] ;  /* 0x0001800001187983 */ /* 0x001ee80000300a00 */
[----:B-1----:R-:W3:Y:S04]  /*80b0*/  LDL.LU.64 R26, [R1+0x188] ;  /* 0x00018800011a7983 */ /* 0x002ee80000300a00 */
[----:B--2---:R-:W2:Y:S04]  /*80c0*/  LDL.LU.64 R28, [R1+0x190] ;  /* 0x00019000011c7983 */ /* 0x004ea80000300a00 */
[----:B----4-:R-:W2:Y:S04]  /*80d0*/  LDL.LU.64 R30, [R1+0x198] ;  /* 0x00019800011e7983 */ /* 0x010ea80000300a00 */
[----:B---3--:R-:W2:Y:S04]  /*80e0*/  LDL.LU.64 R32, [R1+0x1a0] ;  /* 0x0001a00001207983 */ /* 0x008ea80000300a00 */
        /* <DEDUP_REMOVED lines=19> */
[----:B------:R-:W-:-:S03]  /*8220*/  IMAD.MOV.U32 R216, RZ, RZ, R80 ;  /* 0x000000ffffd87224 */ /* 0x000fc600078e0050 */
        /* <DEDUP_REMOVED lines=9> */
[----:B------:R-:W-:Y:S02]  /*82c0*/  IMAD.MOV.U32 R222, RZ, RZ, R86 ;  /* 0x000000ffffde7224 */ /* 0x000fe400078e0056 */
[----:B------:R-:W-:Y:S01]  /*82d0*/  IMAD.MOV.U32 R223, RZ, RZ, R87 ;  /* 0x000000ffffdf7224 */ /* 0x000fe200078e0057 */
[----:B------:R-:W2:Y:S01]  /*82e0*/  LDL.LU.64 R82, [R1+0x268] ;  /* 0x0002680001527983 */ /* 0x000ea20000300a00 */
[----:B------:R-:W-:Y:S02]  /*82f0*/  IMAD.MOV.U32 R224, RZ, RZ, R88 ;  /* 0x000000ffffe07224 */ /* 0x000fe400078e0058 */
[----:B------:R-:W-:Y:S01]  /*8300*/  IMAD.MOV.U32 R225, RZ, RZ, R89 ;  /* 0x000000ffffe17224 */ /* 0x000fe200078e0059 */
[----:B------:R-:W2:Y:S01]  /*8310*/  LDL.LU.64 R84, [R1+0x270] ;  /* 0x0002700001547983 */ /* 0x000ea20000300a00 */
[----:B------:R-:W-:Y:S02]  /*8320*/  IMAD.MOV.U32 R226, RZ, RZ, R90 ;  /* 0x000000ffffe27224 */ /* 0x000fe400078e005a */
[----:B------:R-:W-:Y:S01]  /*8330*/  IMAD.MOV.U32 R227, RZ, RZ, R91 ;  /* 0x000000ffffe37224 */ /* 0x000fe200078e005b */
[----:B------:R-:W2:Y:S01]  /*8340*/  LDL.LU.64 R86, [R1+0x278] ;  /* 0x0002780001567983 */ /* 0x000ea20000300a00 */
[----:B------:R-:W-:-:S02]  /*8350*/  IMAD.MOV.U32 R228, RZ, RZ, R92 ;  /* 0x000000ffffe47224 */ /* 0x000fc400078e005c */
        /* <DEDUP_REMOVED lines=82> */
[----:B0-----:R-:W3:Y:S04]  /*8880*/  LDL.LU.64 R140, [R1+0x300] ;  /* 0x00030000018c7983 */ /* 0x001ee80000300a00 */
[----:B------:R-:W3:Y:S04]  /*8890*/  LDL.LU.64 R142, [R1+0x308] ;  /* 0x00030800018e7983 */ /* 0x000ee80000300a00 */
        /* <DEDUP_REMOVED lines=45> */
[----:B------:R-:W3:Y:S01]  /*8b70*/  LDL.LU.64 R234, [R1+0x478] ;  /* 0x0004780001ea7983 */ /* 0x000ee20000300a00 */
[----:B------:R-:W-:Y:S01]  /*8b80*/  UMOV UR8, UR12 ;  /* 0x0000000c00087c82 */ /* 0x000fe20008000000 */
[----:B------:R-:W-:Y:S01]  /*8b90*/  UMOV UR9, UR13 ;  /* 0x0000000d00097c82 */ /* 0x000fe20008000000 */
[----:B---3--:R-:W-:-:S06]  /*8ba0*/  WARPGROUP.ARRIVE ;  /* 0x00000000000079c5 */ /* 0x008fcc0000000000 */
[----:B------:R-:W-:Y:S01]  /*8bb0*/  HGMMA.64x192x16.F32.BF16 R140, gdesc[UR8], R140, gsb0 ;  /* 0x02e00000088c79f0 */ /* 0x000fe2000800188c */
[----:B------:R-:W-:Y:S01]  /*8bc0*/  UIADD3 UR8, UR6, 0x804, URZ ;  /* 0x0000080406087890 */ /* 0x000fe2000fffe03f */
[----:B------:R-:W-:Y:S01]  /*8bd0*/  UMOV UR9, 0x40000040 ;  /* 0x4000004000097882 */ /* 0x000fe20000000000 */
[----:B------:R-:W-:Y:S02]  /*8be0*/  WARPGROUP.DEPBAR.LE gsb0, 0x0 ;  /* 0x00008000000079c5 */ /* 0x000fe40000010000 */
[----:B--2---:R-:W-:-:S15]  /*8bf0*/  WARPGROUP.ARRIVE ;  /* 0x00000000000079c5 */ /* 0x004fde0000000000 */
[----:B------:R-:W-:Y:S01]  /*8c00*/  HGMMA.64x192x16.F32.BF16 R24, gdesc[UR8], R24, gsb0 ;  /* 0x02e00000081879f0 */ /* 0x000fe20008001818 */
[----:B------:R0:W-:Y:S04]  /*8c10*/  STL.64 [R1+0x300], R140 ;  /* 0x0003008c01007387 */ /* 0x0001e80000100a00 */
[----:B------:R1:W-:Y:S04]  /*8c20*/  STL.64 [R1+0x308], R142 ;  /* 0x0003088e01007387 */ /* 0x0003e80000100a00 */
[----:B------:R2:W-:Y:S04]  /*8c30*/  STL.64 [R1+0x310], R144 ;  /* 0x0003109001007387 */ /* 0x0005e80000100a00 */
[----:B------:R3:W-:Y:S04]  /*8c40*/  STL.64 [R1+0x318], R146 ;  /* 0x0003189201007387 */ /* 0x0007e80000100a00 */
[----:B------:R4:W-:Y:S04]  /*8c50*/  STL.64 [R1+0x320], R148 ;  /* 0x0003209401007387 */ /* 0x0009e80000100a00 */
[----:B------:R-:W-:Y:S04]  /*8c60*/  STL.64 [R1+0x328], R150 ;  /* 0x0003289601007387 */ /* 0x000fe80000100a00 */
        /* <DEDUP_REMOVED lines=30> */
[----:B------:R4:W-:Y:S01]  /*8e50*/  STL [R1+0x420], R212 ;  /* 0x000420d401007387 */ /* 0x0009e20000100800 */
[----:B------:R-:W-:Y:S01]  /*8e60*/  IMAD.MOV.U32 R17, RZ, RZ, R213 ;  /* 0x000000ffff117224 */ /* 0x000fe200078e00d5 */
[----:B------:R-:W-:Y:S01]  /*8e70*/  MOV R16, R214 ;  /* 0x000000d600107202 */ /* 0x000fe20000000f00 */
[----:B------:R-:W-:-:S02]  /*8e80*/  IMAD.MOV.U32 R4, RZ, RZ, R215 ;  /* 0x000000ffff047224 */ /* 0x000fc400078e00d7 */
[----:B------:R-:W-:Y:S02]  /*8e90*/  IMAD.MOV.U32 R2, RZ, RZ, R216 ;  /* 0x000000ffff027224 */ /* 0x000fe400078e00d8 */
[----:B------:R-:W-:Y:S02]  /*8ea0*/  IMAD.MOV.U32 R22, RZ, RZ, R218 ;  /* 0x000000ffff167224 */ /* 0x000fe400078e00da */
[----:B------:R-:W-:Y:S02]  /*8eb0*/  IMAD.MOV.U32 R23, RZ, RZ, R217 ;  /* 0x000000ffff177224 */ /* 0x000fe400078e00d9 */
[----:B------:R-:W-:Y:S02]  /*8ec0*/  IMAD.MOV.U32 R21, RZ, RZ, R219 ;  /* 0x000000ffff157224 */ /* 0x000fe400078e00db */
[----:B------:R-:W-:Y:S01]  /*8ed0*/  IMAD.MOV.U32 R20, RZ, RZ, R220 ;  /* 0x000000ffff147224 */ /* 0x000fe200078e00dc */
[----:B------:R-:W-:Y:S02]  /*8ee0*/  WARPGROUP.DEPBAR.LE gsb0, 0x0 ;  /* 0x00008000000079c5 */ /* 0x000fe40000010000 */
[----:B0-----:R-:W-:-:S02]  /*8ef0*/  IMAD.MOV.U32 R141, RZ, RZ, R118 ;  /* 0x000000ffff8d7224 */ /* 0x001fc400078e0076 */
[----:B------:R-:W-:Y:S02]  /*8f00*/  IMAD.MOV.U32 R140, RZ, RZ, R119 ;  /* 0x000000ffff8c7224 */ /* 0x000fe400078e0077 */
[----:B-1----:R-:W-:Y:S01]  /*8f10*/  IMAD.MOV.U32 R143, RZ, RZ, R116 ;  /* 0x000000ffff8f7224 */ /* 0x002fe200078e0074 */
[----:B------:R-:W4:Y:S01]  /*8f20*/  LDL.LU.64 R118, [R1+0xd98] ;  /* 0x000d980001767983 */ /* 0x000f220000300a00 */
[----:B------:R-:W-:Y:S02]  /*8f30*/  IMAD.MOV.U32 R142, RZ, RZ, R117 ;  /* 0x000000ffff8e7224 */ /* 0x000fe400078e0075 */
[----:B--2---:R-:W-:Y:S01]  /*8f40*/  IMAD.MOV.U32 R145, RZ, RZ, R114 ;  /* 0x000000ffff917224 */ /* 0x004fe200078e0072 */
[----:B------:R-:W2:Y:S01]  /*8f50*/  LDL.LU.64 R116, [R1+0xd90] ;  /* 0x000d900001747983 */ /* 0x000ea20000300a00 */
[----:B------:R-:W-:Y:S02]  /*8f60*/  IMAD.MOV.U32 R144, RZ, RZ, R115 ;  /* 0x000000ffff907224 */ /* 0x000fe400078e0073 */
[----:B---3--:R-:W-:Y:S01]  /*8f70*/  IMAD.MOV.U32 R147, RZ, RZ, R112 ;  /* 0x000000ffff937224 */ /* 0x008fe200078e0070 */
[----:B------:R-:W2:Y:S01]  /*8f80*/  LDL.LU.64 R114, [R1+0xd88] ;  /* 0x000d880001727983 */ /* 0x000ea20000300a00 */
[----:B------:R-:W-:-:S02]  /*8f90*/  IMAD.MOV.U32 R146, RZ, RZ, R113 ;  /* 0x000000ffff927224 */ /* 0x000fc400078e0071 */
[----:B----4-:R-:W-:Y:S01]  /*8fa0*/  IMAD.MOV.U32 R149, RZ, RZ, R110 ;  /* 0x000000ffff957224 */ /* 0x010fe200078e006e */
[----:B------:R-:W2:Y:S01]  /*8fb0*/  LDL.LU.64 R112, [R1+0xd80] ;  /* 0x000d800001707983 */ /* 0x000ea20000300a00 */
[----:B------:R-:W-:Y:S01]  /*8fc0*/  IMAD.MOV.U32 R148, RZ, RZ, R111 ;  /* 0x000000ffff947224 */ /* 0x000fe200078e006f */
[----:B------:R-:W-:Y:S01]  /*8fd0*/  MOV R152, R107 ;  /* 0x0000006b00987202 */ /* 0x000fe20000000f00 */
        /* <DEDUP_REMOVED lines=50> */
[----:B------:R-:W-:Y:S01]  /*9300*/  IMAD.MOV.U32 R185, RZ, RZ, R74 ;  /* 0x000000ffffb97224 */ /* 0x000fe200078e004a */
[----:B------:R-:W-:Y:S01]  /*9310*/  MOV R187, R72 ;  /* 0x0000004800bb7202 */ /* 0x000fe20000000f00 */
        /* <DEDUP_REMOVED lines=58> */
[----:B------:R-:W-:Y:S02]  /*96c0*/  IMAD.MOV.U32 R220, RZ, RZ, R39 ;  /* 0x000000ffffdc7224 */ /* 0x000fe400078e0027 */
[----:B------:R-:W-:Y:S01]  /*96d0*/  IMAD.MOV.U32 R14, RZ, RZ, R224 ;  /* 0x000000ffff0e7224 */ /* 0x000fe200078e00e0 */
[----:B------:R-:W2:Y:S01]  /*96e0*/  LDL.LU.64 R38, [R1+0xc58] ;  /* 0x000c580001267983 */ /* 0x000ea20000300a00 */
[----:B------:R-:W-:Y:S02]  /*96f0*/  IMAD.MOV.U32 R13, RZ, RZ, R225 ;  /* 0x000000ffff0d7224 */ /* 0x000fe400078e00e1 */
[----:B------:R-:W-:Y:S02]  /*9700*/  IMAD.MOV.U32 R223, RZ, RZ, R36 ;  /* 0x000000ffffdf7224 */ /* 0x000fe400078e0024 */
[----:B------:R-:W-:Y:S01]  /*9710*/  IMAD.MOV.U32 R12, RZ, RZ, R226 ;  /* 0x000000ffff0c7224 */ /* 0x000fe200078e00e2 */
[----:B------:R-:W2:Y:S01]  /*9720*/  LDL.LU.64 R36, [R1+0xc50] ;  /* 0x000c500001247983 */ /* 0x000ea20000300a00 */
[----:B------:R-:W-:-:S02]  /*9730*/  IMAD.MOV.U32 R11, RZ, RZ, R227 ;  /* 0x000000ffff0b7224 */ /* 0x000fc400078e00e3 */
[----:B------:R-:W-:Y:S02]  /*9740*/  IMAD.MOV.U32 R225, RZ, RZ, R34 ;  /* 0x000000ffffe17224 */ /* 0x000fe400078e0022 */
[----:B------:R-:W-:Y:S02]  /*9750*/  IMAD.MOV.U32 R224, RZ, RZ, R35 ;  /* 0x000000ffffe07224 */ /* 0x000fe400078e0023 */
[----:B------:R-:W-:Y:S01]  /*9760*/  IMAD.MOV.U32 R10, RZ, RZ, R228 ;  /* 0x000000ffff0a7224 */ /* 0x000fe200078e00e4 */
[----:B------:R-:W2:Y:S01]  /*9770*/  LDL.LU.64 R34, [R1+0xc48] ;  /* 0x000c480001227983 */ /* 0x000ea20000300a00 */
[----:B------:R-:W-:Y:S02]  /*9780*/  IMAD.MOV.U32 R9, RZ, RZ, R229 ;  /* 0x000000ffff097224 */ /* 0x000fe400078e00e5 */
[----:B------:R-:W-:Y:S02]  /*9790*/  IMAD.MOV.U32 R227, RZ, RZ, R32 ;  /* 0x000000ffffe37224 */ /* 0x000fe400078e0020 */
[----:B------:R-:W-:-:S02]  /*97a0*/  IMAD.MOV.U32 R226, RZ, RZ, R33 ;  /* 0x000000ffffe27224 */ /* 0x000fc400078e0021 */
[----:B------:R-:W-:Y:S01]  /*97b0*/  IMAD.MOV.U32 R8, RZ, RZ, R230 ;  /* 0x000000ffff087224 */ /* 0x000fe200078e00e6 */
[----:B------:R-:W2:Y:S01]  /*97c0*/  LDL.LU.64 R32, [R1+0xc40] ;  /* 0x000c400001207983 */ /* 0x000ea20000300a00 */
[----:B------:R-:W-:Y:S02]  /*97d0*/  IMAD.MOV.U32 R7, RZ, RZ, R231 ;  /* 0x000000ffff077224 */ /* 0x000fe400078e00e7 */
        /* <DEDUP_REMOVED lines=14> */
[----:B------:R-:W-:-:S03]  /*98c0*/  IMAD.MOV.U32 R234, RZ, RZ, R25 ;  /* 0x000000ffffea7224 */ /* 0x000fc600078e0019 */
[----:B------:R-:W2:Y:S01]  /*98d0*/  LDL.LU.64 R24, [R1+0xc20] ;  /* 0x000c200001187983 */ /* 0x000ea20000300a00 */
[----:B------:R-:W-:Y:S01]  /*98e0*/  UMOV UR10, UR14 ;  /* 0x0000000e000a7c82 */ /* 0x000fe20008000000 */
[----:B------:R-:W-:Y:S01]  /*98f0*/  UMOV UR11, UR15 ;  /* 0x0000000f000b7c82 */ /* 0x000fe20008000000 */
[----:B--2---:R-:W-:-:S06]  /*9900*/  WARPGROUP.ARRIVE ;  /* 0x00000000000079c5 */ /* 0x004fcc0000000000 */
        /* <DEDUP_REMOVED lines=49> */
[----:B------:R3:W-:Y:S01]  /*9c20*/  STL.64 [R1+0x608], R24 ;  /* 0x0006081801007387 */ /* 0x0007e20000100a00 */
[----:B0-----:R-:W-:-:S02]  /*9c30*/  IMAD.MOV.U32 R30, RZ, RZ, R229 ;  /* 0x000000ffff1e7224 */ /* 0x001fc400078e00e5 */
[----:B-1----:R-:W-:Y:S02]  /*9c40*/  IMAD.MOV.U32 R28, RZ, RZ, R231 ;  /* 0x000000ffff1c7224 */ /* 0x002fe400078e00e7 */
[----:B--2---:R-:W-:Y:S02]  /*9c50*/  IMAD.MOV.U32 R26, RZ, RZ, R233 ;  /* 0x000000ffff1a7224 */ /* 0x004fe400078e00e9 */
[----:B---3--:R-:W-:Y:S02]  /*9c60*/  IMAD.MOV.U32 R24, RZ, RZ, R235 ;  /* 0x000000ffff187224 */ /* 0x008fe400078e00eb */
[----:B------:R-:W2:Y:S01]  /*9c70*/  LDL.LU R235, [R1+0xc18] ;  /* 0x000c180001eb7983 */ /* 0x000ea20000300800 */
[----:B------:R-:W-:Y:S02]  /*9c80*/  IMAD.MOV.U32 R25, RZ, RZ, R234 ;  /* 0x000000ffff197224 */ /* 0x000fe400078e00ea */
[----:B------:R-:W-:Y:S01]  /*9c90*/  IMAD.MOV.U32 R27, RZ, RZ, R232 ;  /* 0x000000ffff1b7224 */ /* 0x000fe200078e00e8 */
        /* <DEDUP_REMOVED lines=36> */
[----:B------:R-:W3:Y:S01]  /*9ee0*/  LDL.LU R140, [R1] ;  /* 0x00000000018c7983 */ /* 0x000ee20000300800 */
[----:B------:R-:W-:-:S03]  /*9ef0*/  IMAD.MOV.U32 R114, RZ, RZ, R145 ;  /* 0x000000ffff727224 */ /* 0x000fc600078e0091 */
[----:B------:R-:W3:Y:S01]  /*9f00*/  LDL.LU R141, [R1+0x4] ;  /* 0x00000400018d7983 */ /* 0x000ee20000300800 */
[----:B------:R-:W-:-:S03]  /*9f10*/  IMAD.MOV.U32 R113, RZ, RZ, R146 ;  /* 0x000000ffff717224 */ /* 0x000fc600078e0092 */
[----:B------:R-:W4:Y:S01]  /*9f20*/  LDL.LU R142, [R1+0x8] ;  /* 0x00000800018e7983 */ /* 0x000f220000300800 */
[----:B------:R-:W-:-:S03]  /*9f30*/  IMAD.MOV.U32 R112, RZ, RZ, R147 ;  /* 0x000000ffff707224 */ /* 0x000fc600078e0093 */
[----:B------:R-:W4:Y:S01]  /*9f40*/  LDL.LU R143, [R1+0xc] ;  /* 0x00000c00018f7983 */ /* 0x000f220000300800 */
[----:B------:R-:W-:-:S03]  /*9f50*/  IMAD.MOV.U32 R111, RZ, RZ, R148 ;  /* 0x000000ffff6f7224 */ /* 0x000fc600078e0094 */
[----:B------:R-:W2:Y:S01]  /*9f60*/  LDL.LU R144, [R1+0x10] ;  /* 0x0000100001907983 */ /* 0x000ea20000300800 */
[----:B------:R-:W-:-:S03]  /*9f70*/  IMAD.MOV.U32 R110, RZ, RZ, R149 ;  /* 0x000000ffff6e7224 */ /* 0x000fc600078e0095 */
[----:B------:R-:W2:Y:S01]  /*9f80*/  LDL.LU R145, [R1+0x14] ;  /* 0x0000140001917983 */ /* 0x000ea20000300800 */
[----:B------:R-:W-:-:S03]  /*9f90*/  IMAD.MOV.U32 R109, RZ, RZ, R150 ;  /* 0x000000ffff6d7224 */ /* 0x000fc600078e0096 */
[----:B------:R-:W3:Y:S01]  /*9fa0*/  LDL.LU R146, [R1+0x18] ;  /* 0x0000180001927983 */ /* 0x000ee20000300800 */
        /* <DEDUP_REMOVED lines=54> */
[----:B------:R-:W-:-:S03]  /*a310*/  MOV R81, R178 ;  /* 0x000000b200517202 */ /* 0x000fc60000000f00 */
        /* <DEDUP_REMOVED lines=69> */
[----:B------:R-:W-:-:S03]  /*a770*/  MOV R46, R213 ;  /* 0x000000d5002e7202 */ /* 0x000fc60000000f00 */
[----:B------:R-:W4:Y:S01]  /*a780*/  LDL.LU R209, [R1+0x114] ;  /* 0x0001140001d17983 */ /* 0x000f220000300800 */
[----:B------:R-:W-:-:S03]  /*a790*/  IMAD.MOV.U32 R45, RZ, RZ, R214 ;  /* 0x000000ffff2d7224 */ /* 0x000fc600078e00d6 */
[----:B------:R-:W2:Y:S01]  /*a7a0*/  LDL.LU R210, [R1+0x118] ;  /* 0x0001180001d27983 */ /* 0x000ea20000300800 */
[----:B------:R-:W-:-:S03]  /*a7b0*/  IMAD.MOV.U32 R44, RZ, RZ, R215 ;  /* 0x000000ffff2c7224 */ /* 0x000fc600078e00d7 */
[----:B------:R-:W2:Y:S04]  /*a7c0*/  LDL.LU R211, [R1+0x11c] ;  /* 0x00011c0001d37983 */ /* 0x000ea80000300800 */
[----:B------:R-:W3:Y:S04]  /*a7d0*/  LDL.LU R212, [R1+0x120] ;  /* 0x0001200001d47983 */ /* 0x000ee80000300800 */
[----:B------:R-:W3:Y:S04]  /*a7e0*/  LDL.LU R213, [R1+0x124] ;  /* 0x0001240001d57983 */ /* 0x000ee80000300800 */
[----:B------:R-:W4:Y:S04]  /*a7f0*/  LDL.LU R214, [R1+0x128] ;  /* 0x0001280001d67983 */ /* 0x000f280000300800 */
[----:B------:R-:W4:Y:S01]  /*a800*/  LDL.LU R215, [R1+0x12c] ;  /* 0x00012c0001d77983 */ /* 0x000f220000300800 */
[----:B------:R-:W-:-:S03]  /*a810*/  IMAD.MOV.U32 R43, RZ, RZ, R218 ;  /* 0x000000ffff2b7224 */ /* 0x000fc600078e00da */
[----:B----4-:R-:W-:Y:S04]  /*a820*/  STL.64 [R1+0xbb8], R214 ;  /* 0x000bb8d601007387 */ /* 0x010fe80000100a00 */
[----:B---3--:R-:W-:Y:S04]  /*a830*/  STL.64 [R1+0xbb0], R212 ;  /* 0x000bb0d401007387 */ /* 0x008fe80000100a00 */
[----:B--2---:R-:W-:Y:S04]  /*a840*/  STL.64 [R1+0xba8], R210 ;  /* 0x000ba8d201007387 */ /* 0x004fe80000100a00 */
        /* <DEDUP_REMOVED lines=45> */
[----:B------:R-:W2:Y:S04]  /*ab20*/  LDL.LU R218, [R1+0x138] ;  /* 0x0001380001da7983 */ /* 0x000ea80000300800 */
        /* <DEDUP_REMOVED lines=148> */
[----:B0-----:R-:W4:Y:S04]  /*b470*/  LDL.LU R24, [R1+0x300] ;  /* 0x0003000001187983 */ /* 0x001f280000300800 */
        /* <DEDUP_REMOVED lines=23> */
[----:B---3--:R-:W-:-:S03]  /*b5f0*/  WARPGROUP.ARRIVE ;  /* 0x00000000000079c5 */ /* 0x008fc60000000000 */
[----:B------:R-:W4:Y:S03]  /*b600*/  LDL.LU R48, [R1+0x360] ;  /* 0x0003600001307983 */ /* 0x000f260000300800 */
[----:B------:R-:W-:Y:S01]  /*b610*/  HGMMA.64x192x16.F32.BF16 R120, gdesc[UR8], R120, gsb0 ;  /* 0x02e00000087879f0 */ /* 0x000fe20008001878 */
        /* <DEDUP_REMOVED lines=52> */
[----:B------:R0:W5:Y:S04]  /*b960*/  LDL.LU R17, [R1+0xbcc] ;  /* 0x000bcc0001117983 */ /* 0x0001680000300800 */
[----:B------:R0:W5:Y:S01]  /*b970*/  LDL.LU R16, [R1+0xbc8] ;  /* 0x000bc80001107983 */ /* 0x0001620000300800 */
[----:B------:R-:W-:-:S03]  /*b980*/  WARPGROUP.DEPBAR.LE gsb0, 0x0 ;  /* 0x00008000000079c5 */ /* 0x000fc60000010000 */
[----:B------:R0:W5:Y:S04]  /*b990*/  LDL.LU R4, [R1+0xbc4] ;  /* 0x000bc40001047983 */ /* 0x0001680000300800 */
[----:B------:R0:W5:Y:S04]  /*b9a0*/  LDL.LU R2, [R1+0xbc0] ;  /* 0x000bc00001027983 */ /* 0x0001680000300800 */
        /* <DEDUP_REMOVED lines=48> */
[----:B-1----:R-:W2:Y:S04]  /*bcb0*/  LDL.LU.64 R214, [R1+0xbb8] ;  /* 0x000bb80001d67983 */ /* 0x002ea80000300a00 */
        /* <DEDUP_REMOVED lines=38> */
[----:B------:R-:W-:Y:S01]  /*bf20*/  UMOV UR12, UR8 ;  /* 0x00000008000c7c82 */ /* 0x000fe20008000000 */
[----:B------:R-:W-:Y:S01]  /*bf30*/  UMOV UR13, UR9 ;  /* 0x00000009000d7c82 */ /* 0x000fe20008000000 */
[----:B------:R-:W-:Y:S01]  /*bf40*/  UMOV UR15, 0x40000040 ;  /* 0x40000040000f7882 */ /* 0x000fe20000000000 */
        /* <DEDUP_REMOVED lines=61> */
[----:B-1----:R0:W5:Y:S04]  /*c320*/  LDL.LU R218, [R1+0xa38] ;  /* 0x000a380001da7983 */ /* 0x0021680000300800 */
        /* <DEDUP_REMOVED lines=38> */
[----:B------:R-:W-:Y:S01]  /*c590*/  UIADD3 UR12, UR6, 0x406, URZ ;  /* 0x00000406060c7890 */ /* 0x000fe2000fffe03f */
[----:B------:R-:W-:Y:S01]  /*c5a0*/  UMOV UR13, 0x40000040 ;  /* 0x40000040000d7882 */ /* 0x000fe20000000000 */
        /* <DEDUP_REMOVED lines=19> */
[----:B------:R-:W-:Y:S01]  /*c6e0*/  UMOV UR8, UR12 ;  /* 0x0000000c00087c82 */ /* 0x000fe20008000000 */
[----:B------:R-:W-:Y:S01]  /*c6f0*/  UMOV UR9, UR13 ;  /* 0x0000000d00097c82 */ /* 0x000fe20008000000 */
[----:B---3--:R-:W-:-:S06]  /*c700*/  WARPGROUP.ARRIVE ;  /* 0x00000000000079c5 */ /* 0x008fcc0000000000 */
[----:B------:R-:W-:Y:S03]  /*c710*/  HGMMA.64x192x16.F32.BF16 R120, gdesc[UR12], R120, gsb0 ;  /* 0x02e000000c7879f0 */ /* 0x000fe60008001878 */
[----:B------:R-:W-:Y:S02]  /*c720*/  WARPGROUP.DEPBAR.LE gsb0, 0x0 ;  /* 0x00008000000079c5 */ /* 0x000fe40000010000 */
[----:B----4-:R-:W-:-:S15]  /*c730*/  WARPGROUP.ARRIVE ;  /* 0x00000000000079c5 */ /* 0x010fde0000000000 */
        /* <DEDUP_REMOVED lines=199> */
[----:B------:R-:W-:Y:S01]  /*d3b0*/  UMOV UR10, UR14 ;  /* 0x0000000e000a7c82 */ /* 0x000fe20008000000 */
[----:B------:R-:W-:Y:S01]  /*d3c0*/  UMOV UR11, UR15 ;  /* 0x0000000f000b7c82 */ /* 0x000fe20008000000 */
[----:B--2---:R-:W-:-:S06]  /*d3d0*/  WARPGROUP.ARRIVE ;  /* 0x00000000000079c5 */ /* 0x004fcc0000000000 */
[----:B------:R-:W-:Y:S03]  /*d3e0*/  HGMMA.64x192x16.F32.BF16 R24, gdesc[UR8], R24, gsb0 ;  /* 0x02e00000081879f0 */ /* 0x000fe60008001818 */
[----:B------:R-:W-:Y:S02]  /*d3f0*/  WARPGROUP.DEPBAR.LE gsb0, 0x0 ;  /* 0x00008000000079c5 */ /* 0x000fe40000010000 */
[----:B0-----:R-:W-:Y:S05]  /*d400*/  @!P1 BRA `(.L_x_18) ;  /* 0x000000d800b89947 */ /* 0x001fea0003800000 */
[----:B------:R-:W-:Y:S01]  /*d410*/  UIADD3 UR16, UR37, 0x1, URZ ;  /* 0x0000000125107890 */ /* 0x000fe2000fffe03f */
[----:B-----5:R-:W-:-:S03]  /*d420*/  R2UR UR7, R4 ;  /* 0x00000000040772ca */ /* 0x020fc600000e0000 */
[----:B------:R-:W-:-:S04]  /*d430*/  UISETP.NE.AND UP0, UPT, UR16, 0x2, UPT ;  /* 0x000000021000788c */ /* 0x000fc8000bf05270 */
[----:B------:R-:W-:Y:S02]  /*d440*/  USEL UR6, URZ, 0x1, UP0 ;  /* 0x000000013f067887 */ /* 0x000fe40008000000 */
[----:B------:R-:W-:Y:S02]  /*d450*/  USEL UR16, UR16, URZ, UP0 ;  /* 0x0000003f10107287 */ /* 0x000fe40008000000 */
[----:B------:R-:W-:-:S06]  /*d460*/  ULOP3.LUT UR6, UR36, UR6, URZ, 0x3c, !UPT ;  /* 0x0000000624067292 */ /* 0x000fcc000f8e3c3f */
[----:B------:R-:W-:Y:S01]  /*d470*/  IMAD.U32 R0, RZ, RZ, UR6 ;  /* 0x00000006ff007e24 */ /* 0x000fe2000f8e00ff */
[----:B------:R-:W-:-:S06]  /*d480*/  UMOV UR6, UR37 ;  /* 0x0000002500067c82 */ /* 0x000fcc0008000000 */
.L_x_25:
[----:B------:R-:W-:Y:S05]  /*d490*/  @!P0 BRA `(.L_x_19) ;  /* 0x0000000000048947 */ /* 0x000fea0003800000 */
[----:B------:R-:W-:Y:S01]  /*d4a0*/  BPT.TRAP 0x1 ;  /* 0x000000040000795c */ /* 0x000fe20000300000 */
.L_x_19:
[----:B------:R-:W-:Y:S01]  /*d4b0*/  ULEA UR8, UR16, UR44, 0x3 ;  /* 0x0000002c10087291 */ /* 0x000fe2000f8e183f */
[----:B------:R-:W-:-:S08]  /*d4c0*/  SHF.L.U32 R3, R0, 0x1f, RZ ;  /* 0x0000001f00037819 */ /* 0x000fd000000006ff */
[----:B------:R0:W1:Y:S01]  /*d4d0*/  SYNCS.PHASECHK.TRANS64.TRYWAIT P1, [UR8], R3 ;  /* 0x00000003ff0075a7 */ /* 0x0000620008020148 */
[----:B------:R-:W-:Y:S05]  /*d4e0*/  @!P0 BRA `(.L_x_20) ;  /* 0x0000000000048947 */ /* 0x000fea0003800000 */
[----:B------:R-:W-:Y:S01]  /*d4f0*/  BPT.TRAP 0x1 ;  /* 0x000000040000795c */ /* 0x000fe20000300000 */
.L_x_20:
[----:B-1----:R-:W-:Y:S05]  /*d500*/  @P1 BRA `(.L_x_21) ;  /* 0x0000000000081947 */ /* 0x002fea0003800000 */
[----:B------:R-:W1:Y:S02]  /*d510*/  SYNCS.PHASECHK.TRANS64.TRYWAIT P1, [UR8], R3 ;  /* 0x00000003ff0075a7 */ /* 0x000e640008020148 */
[----:B-1----:R-:W-:Y:S05]  /*d520*/  @!P1 BRA `(.L_x_22) ;  /* 0x0000036c00b89947 */ /* 0x002fea0003800000 */
.L_x_21:
        /* <DEDUP_REMOVED lines=48> */
[----:B--2---:R-:W2:Y:S04]  /*d830*/  LDL.LU.64 R120, [R1+0x480] ;  /* 0x0004800001787983 */ /* 0x004ea80000300a00 */
        /* <DEDUP_REMOVED lines=47> */
[----:B------:R-:W-:-:S02]  /*db30*/  UIMAD UR17, UR16, 0xc00, UR4 ;  /* 0x00000c00101178a4 */ /* 0x000fc4000f8e0204 */
[----:B------:R-:W-:Y:S01]  /*db40*/  UIMAD UR18, UR16, 0xc00, UR5 ;  /* 0x00000c00101278a4 */ /* 0x000fe2000f8e0205 */
[----:B------:R-:W-:Y:S04]  /*db50*/  STL.64 [R1+0x1658], R118 ;  /* 0x0016587601007387 */ /* 0x000fe80000100a00 */
[----:B------:R-:W-:Y:S01]  /*db60*/  STL.64 [R1+0x1650], R116 ;  /* 0x0016507401007387 */ /* 0x000fe20000100a00 */
[----:B------:R-:W-:-:S03]  /*db70*/  UMOV UR8, UR17 ;  /* 0x0000001100087c82 */ /* 0x000fc60008000000 */
[----:B------:R-:W-:Y:S01]  /*db80*/  STL.64 [R1+0x1648], R114 ;  /* 0x0016487201007387 */ /* 0x000fe20000100a00 */
[----:B------:R-:W-:Y:S01]  /*db90*/  UMOV UR9, 0x40000040 ;  /* 0x4000004000097882 */ /* 0x000fe20000000000 */
[----:B------:R-:W-:Y:S02]  /*dba0*/  UMOV UR10, UR18 ;  /* 0x00000012000a7c82 */ /* 0x000fe40008000000 */
[----:B------:R-:W-:Y:S01]  /*dbb0*/  STL.64 [R1+0x1640], R112 ;  /* 0x0016407001007387 */ /* 0x000fe20000100a00 */
[----:B------:R-:W-:-:S03]  /*dbc0*/  UMOV UR11, 0x40000040 ;  /* 0x40000040000b7882 */ /* 0x000fc60000000000 */
        /* <DEDUP_REMOVED lines=44> */
[----:B---3--:R-:W3:Y:S04]  /*de90*/  LDL.LU.64 R24, [R1] ;  /* 0x0000000001187983 */ /* 0x008ee80000300a00 */
        /* <DEDUP_REMOVED lines=23> */
[----:B--2---:R-:W-:-:S03]  /*e010*/  WARPGROUP.ARRIVE ;  /* 0x00000000000079c5 */ /* 0x004fc60000000000 */
[----:B------:R-:W3:Y:S04]  /*e020*/  LDL.LU.64 R72, [R1+0xc0] ;  /* 0x0000c00001487983 */ /* 0x000ee80000300a00 */
[----:B------:R-:W3:Y:S01]  /*e030*/  LDL.LU.64 R74, [R1+0xc8] ;  /* 0x0000c800014a7983 */ /* 0x000ee20000300a00 */
[----:B------:R-:W-:Y:S03]  /*e040*/  HGMMA.64x192x16.F32.BF16 R120, gdesc[UR8], R120, gsb0 ;  /* 0x02e00000087879f0 */ /* 0x000fe60008001878 */
        /* <DEDUP_REMOVED lines=22> */
[----:B------:R-:W-:Y:S04]  /*e1b0*/  STL [R1+0x11d8], R218 ;  /* 0x0011d8da01007387 */ /* 0x000fe80000100800 */
[----:B------:R-:W-:Y:S04]  /*e1c0*/  STL [R1+0xbd0], R17 ;  /* 0x000bd01101007387 */ /* 0x000fe80000100800 */
[----:B------:R-:W-:Y:S04]  /*e1d0*/  STL [R1+0xbcc], R16 ;  /* 0x000bcc1001007387 */ /* 0x000fe80000100800 */
[----:B------:R-:W-:Y:S04]  /*e1e0*/  STL [R1+0xbc8], R4 ;  /* 0x000bc80401007387 */ /* 0x000fe80000100800 */
[----:B------:R-:W-:Y:S04]  /*e1f0*/  STL [R1+0xbc4], R2 ;  /* 0x000bc40201007387 */ /* 0x000fe80000100800 */
[----:B------:R-:W-:Y:S01]  /*e200*/  STL [R1+0xbc0], R0 ;  /* 0x000bc00001007387 */ /* 0x000fe20000100800 */
        /* <DEDUP_REMOVED lines=98> */
[----:B---3--:R-:W-:Y:S01]  /*e830*/  WARPGROUP.ARRIVE ;  /* 0x00000000000079c5 */ /* 0x008fe20000000000 */
[----:B------:R-:W-:Y:S01]  /*e840*/  UMOV UR12, UR8 ;  /* 0x00000008000c7c82 */ /* 0x000fe20008000000 */
[----:B------:R-:W-:Y:S01]  /*e850*/  UMOV UR13, UR9 ;  /* 0x00000009000d7c82 */ /* 0x000fe20008000000 */
[----:B------:R-:W-:-:S05]  /*e860*/  UMOV UR15, 0x40000040 ;  /* 0x40000040000f7882 */ /* 0x000fca0000000000 */
[----:B------:R-:W-:Y:S01]  /*e870*/  HGMMA.64x192x16.F32.BF16 R24, gdesc[UR12], R24, gsb0 ;  /* 0x02e000000c1879f0 */ /* 0x000fe20008001818 */
[----:B------:R-:W-:Y:S01]  /*e880*/  UIADD3 UR12, UR17, 0x400, URZ ;  /* 0x00000400110c7890 */ /* 0x000fe2000fffe03f */
[----:B------:R-:W-:Y:S01]  /*e890*/  UMOV UR13, 0x40000040 ;  /* 0x40000040000d7882 */ /* 0x000fe20000000000 */
[----:B------:R-:W-:Y:S02]  /*e8a0*/  WARPGROUP.DEPBAR.LE gsb0, 0x0 ;  /* 0x00008000000079c5 */ /* 0x000fe40000010000 */
[----:B------:R3:W-:Y:S01]  /*e8b0*/  STL.64 [R1], R24 ;  /* 0x0000001801007387 */ /* 0x0007e20000100a00 */
[----:B------:R-:W-:Y:S01]  /*e8c0*/  IMAD.MOV.U32 R235, RZ, RZ, R78 ;  /* 0x000000ffffeb7224 */ /* 0x000fe200078e004e */
[----:B------:R-:W-:Y:S01]  /*e8d0*/  MOV R228, R85 ;  /* 0x0000005500e47202 */ /* 0x000fe20000000f00 */
        /* <DEDUP_REMOVED lines=53> */
[----:B-1----:R-:W-:Y:S02]  /*ec30*/  IMAD.MOV.U32 R5, RZ, RZ, R115 ;  /* 0x000000ffff057224 */ /* 0x002fe400078e0073 */
[----:B------:R-:W-:Y:S01]  /*ec40*/  IMAD.MOV.U32 R4, RZ, RZ, R116 ;  /* 0x000000ffff047224 */ /* 0x000fe200078e0074 */
[----:B------:R1:W-:Y:S01]  /*ec50*/  STL.64 [R1+0x98], R62 ;  /* 0x0000983e01007387 */ /* 0x0003e20000100a00 */
[----:B0-----:R-:W-:-:S02]  /*ec60*/  IMAD.MOV.U32 R3, RZ, RZ, R117 ;  /* 0x000000ffff037224 */ /* 0x001fc400078e0075 */
[----:B------:R-:W-:Y:S01]  /*ec70*/  IMAD.MOV.U32 R2, RZ, RZ, R118 ;  /* 0x000000ffff027224 */ /* 0x000fe200078e0076 */
[----:B------:R0:W-:Y:S01]  /*ec80*/  STL.64 [R1+0xa0], R64 ;  /* 0x0000a04001007387 */ /* 0x0001e20000100a00 */
[----:B------:R-:W-:-:S03]  /*ec90*/  IMAD.MOV.U32 R0, RZ, RZ, R119 ;  /* 0x000000ffff007224 */ /* 0x000fc600078e0077 */
[----:B------:R0:W-:Y:S04]  /*eca0*/  STL.64 [R1+0xa8], R66 ;  /* 0x0000a84201007387 */ /* 0x0001e80000100a00 */
[----:B------:R0:W-:Y:S01]  /*ecb0*/  STL.64 [R1+0xb0], R68 ;  /* 0x0000b04401007387 */ /* 0x0001e20000100a00 */
[----:B--2---:R-:W-:-:S03]  /*ecc0*/  WARPGROUP.ARRIVE ;  /* 0x00000000000079c5 */ /* 0x004fc60000000000 */
[----:B------:R2:W-:Y:S03]  /*ecd0*/  STL.64 [R1+0xb8], R70 ;  /* 0x0000b84601007387 */ /* 0x0005e60000100a00 */
[----:B------:R-:W-:Y:S01]  /*ece0*/  HGMMA.64x192x16.F32.BF16 R120, gdesc[UR12], R120, gsb0 ;  /* 0x02e000000c7879f0 */ /* 0x000fe20008001878 */
[----:B------:R2:W-:Y:S04]  /*ecf0*/  STL.64 [R1+0xc0], R72 ;  /* 0x0000c04801007387 */ /* 0x0005e80000100a00 */
[----:B------:R2:W-:Y:S04]  /*ed00*/  STL.64 [R1+0xc8], R74 ;  /* 0x0000c84a01007387 */ /* 0x0005e80000100a00 */
[----:B------:R2:W-:Y:S04]  /*ed10*/  STL.64 [R1+0xd0], R76 ;  /* 0x0000d04c01007387 */ /* 0x0005e80000100a00 */
[----:B---3--:R-:W3:Y:S04]  /*ed20*/  LDL.LU.64 R24, [R1+0x180] ;  /* 0x0001800001187983 */ /* 0x008ee80000300a00 */
[----:B----4-:R-:W3:Y:S04]  /*ed30*/  LDL.LU.64 R26, [R1+0x188] ;  /* 0x00018800011a7983 */ /* 0x010ee80000300a00 */
        /* <DEDUP_REMOVED lines=17> */
[----:B-1----:R-:W3:Y:S04]  /*ee50*/  LDL.LU.64 R62, [R1+0x218] ;  /* 0x00021800013e7983 */ /* 0x002ee80000300a00 */
[----:B0-----:R-:W3:Y:S04]  /*ee60*/  LDL.LU.64 R64, [R1+0x220] ;  /* 0x0002200001407983 */ /* 0x001ee80000300a00 */
[----:B------:R-:W3:Y:S04]  /*ee70*/  LDL.LU.64 R66, [R1+0x228] ;  /* 0x0002280001427983 */ /* 0x000ee80000300a00 */
[----:B------:R-:W3:Y:S04]  /*ee80*/  LDL.LU.64 R68, [R1+0x230] ;  /* 0x0002300001447983 */ /* 0x000ee80000300a00 */
[----:B--2---:R-:W3:Y:S04]  /*ee90*/  LDL.LU.64 R70, [R1+0x238] ;  /* 0x0002380001467983 */ /* 0x004ee80000300a00 */
        /* <DEDUP_REMOVED lines=23> */
[----:B------:R-:W-:-:S03]  /*f010*/  WARPGROUP.DEPBAR.LE gsb0, 0x0 ;  /* 0x00008000000079c5 */ /* 0x000fc60000010000 */
[----:B------:R-:W3:Y:S04]  /*f020*/  LDL.LU.64 R118, [R1+0x2f8] ;  /* 0x0002f80001767983 */ /* 0x000ee80000300a00 */
[----:B------:R-:W-:Y:S04]  /*f030*/  STL [R1+0x1358], R120 ;  /* 0x0013587801007387 */ /* 0x000fe80000100800 */
[----:B------:R0:W-:Y:S04]  /*f040*/  STL [R1+0x1354], R121 ;  /* 0x0013547901007387 */ /* 0x0001e80000100800 */
        /* <DEDUP_REMOVED lines=94> */
[----:B0-----:R-:W3:Y:S04]  /*f630*/  LDL.LU.64 R120, [R1+0x300] ;  /* 0x0003000001787983 */ /* 0x001ee80000300a00 */
[----:B-1----:R-:W3:Y:S04]  /*f640*/  LDL.LU.64 R122, [R1+0x308] ;  /* 0x00030800017a7983 */ /* 0x002ee80000300a00 */
[----:B--2---:R-:W2:Y:S04]  /*f650*/  LDL.LU.64 R124, [R1+0x310] ;  /* 0x00031000017c7983 */ /* 0x004ea80000300a00 */
[----:B----4-:R-:W2:Y:S04]  /*f660*/  LDL.LU.64 R126, [R1+0x318] ;  /* 0x00031800017e7983 */ /* 0x010ea80000300a00 */
        /* <DEDUP_REMOVED lines=47> */
[----:B------:R-:W-:Y:S01]  /*f960*/  HGMMA.64x192x16.F32.BF16 R120, gdesc[UR8], R120, gsb0 ;  /* 0x02e00000087879f0 */ /* 0x000fe20008001878 */
[----:B------:R-:W-:Y:S01]  /*f970*/  UIADD3 UR8, UR17, 0x800, URZ ;  /* 0x0000080011087890 */ /* 0x000fe2000fffe03f */
[----:B------:R-:W-:Y:S01]  /*f980*/  UMOV UR9, 0x40000040 ;  /* 0x4000004000097882 */ /* 0x000fe20000000000 */
[----:B------:R-:W-:Y:S02]  /*f990*/  WARPGROUP.DEPBAR.LE gsb0, 0x0 ;  /* 0x00008000000079c5 */ /* 0x000fe40000010000 */
[----:B------:R-:W-:Y:S01]  /*f9a0*/  WARPGROUP.ARRIVE ;  /* 0x00000000000079c5 */ /* 0x000fe20000000000 */
[----:B------:R-:W-:Y:S01]  /*f9b0*/  STL.64 [R1+0x300], R120 ;  /* 0x0003007801007387 */ /* 0x000fe20000100a00 */
[----:B------:R-:W-:-:S03]  /*f9c0*/  MOV R218, R212 ;  /* 0x000000d400da7202 */ /* 0x000fc60000000f00 */
[----:B------:R-:W-:Y:S10]  /*f9d0*/  STL.64 [R1+0x308], R122 ;  /* 0x0003087a01007387 */ /* 0x000ff40000100a00 */
        /* <DEDUP_REMOVED lines=46> */
[----:B------:R0:W-:Y:S01]  /*fcc0*/  STL.64 [R1+0x478], R214 ;  /* 0x000478d601007387 */ /* 0x0001e20000100a00 */
[----:B------:R-:W-:-:S02]  /*fcd0*/  WARPGROUP.DEPBAR.LE gsb0, 0x0 ;  /* 0x00008000000079c5 */ /* 0x000fc40000010000 */
[----:B0-----:R-:W-:Y:S01]  /*fce0*/  IMAD.MOV.U32 R214, RZ, RZ, R118 ;  /* 0x000000ffffd67224 */ /* 0x001fe200078e0076 */
[----:B------:R-:W-:Y:S01]  /*fcf0*/  MOV R189, R93 ;  /* 0x0000005d00bd7202 */ /* 0x000fe20000000f00 */
        /* <DEDUP_REMOVED lines=139> */
[----:B------:R-:W-:-:S03]  /*105b0*/  IMAD.MOV.U32 R121, RZ, RZ, R25 ;  /* 0x000000ffff797224 */ /* 0x000fc600078e0019 */
[----:B------:R-:W2:Y:S04]  /*105c0*/  LDL.LU.64 R26, [R1+0x14e8] ;  /* 0x0014e800011a7983 */ /* 0x000ea80000300a00 */
[----:B------:R-:W2:Y:S04]  /*105d0*/  LDL.LU.64 R24, [R1+0x14e0] ;  /* 0x0014e00001187983 */ /* 0x000ea80000300a00 */
        /* <DEDUP_REMOVED lines=96> */
[----:B--2---:R-:W-:Y:S01]  /*10be0*/  WARPGROUP.ARRIVE ;  /* 0x00000000000079c5 */ /* 0x004fe20000000000 */
[----:B------:R-:W-:Y:S01]  /*10bf0*/  UMOV UR10, UR14 ;  /* 0x0000000e000a7c82 */ /* 0x000fe20008000000 */
[----:B------:R-:W-:-:S04]  /*10c00*/  UMOV UR11, UR15 ;  /* 0x0000000f000b7c82 */ /* 0x000fc80008000000 */
[----:B------:R-:W-:Y:S01]  /*10c10*/  HGMMA.64x192x16.F32.BF16 R24, gdesc[UR8], R24, gsb0 ;  /* 0x02e00000081879f0 */ /* 0x000fe20008001818 */
[----:B------:R-:W-:Y:S02]  /*10c20*/  UIADD3 UR8, UR17, 0x2, URZ ;  /* 0x0000000211087890 */ /* 0x000fe4000fffe03f */
[----:B------:R-:W-:Y:S01]  /*10c30*/  UIADD3 UR10, UR18, 0x2, URZ ;  /* 0x00000002120a7890 */ /* 0x000fe2000fffe03f */
[----:B------:R-:W-:Y:S01]  /*10c40*/  UMOV UR9, 0x40000040 ;  /* 0x4000004000097882 */ /* 0x000fe20000000000 */
[----:B------:R-:W-:Y:S01]  /*10c50*/  UMOV UR11, 0x40000040 ;  /* 0x40000040000b7882 */ /* 0x000fe20000000000 */
        /* <DEDUP_REMOVED lines=49> */
[----:B0-----:R-:W2:Y:S04]  /*10f70*/  LDL.LU R24, [R1] ;  /* 0x0000000001187983 */ /* 0x001ea80000300800 */
[----:B------:R-:W2:Y:S04]  /*10f80*/  LDL.LU R25, [R1+0x4] ;  /* 0x0000040001197983 */ /* 0x000ea80000300800 */
        /* <DEDUP_REMOVED lines=20> */
[----:B------:R-:W2:Y:S01]  /*110d0*/  LDL.LU R46, [R1+0x58] ;  /* 0x00005800012e7983 */ /* 0x000ea20000300800 */
[----:B---3--:R-:W-:-:S03]  /*110e0*/  WARPGROUP.ARRIVE ;  /* 0x00000000000079c5 */ /* 0x008fc60000000000 */
[----:B------:R-:W2:Y:S03]  /*110f0*/  LDL.LU R47, [R1+0x5c] ;  /* 0x00005c00012f7983 */ /* 0x000ea60000300800 */
[----:B------:R-:W-:Y:S01]  /*11100*/  HGMMA.64x192x16.F32.BF16 R120, gdesc[UR8], R120, gsb0 ;  /* 0x02e00000087879f0 */ /* 0x000fe20008001878 */
        /* <DEDUP_REMOVED lines=77> */
[----:B------:R-:W-:-:S03]  /*115e0*/  IMAD.MOV.U32 R2, RZ, RZ, R214 ;  /* 0x000000ffff027224 */ /* 0x000fc600078e00d6 */
[----:B------:R-:W-:Y:S01]  /*115f0*/  STL.64 [R1+0x538], R166 ;  /* 0x000538a601007387 */ /* 0x000fe20000100a00 */
[----:B------:R-:W-:-:S03]  /*11600*/  IMAD.MOV.U32 R0, RZ, RZ, R215 ;  /* 0x000000ffff007224 */ /* 0x000fc600078e00d7 */
[----:B------:R-:W-:Y:S01]  /*11610*/  STL.64 [R1+0x540], R168 ;  /* 0x000540a801007387 */ /* 0x000fe20000100a00 */
[----:B------:R-:W-:-:S03]  /*11620*/  IMAD.MOV.U32 R4, RZ, RZ, R212 ;  /* 0x000000ffff047224 */ /* 0x000fc600078e00d4 */
[----:B------:R-:W-:Y:S01]  /*11630*/  STL.64 [R1+0x548], R170 ;  /* 0x000548aa01007387 */ /* 0x000fe20000100a00 */
[----:B------:R-:W-:Y:S01]  /*11640*/  IMAD.MOV.U32 R3, RZ, RZ, R213 ;  /* 0x000000ffff037224 */ /* 0x000fe200078e00d5 */
[----:B------:R-:W-:Y:S02]  /*11650*/  MOV R6, R210 ;  /* 0x000000d200067202 */ /* 0x000fe40000000f00 */
[----:B------:R0:W-:Y:S01]  /*11660*/  STL.64 [R1+0x550], R172 ;  /* 0x000550ac01007387 */ /* 0x0001e20000100a00 */
[----:B------:R-:W-:-:S03]  /*11670*/  IMAD.MOV.U32 R5, RZ, RZ, R211 ;  /* 0x000000ffff057224 */ /* 0x000fc600078e00d3 */
[----:B------:R-:W3:Y:S01]  /*11680*/  LDL.LU.64 R214, [R1+0x14d8] ;  /* 0x0014d80001d67983 */ /* 0x000ee20000300a00 */
[----:B------:R-:W-:Y:S02]  /*11690*/  IMAD.MOV.U32 R8, RZ, RZ, R208 ;  /* 0x000000ffff087224 */ /* 0x000fe400078e00d0 */
[----:B------:R-:W-:Y:S01]  /*116a0*/  IMAD.MOV.U32 R7, RZ, RZ, R209 ;  /* 0x000000ffff077224 */ /* 0x000fe200078e00d1 */
[----:B------:R-:W4:Y:S01]  /*116b0*/  LDL.LU.64 R212, [R1+0x14d0] ;  /* 0x0014d00001d47983 */ /* 0x000f220000300a00 */
        /* <DEDUP_REMOVED lines=8> */
[----:B------:R-:W3:Y:S01]  /*11740*/  LDL.LU.64 R206, [R1+0x14b8] ;  /* 0x0014b80001ce7983 */ /* 0x000ee20000300a00 */
[----:B------:R-:W-:Y:S02]  /*11750*/  IMAD.MOV.U32 R16, RZ, RZ, R200 ;  /* 0x000000ffff107224 */ /* 0x000fe400078e00c8 */
[----:B------:R-:W-:Y:S01]  /*11760*/  IMAD.MOV.U32 R15, RZ, RZ, R201 ;  /* 0x000000ffff0f7224 */ /* 0x000fe200078e00c9 */
[----:B------:R-:W4:Y:S01]  /*11770*/  LDL.LU.64 R204, [R1+0x14b0] ;  /* 0x0014b00001cc7983 */ /* 0x000f220000300a00 */
[----:B------:R-:W-:Y:S02]  /*11780*/  IMAD.MOV.U32 R18, RZ, RZ, R198 ;  /* 0x000000ffff127224 */ /* 0x000fe400078e00c6 */
[----:B------:R-:W-:Y:S01]  /*11790*/  IMAD.MOV.U32 R17, RZ, RZ, R199 ;  /* 0x000000ffff117224 */ /* 0x000fe200078e00c7 */
[----:B------:R-:W3:Y:S01]  /*117a0*/  LDL.LU.64 R202, [R1+0x14a8] ;  /* 0x0014a80001ca7983 */ /* 0x000ee20000300a00 */
[----:B------:R-:W-:-:S02]  /*117b0*/  IMAD.MOV.U32 R20, RZ, RZ, R196 ;  /* 0x000000ffff147224 */ /* 0x000fc400078e00c4 */
        /* <DEDUP_REMOVED lines=15> */
[----:B------:R-:W-:Y:S02]  /*118b0*/  IMAD.MOV.U32 R219, RZ, RZ, R190 ;  /* 0x000000ffffdb7224 */ /* 0x000fe400078e00be */
[----:B------:R-:W-:-:S02]  /*118c0*/  IMAD.MOV.U32 R217, RZ, RZ, R191 ;  /* 0x000000ffffd97224 */ /* 0x000fc400078e00bf */
[----:B------:R-:W-:Y:S01]  /*118d0*/  IMAD.MOV.U32 R90, RZ, RZ, R223 ;  /* 0x000000ffff5a7224 */ /* 0x000fe200078e00df */
[----:B------:R-:W3:Y:S01]  /*118e0*/  LDL.LU.64 R190, [R1+0x1478] ;  /* 0x0014780001be7983 */ /* 0x000ee20000300a00 */
[----:B------:R-:W-:Y:S02]  /*118f0*/  IMAD.MOV.U32 R91, RZ, RZ, R222 ;  /* 0x000000ffff5b7224 */ /* 0x000fe400078e00de */
[----:B------:R-:W-:Y:S02]  /*11900*/  IMAD.MOV.U32 R221, RZ, RZ, R188 ;  /* 0x000000ffffdd7224 */ /* 0x000fe400078e00bc */
[----:B------:R-:W-:Y:S01]  /*11910*/  IMAD.MOV.U32 R220, RZ, RZ, R189 ;  /* 0x000000ffffdc7224 */ /* 0x000fe200078e00bd */
[----:B------:R-:W-:Y:S01]  /*11920*/  MOV R86, R227 ;  /* 0x000000e300567202 */ /* 0x000fe20000000f00 */
[----:B------:R-:W-:Y:S01]  /*11930*/  IMAD.MOV.U32 R88, RZ, RZ, R225 ;  /* 0x000000ffff587224 */ /* 0x000fe200078e00e1 */
[----:B------:R-:W4:Y:S01]  /*11940*/  LDL.LU.64 R188, [R1+0x1470] ;  /* 0x0014700001bc7983 */ /* 0x000f220000300a00 */
[----:B------:R-:W-:-:S02]  /*11950*/  IMAD.MOV.U32 R89, RZ, RZ, R224 ;  /* 0x000000ffff597224 */ /* 0x000fc400078e00e0 */
[----:B------:R-:W-:Y:S02]  /*11960*/  IMAD.MOV.U32 R223, RZ, RZ, R186 ;  /* 0x000000ffffdf7224 */ /* 0x000fe400078e00ba */
[----:B------:R-:W-:Y:S02]  /*11970*/  IMAD.MOV.U32 R222, RZ, RZ, R187 ;  /* 0x000000ffffde7224 */ /* 0x000fe400078e00bb */
[----:B------:R-:W-:Y:S01]  /*11980*/  IMAD.MOV.U32 R87, RZ, RZ, R226 ;  /* 0x000000ffff577224 */ /* 0x000fe200078e00e2 */
[----:B------:R-:W3:Y:S01]  /*11990*/  LDL.LU.64 R186, [R1+0x1468] ;  /* 0x0014680001ba7983 */ /* 0x000ee20000300a00 */
[----:B------:R-:W-:Y:S02]  /*119a0*/  IMAD.MOV.U32 R225, RZ, RZ, R184 ;  /* 0x000000ffffe17224 */ /* 0x000fe400078e00b8 */
[----:B------:R-:W-:Y:S02]  /*119b0*/  IMAD.MOV.U32 R224, RZ, RZ, R185 ;  /* 0x000000ffffe07224 */ /* 0x000fe400078e00b9 */
        /* <DEDUP_REMOVED lines=9> */
[----:B------:R-:W-:-:S02]  /*11a50*/  IMAD.MOV.U32 R228, RZ, RZ, R181 ;  /* 0x000000ffffe47224 */ /* 0x000fc400078e00b5 */
[----:B------:R-:W-:Y:S01]  /*11a60*/  IMAD.MOV.U32 R80, RZ, RZ, R233 ;  /* 0x000000ffff507224 */ /* 0x000fe200078e00e9 */
[----:B------:R-:W4:Y:S01]  /*11a70*/  LDL.LU.64 R180, [R1+0x1450] ;  /* 0x0014500001b47983 */ /* 0x000f220000300a00 */
[----:B------:R-:W-:Y:S02]  /*11a80*/  IMAD.MOV.U32 R81, RZ, RZ, R232 ;  /* 0x000000ffff517224 */ /* 0x000fe400078e00e8 */
[----:B------:R-:W-:Y:S02]  /*11a90*/  IMAD.MOV.U32 R231, RZ, RZ, R178 ;  /* 0x000000ffffe77224 */ /* 0x000fe400078e00b2 */
[----:B------:R-:W-:Y:S02]  /*11aa0*/  IMAD.MOV.U32 R230, RZ, RZ, R179 ;  /* 0x000000ffffe67224 */ /* 0x000fe400078e00b3 */
[----:B------:R-:W-:Y:S01]  /*11ab0*/  IMAD.MOV.U32 R78, RZ, RZ, R235 ;  /* 0x000000ffff4e7224 */ /* 0x000fe200078e00eb */
[----:B------:R-:W3:Y:S01]  /*11ac0*/  LDL.LU.64 R178, [R1+0x1448] ;  /* 0x0014480001b27983 */ /* 0x000ee20000300a00 */
[----:B------:R-:W-:Y:S01]  /*11ad0*/  IMAD.MOV.U32 R79, RZ, RZ, R234 ;  /* 0x000000ffff4f7224 */ /* 0x000fe200078e00ea */
[----:B------:R-:W-:Y:S01]  /*11ae0*/  MOV R234, R175 ;  /* 0x000000af00ea7202 */ /* 0x000fe20000000f00 */
[----:B------:R-:W-:-:S02]  /*11af0*/  IMAD.MOV.U32 R233, RZ, RZ, R176 ;  /* 0x000000ffffe97224 */ /* 0x000fc400078e00b0 */
[----:B------:R-:W-:Y:S02]  /*11b00*/  IMAD.MOV.U32 R232, RZ, RZ, R177 ;  /* 0x000000ffffe87224 */ /* 0x000fe400078e00b1 */
[----:B------:R-:W-:Y:S01]  /*11b10*/  IMAD.MOV.U32 R235, RZ, RZ, R174 ;  /* 0x000000ffffeb7224 */ /* 0x000fe200078e00ae */
[----:B------:R-:W4:Y:S04]  /*11b20*/  LDL.LU.64 R176, [R1+0x1440] ;  /* 0x0014400001b07983 */ /* 0x000f280000300a00 */
[----:B------:R-:W3:Y:S04]  /*11b30*/  LDL.LU.64 R174, [R1+0x1438] ;  /* 0x0014380001ae7983 */ /* 0x000ee80000300a00 */
[----:B0-----:R-:W4:Y:S04]  /*11b40*/  LDL.LU.64 R172, [R1+0x1430] ;  /* 0x0014300001ac7983 */ /* 0x001f280000300a00 */
[----:B------:R-:W3:Y:S04]  /*11b50*/  LDL.LU.64 R170, [R1+0x1428] ;  /* 0x0014280001aa7983 */ /* 0x000ee80000300a00 */
[----:B------:R-:W4:Y:S04]  /*11b60*/  LDL.LU.64 R168, [R1+0x1420] ;  /* 0x0014200001a87983 */ /* 0x000f280000300a00 */
        /* <DEDUP_REMOVED lines=23> */
[----:B------:R-:W4:Y:S01]  /*11ce0*/  LDL.LU.64 R120, [R1+0x1360] ;  /* 0x0013600001787983 */ /* 0x000f220000300a00 */
[----:B------:R-:W-:Y:S01]  /*11cf0*/  UIADD3 UR14, UR18, 0x602, URZ ;  /* 0x00000602120e7890 */ /* 0x000fe2000fffe03f */
[----:B--2---:R-:W-:Y:S01]  /*11d00*/  WARPGROUP.ARRIVE ;  /* 0x00000000000079c5 */ /* 0x004fe20000000000 */
[----:B------:R-:W-:Y:S01]  /*11d10*/  UMOV UR12, UR8 ;  /* 0x00000008000c7c82 */ /* 0x000fe20008000000 */
[----:B------:R-:W-:Y:S01]  /*11d20*/  UMOV UR13, UR9 ;  /* 0x00000009000d7c82 */ /* 0x000fe20008000000 */
[----:B------:R-:W-:-:S05]  /*11d30*/  UMOV UR15, 0x40000040 ;  /* 0x40000040000f7882 */ /* 0x000fca0000000000 */
[----:B------:R-:W-:Y:S03]  /*11d40*/  HGMMA.64x192x16.F32.BF16 R24, gdesc[UR12], R24, gsb0 ;  /* 0x02e000000c1879f0 */ /* 0x000fe60008001818 */
[----:B------:R-:W-:Y:S02]  /*11d50*/  WARPGROUP.DEPBAR.LE gsb0, 0x0 ;  /* 0x00008000000079c5 */ /* 0x000fe40000010000 */
[----:B------:R4:W-:Y:S04]  /*11d60*/  STL.64 [R1], R24 ;  /* 0x0000001801007387 */ /* 0x0009e80000100a00 */
        /* <DEDUP_REMOVED lines=42> */
[----:B------:R2:W-:Y:S01]  /*12010*/  STL.64 [R1+0x158], R110 ;  /* 0x0001586e01007387 */ /* 0x0005e20000100a00 */
[----:B----4-:R-:W-:-:S03]  /*12020*/  IMAD.MOV.U32 R24, RZ, RZ, R120 ;  /* 0x000000ffff187224 */ /* 0x010fc600078e0078 */
[----:B------:R4:W-:Y:S01]  /*12030*/  STL.64 [R1+0x160], R112 ;  /* 0x0001607001007387 */ /* 0x0009e20000100a00 */
[----:B------:R-:W-:-:S03]  /*12040*/  IMAD.MOV.U32 R25, RZ, RZ, R121 ;  /* 0x000000ffff197224 */ /* 0x000fc600078e0079 */
[----:B------:R4:W-:Y:S01]  /*12050*/  STL.64 [R1+0x168], R114 ;  /* 0x0001687201007387 */ /* 0x0009e20000100a00 */
[----:B---3--:R-:W-:-:S03]  /*12060*/  IMAD.MOV.U32 R26, RZ, RZ, R122 ;  /* 0x000000ffff1a7224 */ /* 0x008fc600078e007a */
[----:B------:R3:W-:Y:S01]  /*12070*/  STL.64 [R1+0x170], R116 ;  /* 0x0001707401007387 */ /* 0x0007e20000100a00 */
[----:B------:R-:W-:-:S03]  /*12080*/  IMAD.MOV.U32 R27, RZ, RZ, R123 ;  /* 0x000000ffff1b7224 */ /* 0x000fc600078e007b */
[----:B------:R3:W-:Y:S01]  /*12090*/  STL.64 [R1+0x178], R118 ;  /* 0x0001787601007387 */ /* 0x0007e20000100a00 */
[----:B0-----:R-:W-:-:S03]  /*120a0*/  IMAD.MOV.U32 R28, RZ, RZ, R124 ;  /* 0x000000ffff1c7224 */ /* 0x001fc600078e007c */
[----:B------:R-:W3:Y:S01]  /*120b0*/  LDL.LU R120, [R1+0x1358] ;  /* 0x0013580001787983 */ /* 0x000ee20000300800 */
[----:B------:R-:W-:-:S03]  /*120c0*/  IMAD.MOV.U32 R29, RZ, RZ, R125 ;  /* 0x000000ffff1d7224 */ /* 0x000fc600078e007d */
[----:B------:R-:W3:Y:S01]  /*120d0*/  LDL.LU R121, [R1+0x1354] ;  /* 0x0013540001797983 */ /* 0x000ee20000300800 */
[----:B-1----:R-:W-:-:S03]  /*120e0*/  IMAD.MOV.U32 R30, RZ, RZ, R126 ;  /* 0x000000ffff1e7224 */ /* 0x002fc600078e007e */
[----:B------:R-:W3:Y:S01]  /*120f0*/  LDL.LU R122, [R1+0x1350] ;  /* 0x00135000017a7983 */ /* 0x000ee20000300800 */
[----:B------:R-:W-:-:S03]  /*12100*/  IMAD.MOV.U32 R31, RZ, RZ, R127 ;  /* 0x000000ffff1f7224 */ /* 0x000fc600078e007f */
[----:B------:R-:W3:Y:S01]  /*12110*/  LDL.LU R123, [R1+0x134c] ;  /* 0x00134c00017b7983 */ /* 0x000ee20000300800 */
[----:B--2---:R-:W-:-:S03]  /*12120*/  IMAD.MOV.U32 R32, RZ, RZ, R128 ;  /* 0x000000ffff207224 */ /* 0x004fc600078e0080 */
        /* <DEDUP_REMOVED lines=167> */
[----:B---3--:R-:W-:-:S03]  /*12ba0*/  IMAD.MOV.U32 R116, RZ, RZ, R212 ;  /* 0x000000ffff747224 */ /* 0x008fc600078e00d4 */
[----:B------:R-:W2:Y:S01]  /*12bb0*/  LDL.LU R208, [R1+0x11f8] ;  /* 0x0011f80001d07983 */ /* 0x000ea20000300800 */
[----:B------:R-:W-:-:S03]  /*12bc0*/  IMAD.MOV.U32 R117, RZ, RZ, R213 ;  /* 0x000000ffff757224 */ /* 0x000fc600078e00d5 */
[----:B------:R-:W2:Y:S01]  /*12bd0*/  LDL.LU R209, [R1+0x11f4] ;  /* 0x0011f40001d17983 */ /* 0x000ea20000300800 */
[----:B------:R-:W-:-:S03]  /*12be0*/  IMAD.MOV.U32 R118, RZ, RZ, R214 ;  /* 0x000000ffff767224 */ /* 0x000fc600078e00d6 */
        /* <DEDUP_REMOVED lines=456> */
[----:B------:R-:W-:Y:S01]  /*14870*/  IMAD.MOV.U32 R194, RZ, RZ, R235 ;  /* 0x000000ffffc27224 */ /* 0x000fe200078e00eb */
[----:B------:R-:W-:Y:S01]  /*14880*/  MOV R196, R233 ;  /* 0x000000e900c47202 */ /* 0x000fe20000000f00 */
[----:B------:R-:W-:Y:S02]  /*14890*/  IMAD.MOV.U32 R195, RZ, RZ, R234 ;  /* 0x000000ffffc37224 */ /* 0x000fe400078e00ea */
[----:B------:R-:W-:Y:S02]  /*148a0*/  IMAD.MOV.U32 R197, RZ, RZ, R232 ;  /* 0x000000ffffc57224 */ /* 0x000fe400078e00e8 */
[----:B------:R-:W-:Y:S01]  /*148b0*/  IMAD.MOV.U32 R198, RZ, RZ, R231 ;  /* 0x000000ffffc67224 */ /* 0x000fe200078e00e7 */
[----:B------:R-:W-:Y:S01]  /*148c0*/  MOV R231, R5 ;  /* 0x0000000500e77202 */ /* 0x000fe20000000f00 */
        /* <DEDUP_REMOVED lines=497> */
[----:B------:R-:W-:-:S02]  /*167e0*/  IMAD.MOV.U32 R17, RZ, RZ, R213 ;  /* 0x000000ffff117224 */ /* 0x000fc400078e00d5 */
[----:B------:R-:W-:Y:S02]  /*167f0*/  IMAD.MOV.U32 R16, RZ, RZ, R214 ;  /* 0x000000ffff107224 */ /* 0x000fe400078e00d6 */
[----:B------:R-:W-:Y:S02]  /*16800*/  IMAD.MOV.U32 R4, RZ, RZ, R215 ;  /* 0x000000ffff047224 */ /* 0x000fe400078e00d7 */
[----:B------:R-:W-:Y:S02]  /*16810*/  IMAD.MOV.U32 R2, RZ, RZ, R216 ;  /* 0x000000ffff027224 */ /* 0x000fe400078e00d8 */
[----:B------:R-:W-:Y:S02]  /*16820*/  IMAD.MOV.U32 R23, RZ, RZ, R218 ;  /* 0x000000ffff177224 */ /* 0x000fe400078e00da */
[----:B------:R-:W-:Y:S02]  /*16830*/  IMAD.MOV.U32 R0, RZ, RZ, R217 ;  /* 0x000000ffff007224 */ /* 0x000fe400078e00d9 */
[----:B------:R-:W-:Y:S01]  /*16840*/  IMAD.MOV.U32 R22, RZ, RZ, R219 ;  /* 0x000000ffff167224 */ /* 0x000fe200078e00db */
[----:B------:R-:W-:-:S02]  /*16850*/  WARPGROUP.DEPBAR.LE gsb0, 0x0 ;  /* 0x00008000000079c5 */ /* 0x000fc40000010000 */
[----:B0-----:R-:W-:Y:S02]  /*16860*/  IMAD.MOV.U32 R141, RZ, RZ, R118 ;  /* 0x000000ffff8d7224 */ /* 0x001fe400078e0076 */
[----:B------:R-:W-:Y:S01]  /*16870*/  IMAD.MOV.U32 R140, RZ, RZ, R119 ;  /* 0x000000ffff8c7224 */ /* 0x000fe200078e0077 */
[----:B-1----:R-:W-:Y:S01]  /*16880*/  MOV R145, R114 ;  /* 0x0000007200917202 */ /* 0x002fe20000000f00 */
[----:B------:R-:W-:Y:S01]  /*16890*/  IMAD.MOV.U32 R143, RZ, RZ, R116 ;  /* 0x000000ffff8f7224 */ /* 0x000fe200078e0074 */
[----:B------:R-:W4:Y:S01]  /*168a0*/  LDL.LU.64 R118, [R1+0xd98] ;  /* 0x000d980001767983 */ /* 0x000f220000300a00 */
[----:B------:R-:W-:Y:S02]  /*168b0*/  IMAD.MOV.U32 R142, RZ, RZ, R117 ;  /* 0x000000ffff8e7224 */ /* 0x000fe400078e0075 */
[----:B------:R-:W-:Y:S01]  /*168c0*/  IMAD.MOV.U32 R144, RZ, RZ, R115 ;  /* 0x000000ffff907224 */ /* 0x000fe200078e0073 */
[----:B------:R-:W4:Y:S01]  /*168d0*/  LDL.LU.64 R116, [R1+0xd90] ;  /* 0x000d900001747983 */ /* 0x000f220000300a00 */
[----:B--2---:R-:W-:-:S02]  /*168e0*/  IMAD.MOV.U32 R147, RZ, RZ, R112 ;  /* 0x000000ffff937224 */ /* 0x004fc400078e0070 */
[----:B------:R-:W-:Y:S01]  /*168f0*/  IMAD.MOV.U32 R146, RZ, RZ, R113 ;  /* 0x000000ffff927224 */ /* 0x000fe200078e0071 */
[----:B------:R-:W2:Y:S01]  /*16900*/  LDL.LU.64 R114, [R1+0xd88] ;  /* 0x000d880001727983 */ /* 0x000ea20000300a00 */
[----:B---3--:R-:W-:Y:S02]  /*16910*/  IMAD.MOV.U32 R149, RZ, RZ, R110 ;  /* 0x000000ffff957224 */ /* 0x008fe400078e006e */
[----:B------:R-:W-:Y:S01]  /*16920*/  IMAD.MOV.U32 R148, RZ, RZ, R111 ;  /* 0x000000ffff947224 */ /* 0x000fe200078e006f */
[----:B------:R-:W2:Y:S01]  /*16930*/  LDL.LU.64 R112, [R1+0xd80] ;  /* 0x000d800001707983 */ /* 0x000ea20000300a00 */
[----:B----4-:R-:W-:Y:S02]  /*16940*/  IMAD.MOV.U32 R151, RZ, RZ, R108 ;  /* 0x000000ffff977224 */ /* 0x010fe400078e006c */
        /* <DEDUP_REMOVED lines=298> */
[----:B------:R-:W-:-:S03]  /*17bf0*/  MOV R86, R173 ;  /* 0x000000ad00567202 */ /* 0x000fc60000000f00 */
        /* <DEDUP_REMOVED lines=367> */
[----:B------:R0:W5:Y:S04]  /*192f0*/  LDL.LU R17, [R1+0xbd0] ;  /* 0x000bd00001117983 */ /* 0x0001680000300800 */
[----:B------:R0:W5:Y:S01]  /*19300*/  LDL.LU R16, [R1+0xbcc] ;  /* 0x000bcc0001107983 */ /* 0x0001620000300800 */
[----:B------:R-:W-:-:S03]  /*19310*/  WARPGROUP.DEPBAR.LE gsb0, 0x0 ;  /* 0x00008000000079c5 */ /* 0x000fc60000010000 */
[----:B------:R0:W5:Y:S04]  /*19320*/  LDL.LU R4, [R1+0xbc8] ;  /* 0x000bc80001047983 */ /* 0x0001680000300800 */
        /* <DEDUP_REMOVED lines=423> */
[----:B------:R-:W-:Y:S01]  /*1ada0*/  BPT.TRAP 0x1 ;  /* 0x000000040000795c */ /* 0x000fe20000300000 */
.L_x_23:
[----:B------:R-:W-:Y:S02]  /*1adb0*/  UISETP.GT.U32.AND UP0, UPT, UR38, 0x1, UPT ;  /* 0x000000012600788c */ /* 0x000fe4000bf04070 */
[----:B------:R-:W-:-:S04]  /*1adc0*/  ULEA UR8, UR6, UR44, 0x3 ;  /* 0x0000002c06087291 */ /* 0x000fc8000f8e183f */
[----:B------:R-:W-:Y:S01]  /*1add0*/  UIADD3 UR8, UR8, 0x10, URZ ;  /* 0x0000001008087890 */ /* 0x000fe2000fffe03f */
[----:B------:R-:W-:-:S03]  /*1ade0*/  PLOP3.LUT P1, PT, PT, PT, UP0, 0x80, 0x0 ;  /* 0x000000000000781c */ /* 0x000fc60003f2f008 */
[----:B------:R-:W-:-:S09]  /*1adf0*/  UPRMT UR8, URZ, 0x654, UR8 ;  /* 0x000006543f087896 */ /* 0x000fd20008000008 */
[----:B------:R-:W-:Y:S01]  /*1ae00*/  SYNCS.ARRIVE.TRANS64.RED.A1T0 RZ, [UR8], RZ ;  /* 0x000000ffffff79a7 */ /* 0x000fe20008100408 */
[----:B------:R-:W-:Y:S05]  /*1ae10*/  @P1 BRA `(.L_x_24) ;  /* 0x0000000000041947 */ /* 0x000fea0003800000 */
[----:B------:R-:W-:Y:S01]  /*1ae20*/  BPT.TRAP 0x1 ;  /* 0x000000040000795c */ /* 0x000fe20000300000 */
.L_x_24:
[----:B------:R-:W-:Y:S02]  /*1ae30*/  UISETP.GT.AND UP2, UPT, UR7, 0x1, UPT ;  /* 0x000000010700788c */ /* 0x000fe4000bf44270 */
[----:B------:R-:W-:Y:S02]  /*1ae40*/  UIADD3 UR16, UR16, 0x1, URZ ;  /* 0x0000000110107890 */ /* 0x000fe4000fffe03f */
[----:B------:R-:W-:Y:S02]  /*1ae50*/  UIADD3 UR6, UR6, 0x1, URZ ;  /* 0x0000000106067890 */ /* 0x000fe4000fffe03f */
[----:B------:R-:W-:Y:S01]  /*1ae60*/  PLOP3.LUT P1, PT, PT, PT, UP2, 0x80, 0x0 ;  /* 0x000000000000781c */ /* 0x000fe20003f2f028 */
[----:B------:R-:W-:Y:S02]  /*1ae70*/  UISETP.NE.AND UP0, UPT, UR16, 0x2, UPT ;  /* 0x000000021000788c */ /* 0x000fe4000bf05270 */
[----:B------:R-:W-:Y:S02]  /*1ae80*/  UISETP.NE.AND UP1, UPT, UR6, 0x2, UPT ;  /* 0x000000020600788c */ /* 0x000fe4000bf25270 */
[----:B------:R-:W-:-:S02]  /*1ae90*/  USEL UR8, URZ, 0x1, UP0 ;  /* 0x000000013f087887 */ /* 0x000fc40008000000 */
[----:B------:R-:W-:Y:S02]  /*1aea0*/  UIADD3 UR7, UR7, -0x1, URZ ;  /* 0xffffffff07077890 */ /* 0x000fe4000fffe03f */
[----:B------:R-:W-:Y:S02]  /*1aeb0*/  USEL UR16, UR16, URZ, UP0 ;  /* 0x0000003f10107287 */ /* 0x000fe40008000000 */
[----:B------:R-:W-:Y:S01]  /*1aec0*/  USEL UR6, UR6, URZ, UP1 ;  /* 0x0000003f06067287 */ /* 0x000fe20008800000 */
[----:B-----5:R-:W-:Y:S01]  /*1aed0*/  LOP3.LUT R0, R0, UR8, RZ, 0x3c, !PT ;  /* 0x0000000800007c12 */ /* 0x020fe2000f8e3cff */
[----:B------:R-:W-:Y:S10]  /*1aee0*/  @P1 BRA `(.L_x_25) ;  /* 0xffffff2400681947 */ /* 0x000ff4000383ffff */
.L_x_18:
[----:B------:R-:W0:Y:S02]  /*1aef0*/  LDC R0, c[0x0][0x28c] ;  /* 0x0000a300ff007b82 */ /* 0x000e240000000800 */
[----:B0-----:R-:W-:-:S13]  /*1af00*/  ISETP.GE.AND P1, PT, R0, 0x1, PT ;  /* 0x000000010000780c */ /* 0x001fda0003f26270 */
[----:B------:R-:W-:Y:S05]  /*1af10*/  @!P1 BRA `(.L_x_26) ;  /* 0x0000000000349947 */ /* 0x000fea0003800000 */
[----:B------:R-:W-:Y:S05]  /*1af20*/  @!P0 BRA `(.L_x_27) ;  /* 0x0000000000048947 */ /* 0x000fea0003800000 */
[----:B------:R-:W-:Y:S01]  /*1af30*/  BPT.TRAP 0x1 ;  /* 0x000000040000795c */ /* 0x000fe20000300000 */
.L_x_27:
[----:B-----5:R-:W-:Y:S01]  /*1af40*/  R2UR UR4, R4 ;  /* 0x00000000040472ca */ /* 0x020fe200000e0000 */
[----:B------:R-:W-:-:S06]  /*1af50*/  UISETP.GT.U32.AND UP0, UPT, UR38, 0x1, UPT ;  /* 0x000000012600788c */ /* 0x000fcc000bf04070 */
[----:B------:R-:W-:-:S06]  /*1af60*/  PLOP3.LUT P0, PT, PT, PT, UP0, 0x80, 0x0 ;  /* 0x000000000000781c */ /* 0x000fcc0003f0f008 */
[----:B------:R-:W-:-:S04]  /*1af70*/  UIADD3 UR4, UR4, UR37, URZ ;  /* 0x0000002504047290 */ /* 0x000fc8000fffe03f */
[----:B------:R-:W-:-:S04]  /*1af80*/  USHF.L.U32 UR4, UR4, 0x3, URZ ;  /* 0x0000000304047899 */ /* 0x000fc8000800063f */
[----:B------:R-:W-:-:S04]  /*1af90*/  ULOP3.LUT UR4, UR4, 0x8, URZ, 0xc0, !UPT ;  /* 0x0000000804047892 */ /* 0x000fc8000f8ec03f */
[----:B------:R-:W-:-:S04]  /*1afa0*/  UIADD3 UR4, UR44, 0x10, UR4 ;  /* 0x000000102c047890 */ /* 0x000fc8000fffe004 */
[----:B------:R-:W-:-:S09]  /*1afb0*/  UPRMT UR4, URZ, 0x654, UR4 ;  /* 0x000006543f047896 */ /* 0x000fd20008000004 */
[----:B------:R-:W-:Y:S01]  /*1afc0*/  SYNCS.ARRIVE.TRANS64.RED.A1T0 RZ, [UR4], RZ ;  /* 0x000000ffffff79a7 */ /* 0x000fe20008100404 */
[----:B------:R-:W-:Y:S05]  /*1afd0*/  @P0 BRA `(.L_x_26) ;  /* 0x0000000000040947 */ /* 0x000fea0003800000 */
[----:B------:R-:W-:Y:S01]  /*1afe0*/  BPT.TRAP 0x1 ;  /* 0x000000040000795c */ /* 0x000fe20000300000 */
.L_x_26:
[----:B------:R-:W0:Y:S01]  /*1aff0*/  S2R R0, SR_TID.X ;  /* 0x0000000000007919 */ /* 0x000e220000002100 */
[----:B------:R-:W-:Y:S01]  /*1b000*/  UIMAD UR41, UR41, 0x180, URZ ;  /* 0x00000180292978a4 */ /* 0x000fe2000f8e023f */
[----:B------:R-:W-:Y:S01]  /*1b010*/  ULDC UR8, c[0x0][0x288] ;  /* 0x0000a20000087ab9 */ /* 0x000fe20000000800 */
[----:B------:R-:W1:Y:S01]  /*1b020*/  S2R R5, SR_TID.X ;  /* 0x0000000000057919 */ /* 0x000e620000002100 */
[----:B------:R-:W-:Y:S02]  /*1b030*/  UIADD3 UR37, UR43, UR37, URZ ;  /* 0x000000252b257290 */ /* 0x000fe4000fffe03f */
[----:B------:R-:W-:Y:S01]  /*1b040*/  UIMAD.WIDE UR6, UR40, 0x180, URZ ;  /* 0x00000180280678a5 */ /* 0x000fe2000f8e023f */
[----:B------:R-:W-:Y:S01]  /*1b050*/  IMAD.U32 R12, RZ, RZ, UR41 ;  /* 0x00000029ff0c7e24 */ /* 0x000fe2000f8e00ff */
[----:B------:R-:W-:Y:S02]  /*1b060*/  UIMAD UR40, UR40, 0x180, URZ ;  /* 0x00000180282878a4 */ /* 0x000fe4000f8e023f */
[----:B------:R-:W-:Y:S01]  /*1b070*/  UISETP.GE.AND UP2, UPT, UR41, UR8, UPT ;  /* 0x000000082900728c */ /* 0x000fe2000bf46270 */
[----:B------:R-:W-:Y:S01]  /*1b080*/  ULDC UR9, c[0x0][0x284] ;  /* 0x0000a10000097ab9 */ /* 0x000fe20000000800 */
[----:B------:R-:W-:-:S02]  /*1b090*/  USHF.R.U32.HI UR4, URZ, 0x1, UR37 ;  /* 0x000000013f047899 */ /* 0x000fc40008011625 */
[----:B------:R-:W-:Y:S02]  /*1b0a0*/  UISETP.GE.OR UP2, UPT, UR40, UR9, UP2 ;  /* 0x000000092800728c */ /* 0x000fe40009746670 */
[----:B------:R-:W-:Y:S02]  /*1b0b0*/  ULOP3.LUT UR4, UR4, 0x1, URZ, 0xc0, !UPT ;  /* 0x0000000104047892 */ /* 0x000fe4000f8ec03f */
[----:B------:R-:W-:Y:S01]  /*1b0c0*/  USHF.R.S32.HI UR12, URZ, 0x1f, UR42 ;  /* 0x0000001f3f0c7899 */ /* 0x000fe2000801142a */
[----:B------:R-:W-:Y:S01]  /*1b0d0*/  ULDC.64 UR10, c[0x0][0x5d0] ;  /* 0x00017400000a7ab9 */ /* 0x000fe20000000a00 */
[----:B------:R-:W-:Y:S01]  /*1b0e0*/  UISETP.GT.U32.AND UP1, UPT, UR37, 0x1, UPT ;  /* 0x000000012500788c */ /* 0x000fe2000bf24070 */
[----:B------:R-:W-:Y:S01]  /*1b0f0*/  PLOP3.LUT P0, PT, PT, PT, UP2, 0x80, 0x0 ;  /* 0x000000000000781c */ /* 0x000fe20003f0f028 */
[----:B------:R-:W-:Y:S01]  /*1b100*/  UISETP.NE.U32.AND UP0, UPT, UR4, 0x1, UPT ;  /* 0x000000010400788c */ /* 0x000fe2000bf05070 */
[----:B------:R-:W-:Y:S01]  /*1b110*/  IMAD.U32 R6, RZ, RZ, UR10 ;  /* 0x0000000aff067e24 */ /* 0x000fe2000f8e00ff */
[----:B------:R-:W-:-:S02]  /*1b120*/  UIMAD UR5, UR12, UR10, URZ ;  /* 0x0000000a0c0572a4 */ /* 0x000fc4000f8e023f */
[----:B------:R-:W-:Y:S02]  /*1b130*/  UISETP.LT.U32.AND UP1, UPT, UR43, 0x2, UP1 ;  /* 0x000000022b00788c */ /* 0x000fe40008f21070 */
[----:B------:R-:W-:Y:S01]  /*1b140*/  UISETP.GT.U32.AND UP0, UPT, UR43, 0x1, !UP0 ;  /* 0x000000012b00788c */ /* 0x000fe2000c704070 */
[----:B0-----:R-:W-:Y:S01]  /*1b150*/  SHF.R.U32.HI R3, RZ, 0x7, R0 ;  /* 0x00000007ff037819 */ /* 0x001fe20000011600 */
[----:B------:R-:W-:Y:S02]  /*1b160*/  UIMAD UR5, UR42, UR11, UR5 ;  /* 0x0000000b2a0572a4 */ /* 0x000fe4000f8e0205 */
[----:B------:R-:W-:Y:S01]  /*1b170*/  USEL UR4, URZ, 0x1, !UP0 ;  /* 0x000000013f047887 */ /* 0x000fe2000c000000 */
[----:B------:R-:W-:Y:S01]  /*1b180*/  LOP3.LUT R3, R3, 0x1, RZ, 0xc0, !PT ;  /* 0x0000000103037812 */ /* 0x000fe200078ec0ff */
[C---:B-1----:R-:W-:Y:S01]  /*1b190*/  IMAD.SHL.U32 R13, R5.reuse, 0x2, RZ ;  /* 0x00000002050d7824 */ /* 0x042fe200078e00ff */
[----:B------:R-:W-:Y:S01]  /*1b1a0*/  SHF.R.U32.HI R0, RZ, 0x2, R5 ;  /* 0x00000002ff007819 */ /* 0x000fe20000011605 */
[----:B------:R-:W-:Y:S01]  /*1b1b0*/  ULOP3.LUT UR37, UR37, 0x1, URZ, 0xc0, !UPT ;  /* 0x0000000125257892 */ /* 0x000fe2000f8ec03f */
[----:B-----5:R-:W-:Y:S01]  /*1b1c0*/  LOP3.LUT R4, R5, 0x60, RZ, 0xc0, !PT ;  /* 0x0000006005047812 */ /* 0x020fe200078ec0ff */
[----:B------:R-:W-:Y:S01]  /*1b1d0*/  IMAD.SHL.U32 R10, R3, 0x40, RZ ;  /* 0x00000040030a7824 */ /* 0x000fe200078e00ff */
[----:B------:R-:W-:-:S02]  /*1b1e0*/  LOP3.LUT R0, R0, 0x7, RZ, 0xc0, !PT ;  /* 0x0000000700007812 */ /* 0x000fc400078ec0ff */
[----:B------:R-:W-:Y:S02]  /*1b1f0*/  SHF.R.U32.HI R4, RZ, 0x1, R4 ;  /* 0x00000001ff047819 */ /* 0x000fe40000011604 */
[--C-:B------:R-:W-:Y:S02]  /*1b200*/  LOP3.LUT R10, R10, 0x40, R0.reuse, 0xe2, !PT ;  /* 0x000000400a0a7812 */ /* 0x100fe400078ee200 */
[----:B------:R-:W-:Y:S02]  /*1b210*/  IADD3 R0, RZ, -R4, -R0 ;  /* 0x80000004ff007210 */ /* 0x000fe40007ffe800 */
[----:B------:R-:W-:Y:S02]  /*1b220*/  LOP3.LUT R12, R12, 0x6, R13, 0xf8, !PT ;  /* 0x000000060c0c7812 */ /* 0x000fe400078ef80d */
[----:B------:R-:W-:Y:S01]  /*1b230*/  LOP3.LUT R10, R10, UR6, R4, 0xfe, !PT ;  /* 0x000000060a0a7c12 */ /* 0x000fe2000f8efe04 */
[----:B------:R-:W-:Y:S01]  /*1b240*/  IMAD R0, R3, -0x40, R0 ;  /* 0xffffffc003007824 */ /* 0x000fe200078e0200 */
[----:B------:R-:W-:Y:S01]  /*1b250*/  LOP3.LUT R3, R5, 0x3, RZ, 0xc0, !PT ;  /* 0x0000000305037812 */ /* 0x000fe200078ec0ff */
[----:B------:R-:W-:Y:S01]  /*1b260*/  IMAD.MOV.U32 R4, RZ, RZ, -0x2 ;  /* 0xfffffffeff047424 */ /* 0x000fe200078e00ff */
[----:B------:R-:W-:-:S03]  /*1b270*/  SHF.R.S32.HI R13, RZ, 0x1f, R12 ;  /* 0x0000001fff0d7819 */ /* 0x000fc6000001140c */
[----:B------:R-:W-:Y:S01]  /*1b280*/  IMAD R3, R3, R4, UR8 ;  /* 0x0000000803037e24 */ /* 0x000fe2000f8e0204 */
[----:B------:R-:W-:Y:S01]  /*1b290*/  USEL UR8, URZ, 0x1, !UP1 ;  /* 0x000000013f087887 */ /* 0x000fe2000c800000 */
[----:B------:R-:W-:Y:S02]  /*1b2a0*/  IMAD.U32 R4, RZ, RZ, UR9 ;  /* 0x00000009ff047e24 */ /* 0x000fe4000f8e00ff */
[----:B------:R-:W-:Y:S01]  /*1b2b0*/  IMAD.WIDE.U32 R6, R6, UR42, R12 ;  /* 0x0000002a06067c25 */ /* 0x000fe2000f8e000c */
[----:B------:R-:W-:Y:S02]  /*1b2c0*/  ULOP3.LUT UR36, UR4, UR36, UR8, 0x96, !UPT ;  /* 0x0000002404247292 */ /* 0x000fe4000f8e9608 */
[----:B------:R-:W-:Y:S01]  /*1b2d0*/  IADD3 R0, R4, -UR40, R0 ;  /* 0x8000002804007c10 */ /* 0x000fe2000fffe000 */
[----:B------:R-:W-:Y:S01]  /*1b2e0*/  VIADD R7, R7, UR5 ;  /* 0x0000000507077c36 */ /* 0x000fe20008000000 */
[----:B------:R-:W-:Y:S01]  /*1b2f0*/  UMOV UR40, 0xffffffff ;  /* 0xffffffff00287882 */ /* 0x000fe20000000000 */
[----:B------:R-:W-:Y:S01]  /*1b300*/  VIADD R3, R3, -UR41 ;  /* 0x8000002903037c36 */ /* 0x000fe20008000000 */
[----:B------:R-:W-:Y:S06]  /*1b310*/  @P0 BRA `(.L_x_28) ;  /* 0x0000027000980947 */ /* 0x000fec0003800000 */
[----:B------:R-:W-:Y:S01]  /*1b320*/  FSETP.NEU.AND P0, PT, R16, RZ, PT ;  /* 0x000000ff1000720b */ /* 0x000fe20003f0d000 */
[----:B------:R-:W-:Y:S01]  /*1b330*/  ULDC.64 UR8, c[0x0][0x5c8] ;  /* 0x0001720000087ab9 */ /* 0x000fe20000000a00 */
[----:B------:R-:W-:Y:S01]  /*1b340*/  ISETP.GT.AND P5, PT, R3, RZ, PT ;  /* 0x000000ff0300720c */ /* 0x000fe20003fa4270 */
[----:B------:R-:W-:Y:S01]  /*1b350*/  UIMAD UR4, UR7, UR8, URZ ;  /* 0x00000008070472a4 */ /* 0x000fe2000f8e023f */
[----:B------:R-:W-:Y:S01]  /*1b360*/  IMAD.U32 R19, RZ, RZ, UR9 ;  /* 0x00000009ff137e24 */ /* 0x000fe2000f8e00ff */
[----:B------:R-:W-:Y:S01]  /*1b370*/  BSSY B0, `(.L_x_28) ;  /* 0x0002720000007945 */ /* 0x000fe20003800000 */
[----:B------:R-:W-:Y:S01]  /*1b380*/  IMAD.WIDE.U32 R6, R10, UR8, R6 ;  /* 0x000000080a067c25 */ /* 0x000fe2000f8e0006 */
[----:B------:R-:W-:-:S03]  /*1b390*/  ISETP.GT.AND P1, PT, R0, RZ, P5 ;  /* 0x000000ff0000720c */ /* 0x000fc60002f24270 */
[----:B------:R-:W-:-:S04]  /*1b3a0*/  IMAD R19, R10, R19, UR4 ;  /* 0x000000040a137e24 */ /* 0x000fc8000f8e0213 */
[----:B------:R-:W-:Y:S01]  /*1b3b0*/  IMAD.IADD R19, R7, 0x1, R19 ;  /* 0x0000000107137824 */ /* 0x000fe200078e0213 */
[----:B------:R-:W-:Y:S06]  /*1b3c0*/  @!P0 BRA `(.L_x_29) ;  /* 0x000001a800fc8947 */ /* 0x000fec0003800000 */
[----:B------:R-:W0:Y:S01]  /*1b3d0*/  LDC.64 R220, c[0x0][0x5b8] ;  /* 0x00016e00ffdc7b82 */ /* 0x000e220000000a00 */
[----:B------:R-:W2:Y:S01]  /*1b3e0*/  LDL.LU R20, [R1+0x480] ;  /* 0x0004800001147983 */ /* 0x000ea20000300800 */
[----:B------:R-:W-:-:S06]  /*1b3f0*/  ULDC.64 UR4, c[0x0][0x5c0] ;  /* 0x0001700000047ab9 */ /* 0x000fcc0000000a00 */
[----:B------:R-:W1:Y:S08]  /*1b400*/  LDC.64 R8, c[0x0][0x5b0] ;  /* 0x00016c00ff087b82 */ /* 0x000e700000000a00 */
[----:B------:R-:W3:Y:S01]  /*1b410*/  LDC.64 R22, c[0x0][0x5a8] ;  /* 0x00016a00ff167b82 */ /* 0x000ee20000000a00 */
[C---:B0-----:R-:W-:Y:S02]  /*1b420*/  IMAD R219, R220.reuse, UR12, RZ ;  /* 0x0000000cdcdb7c24 */ /* 0x041fe4000f8e02ff */
[----:B------:R-:W-:-:S04]  /*1b430*/  IMAD.WIDE.U32 R222, R220, UR42, R12 ;  /* 0x0000002adcde7c25 */ /* 0x000fc8000f8e000c */
[----:B------:R-:W-:Y:S01]  /*1b440*/  IMAD R219, R221, UR42, R219 ;  /* 0x0000002adddb7c24 */ /* 0x000fe2000f8e02db */
[----:B------:R-:W-:Y:S01]  /*1b450*/  MOV R216, R222 ;  /* 0x000000de00d87202 */ /* 0x000fe20000000f00 */
[----:B-1----:R-:W-:Y:S02]  /*1b460*/  IMAD R18, R8, UR7, RZ ;  /* 0x0000000708127c24 */ /* 0x002fe4000f8e02ff */
[----:B------:R-:W-:Y:S02]  /*1b470*/  IMAD.IADD R217, R223, 0x1, R219 ;  /* 0x00000001dfd97824 */ /* 0x000fe400078e02db */
[C---:B------:R-:W-:Y:S02]  /*1b480*/  IMAD R18, R10.reuse, R9, R18 ;  /* 0x000000090a127224 */ /* 0x040fe400078e0212 */
[----:B------:R-:W-:-:S04]  /*1b490*/  IMAD.WIDE.U32 R4, R10, R8, R216 ;  /* 0x000000080a047225 */ /* 0x000fc800078e00d8 */
[----:B------:R-:W-:Y:S01]  /*1b4a0*/  IMAD.IADD R5, R5, 0x1, R18 ;  /* 0x0000000105057824 */ /* 0x000fe200078e0212 */
[----:B---3--:R-:W-:-:S04]  /*1b4b0*/  LEA R14, P0, R4, R22, 0x1 ;  /* 0x00000016040e7211 */ /* 0x008fc800078008ff */
[----:B------:R-:W-:-:S05]  /*1b4c0*/  LEA.HI.X R15, R4, R23, R5, 0x1, P0 ;  /* 0x00000017040f7211 */ /* 0x000fca00000f0c05 */
[----:B------:R-:W3:Y:S01]  /*1b4d0*/  @P1 LDG.E.LTC128B.U16 R11, desc[UR46][R14.64] ;  /* 0x0000002e0e0b1981 */ /* 0x000ee2000c1e1520 */
[----:B------:R-:W-:Y:S01]  /*1b4e0*/  ISETP.GT.AND P2, PT, R3, 0x1, PT ;  /* 0x000000010300780c */ /* 0x000fe20003f44270 */
[----:B------:R-:W-:Y:S01]  /*1b4f0*/  BSSY B1, `(.L_x_30) ;  /* 0x0000013000017945 */ /* 0x000fe20003800000 */
[----:B------:R-:W-:-:S11]  /*1b500*/  LOP3.LUT R17, R17, 0xfffffffd, RZ, 0xc0, !PT ;  /* 0xfffffffd11117812 */ /* 0x000fd600078ec0ff */
[----:B------:R-:W-:Y:S01]  /*1b510*/  @P2 LOP3.LUT R17, R17, 0x2, RZ, 0xfc, !PT ;  /* 0x0000000211112812 */ /* 0x000fe200078efcff */
[----:B---3--:R-:W-:-:S04]  /*1b520*/  IMAD.U32 R4, R11, 0x10000, RZ ;  /* 0x000100000b047824 */ /* 0x008fc800078e00ff */
[----:B------:R-:W-:-:S04]  /*1b530*/  FMUL R4, R4, R16 ;  /* 0x0000001004047220 */ /* 0x000fc80000400000 */
[----:B--2---:R-:W-:Y:S01]  /*1b540*/  FFMA R7, R20, R2, R4 ;  /* 0x0000000214077223 */ /* 0x004fe20000000004 */
[----:B------:R-:W-:-:S04]  /*1b550*/  LEA R4, P0, R6, UR4, 0x1 ;  /* 0x0000000406047c11 */ /* 0x000fc8000f8008ff */
[----:B------:R-:W-:Y:S02]  /*1b560*/  LEA.HI.X R5, R6, UR5, R19, 0x1, P0 ;  /* 0x0000000506057c11 */ /* 0x000fe400080f0c13 */
[----:B------:R-:W-:-:S05]  /*1b570*/  F2FP.BF16.F32.PACK_AB R6, RZ, R7 ;  /* 0x00000007ff06723e */ /* 0x000fca00000010ff */
[----:B------:R0:W-:Y:S02]  /*1b580*/  @P1 STG.E.U16 desc[UR46][R4.64], R6 ;  /* 0x0000000604001986 */ /* 0x0001e4000c10152e */
[----:B0-----:R-:W-:-:S04]  /*1b590*/  IMAD.WIDE.U32 R6, R10, R8, R12 ;  /* 0x000000080a067225 */ /* 0x001fc800078e000c */
[----:B------:R-:W-:Y:S02]  /*1b5a0*/  IMAD.IADD R7, R18, 0x1, R7 ;  /* 0x0000000112077824 */ /* 0x000fe400078e0207 */
[----:B------:R-:W-:-:S04]  /*1b5b0*/  IMAD.WIDE.U32 R6, R220, UR42, R6 ;  /* 0x0000002adc067c25 */ /* 0x000fc8000f8e0006 */
[----:B------:R-:W-:Y:S01]  /*1b5c0*/  IMAD.IADD R7, R219, 0x1, R7 ;  /* 0x00000001db077824 */ /* 0x000fe200078e0207 */
[----:B------:R-:W-:-:S04]  /*1b5d0*/  LEA R20, P0, R6, R22, 0x1 ;  /* 0x0000001606147211 */ /* 0x000fc800078008ff */
[----:B------:R-:W-:Y:S02]  /*1b5e0*/  LEA.HI.X R21, R6, R23, R7, 0x1, P0 ;  /* 0x0000001706157211 */ /* 0x000fe400000f0c07 */
[----:B------:R-:W-:-:S13]  /*1b5f0*/  ISETP.GT.AND P0, PT, R0, RZ, P2 ;  /* 0x000000ff0000720c */ /* 0x000fda0001704270 */
[----:B------:R-:W-:Y:S05]  /*1b600*/  @!P0 BRA `(.L_x_31) ;  /* 0x0000000000048947 */ /* 0x000fea0003800000 */
[----:B------:R0:W5:Y:S02]  /*1b610*/  LDG.E.LTC128B.U16 R11, desc[UR46][R20.64+0x2] ;  /* 0x0000022e140b7981 */ /* 0x000164000c1e1520 */
.L_x_31:
[----:B------:R-:W-:Y:S05]  /*1b620*/  BSYNC B1 ;  /* 0x0000000000017941 */ /* 0x000fea0003800000 */
.L_x_30:
[----:B------:R-:W2:Y:S01]  /*1b630*/  LDL R7, [R1+0x484] ;  /* 0x0004840001077983 */ /* 0x000ea20000100800 */
[----:B-----5:R-:W-:Y:S01]  /*1b640*/  IMAD.U32 R6, R11, 0x10000, RZ ;  /* 0x000100000b067824 */ /* 0x020fe200078e00ff */
[C---:B------:R-:W-:Y:S01]  /*1b650*/  SHF.L.U64.HI R225, R8.reuse, 0x3, R9 ;  /* 0x0000000308e17819 */ /* 0x040fe20000010209 */
[----:B------:R-:W-:Y:S01]  /*1b660*/  IMAD.SHL.U32 R224, R8, 0x8, RZ ;  /* 0x0000000808e07824 */ /* 0x000fe200078e00ff */
[----:B------:R-:W3:Y:S01]  /*1b670*/  LDL.LU R221, [R1+0x488] ;  /* 0x0004880001dd7983 */ /* 0x000ee20000300800 */
[----:B------:R-:W-:-:S04]  /*1b680*/  FMUL R6, R6, R16 ;  /* 0x0000001006067220 */ /* 0x000fc80000400000 */
[----:B--2---:R-:W-:-:S05]  /*1b690*/  FFMA R6, R7, R2, R6 ;  /* 0x0000000207067223 */ /* 0x004fca0000000006 */
[----:B------:R-:W-:-:S05]  /*1b6a0*/  F2FP.BF16.F32.PACK_AB R6, RZ, R6 ;  /* 0x00000006ff06723e */ /* 0x000fca00000010ff */
[----:B------:R1:W-:Y:S01]  /*1b6b0*/  @P0 STG.E.U16 desc[UR46][R4.64+0x2], R6 ;  /* 0x0000020604000986 */ /* 0x0003e2000c10152e */
[----:B------:R-:W-:Y:S01]  /*1b6c0*/  ISETP.GT.AND P0, PT, R0, 0x8, P5 ;  /* 0x000000080000780c */ /* 0x000fe20002f04270 */
[----:B-1----:R-:W-:-:S04]  /*1b6d0*/  IMAD.WIDE.U32 R6, R10, R8, R224 ;  /* 0x000000080a067225 */ /* 0x002fc800078e00e0 */
[----:B------:R-:W-:Y:S01]  /*1b6e0*/  IMAD.IADD R18, R18, 0x1, R7 ;  /* 0x0000000112127824 */ /* 0x000fe200078e0207 */
[----:B------:R-:W-:-:S05]  /*1b6f0*/  IADD3 R7, P1, R222, R6, RZ ;  /* 0x00000006de077210 */ /* 0x000fca0007f3e0ff */
[----:B------:R-:W-:Y:S01]  /*1b700*/  IMAD.X R15, R18, 0x1, R217, P1 ;  /* 0x00000001120f7824 */ /* 0x000fe200008e06d9 */
[----:B------:R-:W-:-:S04]  /*1b710*/  LEA R14, P1, R7, R22, 0x1 ;  /* 0x00000016070e7211 */ /* 0x000fc800078208ff */
[----:B------:R-:W-:-:S05]  /*1b720*/  LEA.HI.X R15, R7, R23, R15, 0x1, P1 ;  /* 0x00000017070f7211 */ /* 0x000fca00008f0c0f */
[----:B------:R1:W2:Y:S01]  /*1b730*/  @P0 LDG.E.LTC128B.U16 R11, desc[UR46][R14.64] ;  /* 0x0000002e0e0b0981 */ /* 0x0002a2000c1e1520 */
[----:B------:R-:W-:Y:S01]  /*1b740*/  IADD3 R6, P1, R12, R6, RZ ;  /* 0x000000060c067210 */ /* 0x000fe20007f3e0ff */
[----:B------:R-:W-:Y:S01]  /*1b750*/  BSSY B1, `(.L_x_32) ;  /* 0x0000016000017945 */ /* 0x000fe20003800000 */
[----:B------:R-:W-:-:S03]  /*1b760*/  ISETP.GT.AND P2, PT, R0, 0x8, P2 ;  /* 0x000000080000780c */ /* 0x000fc60001744270 */
[----:B------:R-:W-:Y:S02]  /*1b770*/  IMAD.X R7, R13, 0x1, R18, P1 ;  /* 0x000000010d077824 */ /* 0x000fe400008e0612 */
[----:B------:R-:W-:-:S04]  /*1b780*/  IMAD.WIDE.U32 R6, R220, UR42, R6 ;  /* 0x0000002adc067c25 */ /* 0x000fc8000f8e0006 */
[----:B------:R-:W-:Y:S01]  /*1b790*/  IMAD.IADD R7, R219, 0x1, R7 ;  /* 0x00000001db077824 */ /* 0x000fe200078e0207 */
[C---:B------:R-:W-:Y:S01]  /*1b7a0*/  LEA R18, P1, R6.reuse, R22, 0x1 ;  /* 0x0000001606127211 */ /* 0x040fe200078208ff */
[----:B-1----:R-:W-:Y:S02]  /*1b7b0*/  IMAD.U32 R15, RZ, RZ, UR8 ;  /* 0x00000008ff0f7e24 */ /* 0x002fe4000f8e00ff */
[----:B------:R-:W-:Y:S01]  /*1b7c0*/  IMAD.U32 R14, RZ, RZ, UR9 ;  /* 0x00000009ff0e7e24 */ /* 0x000fe2000f8e00ff */
[----:B------:R-:W-:Y:S01]  /*1b7d0*/  LEA.HI.X R19, R6, R23, R7, 0x1, P1 ;  /* 0x0000001706137211 */ /* 0x000fe200008f0c07 */
[----:B------:R-:W-:-:S04]  /*1b7e0*/  IMAD.U32 R6, RZ, RZ, UR8 ;  /* 0x00000008ff067e24 */ /* 0x000fc8000f8e00ff */
[----:B------:R-:W-:-:S05]  /*1b7f0*/  IMAD.SHL.U32 R226, R6, 0x10, RZ ;  /* 0x0000001006e27824 */ /* 0x000fca00078e00ff */
[----:B------:R-:W-:Y:S01]  /*1b800*/  IADD3 R6, P1, R226, R4, RZ ;  /* 0x00000004e2067210 */ /* 0x000fe20007f3e0ff */
[----:B--2---:R-:W-:-:S04]  /*1b810*/  IMAD.U32 R7, R11, 0x10000, RZ ;  /* 0x000100000b077824 */ /* 0x004fc800078e00ff */
[----:B------:R-:W-:-:S04]  /*1b820*/  FMUL R7, R7, R16 ;  /* 0x0000001007077220 */ /* 0x000fc80000400000 */
[----:B---3--:R-:W-:Y:S01]  /*1b830*/  FFMA R7, R221, R2, R7 ;  /* 0x00000002dd077223 */ /* 0x008fe20000000007 */
[----:B------:R-:W-:-:S04]  /*1b840*/  SHF.L.U64.HI R221, R15, 0x4, R14 ;  /* 0x000000040fdd7819 */ /* 0x000fc8000001020e */
[----:B------:R-:W-:-:S04]  /*1b850*/  F2FP.BF16.F32.PACK_AB R7, RZ, R7 ;  /* 0x00000007ff07723e */ /* 0x000fc800000010ff */
[----:B------:R-:W-:Y:S01]  /*1b860*/  PRMT R14, R7, 0x7610, R14 ;  /* 0x00007610070e7816 */ /* 0x000fe2000000000e */
[----:B------:R-:W-:-:S05]  /*1b870*/  IMAD.X R7, R221, 0x1, R5, P1 ;  /* 0x00000001dd077824 */ /* 0x000fca00008e0605 */
[----:B------:R1:W-:Y:S01]  /*1b880*/  @P0 STG.E.U16 desc[UR46][R6.64], R14 ;  /* 0x0000000e06000986 */ /* 0x0003e2000c10152e */
[----:B------:R-:W-:Y:S05]  /*1b890*/  @!P2 BRA `(.L_x_33) ;  /* 0x000000000004a947 */ /* 0x000fea0003800000 */
[----:B------:R2:W5:Y:S02]  /*1b8a0*/  LDG.E.LTC128B.U16 R11, desc[UR46][R18.64+0x2] ;  /* 0x0000022e120b7981 */ /* 0x000564000c1e1520 */
.L_x_33:
[----:B------:R-:W-:Y:S05]  /*1b8b0*/  BSYNC B1 ;  /* 0x0000000000017941 */ /* 0x000fea0003800000 */
.L_x_32:
[----:B------:R-:W3:Y:S01]  /*1b8c0*/  LDL.LU R15, [R1+0x48c] ;  /* 0x00048c00010f7983 */ /* 0x000ee20000300800 */
[----:B-1---5:R-:W-:Y:S01]  /*1b8d0*/  IMAD.U32 R14, R11, 0x10000, RZ ;  /* 0x000100000b0e7824 */ /* 0x022fe200078e00ff */
[----:B------:R-:W-:Y:S01]  /*1b8e0*/  ISETP.GT.AND P4, PT, R3, 0x8, PT ;  /* 0x000000080300780c */ /* 0x000fe20003f84270 */
[----:B------:R-:W-:Y:S01]  /*1b8f0*/  BSSY B1, `(.L_x_34) ;  /* 0x000000a000017945 */ /* 0x000fe20003800000 */
[----:B------:R-:W-:Y:S01]  /*1b900*/  LOP3.LUT R17, R17, 0xfffffffb, RZ, 0xc0, !PT ;  /* 0xfffffffb11117812 */ /* 0x000fe200078ec0ff */
[----:B------:R-:W-:Y:S01]  /*1b910*/  FMUL R14, R14, R16 ;  /* 0x000000100e0e7220 */ /* 0x000fe20000400000 */
[----:B------:R-:W-:-:S09]  /*1b920*/  ISETP.GT.AND P0, PT, R0, RZ, P4 ;  /* 0x000000ff0000720c */ /* 0x000fd20002704270 */
[----:B------:R-:W-:Y:S01]  /*1b930*/  @P4 LOP3.LUT R17, R17, 0x4, RZ, 0xfc, !PT ;  /* 0x0000000411114812 */ /* 0x000fe200078efcff */
[----:B---3--:R-:W-:-:S05]  /*1b940*/  FFMA R14, R15, R2, R14 ;  /* 0x000000020f0e7223 */ /* 0x008fca000000000e */
[----:B------:R-:W-:-:S05]  /*1b950*/  F2FP.BF16.F32.PACK_AB R14, RZ, R14 ;  /* 0x0000000eff0e723e */ /* 0x000fca00000010ff */
[----:B------:R1:W-:Y:S01]  /*1b960*/  @P2 STG.E.U16 desc[UR46][R6.64+0x2], R14 ;  /* 0x0000020e06002986 */ /* 0x0003e2000c10152e */
[----:B------:R-:W-:Y:S05]  /*1b970*/  @!P0 BRA `(.L_x_35) ;  /* 0x0000000000048947 */ /* 0x000fea0003800000 */
[----:B------:R3:W5:Y:S02]  /*1b980*/  LDG.E.LTC128B.U16 R11, desc[UR46][R20.64+0x10] ;  /* 0x0000102e140b7981 */ /* 0x000764000c1e1520 */
.L_x_35:
[----:B------:R-:W-:Y:S05]  /*1b990*/  BSYNC B1 ;  /* 0x0000000000017941 */ /* 0x000fea0003800000 */
.L_x_34:
[----:B------:R-:W4:Y:S01]  /*1b9a0*/  LDL.LU R15, [R1+0x490] ;  /* 0x00049000010f7983 */ /* 0x000f220000300800 */
[----:B-1---5:R-:W-:Y:S01]  /*1b9b0*/  IMAD.U32 R14, R11, 0x10000, RZ ;  /* 0x000100000b0e7824 */ /* 0x022fe200078e00ff */
[----:B------:R-:W-:Y:S01]  /*1b9c0*/  ISETP.GT.AND P3, PT, R3, 0x9, PT ;  /* 0x000000090300780c */ /* 0x000fe20003f64270 */
[----:B------:R-:W-:Y:S01]  /*1b9d0*/  BSSY B1, `(.L_x_36) ;  /* 0x000000a000017945 */ /* 0x000fe20003800000 */
[----:B------:R-:W-:Y:S01]  /*1b9e0*/  LOP3.LUT R17, R17, 0xfffffff7, RZ, 0xc0, !PT ;  /* 0xfffffff711117812 */ /* 0x000fe200078ec0ff */
[----:B------:R-:W-:Y:S01]  /*1b9f0*/  FMUL R14, R14, R16 ;  /* 0x000000100e0e7220 */ /* 0x000fe20000400000 */
[----:B------:R-:W-:-:S09]  /*1ba00*/  ISETP.GT.AND P1, PT, R0, RZ, P3 ;  /* 0x000000ff0000720c */ /* 0x000fd20001f24270 */
[----:B------:R-:W-:Y:S01]  /*1ba10*/  @P3 LOP3.LUT R17, R17, 0x8, RZ, 0xfc, !PT ;  /* 0x0000000811113812 */ /* 0x000fe200078efcff */
[----:B----4-:R-:W-:-:S05]  /*1ba20*/  FFMA R14, R15, R2, R14 ;  /* 0x000000020f0e7223 */ /* 0x010fca000000000e */
[----:B------:R-:W-:-:S05]  /*1ba30*/  F2FP.BF16.F32.PACK_AB R14, RZ, R14 ;  /* 0x0000000eff0e723e */ /* 0x000fca00000010ff */
[----:B------:R1:W-:Y:S01]  /*1ba40*/  @P0 STG.E.U16 desc[UR46][R4.64+0x10], R14 ;  /* 0x0000100e04000986 */ /* 0x0003e2000c10152e */
[----:B------:R-:W-:Y:S05]  /*1ba50*/  @!P1 BRA `(.L_x_37) ;  /* 0x0000000000049947 */ /* 0x000fea0003800000 */
[----:B------:R4:W5:Y:S02]  /*1ba60*/  LDG.E.LTC128B.U16 R11, desc[UR46][R20.64+0x12] ;  /* 0x0000122e140b7981 */ /* 0x000964000c1e1520 */
.L_x_37:
[----:B------:R-:W-:Y:S05]  /*1ba70*/  BSYNC B1 ;  /* 0x0000000000017941 */ /* 0x000fea0003800000 */
.L_x_36:
[----:B------:R-:W2:Y:S01]  /*1ba80*/  LDL.LU R15, [R1+0x494] ;  /* 0x00049400010f7983 */ /* 0x000ea20000300800 */
[----:B-1---5:R-:W-:Y:S01]  /*1ba90*/  IMAD.U32 R14, R11, 0x10000, RZ ;  /* 0x000100000b0e7824 */ /* 0x022fe200078e00ff */
[----:B------:R-:W-:Y:S01]  /*1baa0*/  ISETP.GT.AND P2, PT, R0, 0x8, P4 ;  /* 0x000000080000780c */ /* 0x000fe20002744270 */
[----:B------:R-:W-:Y:S02]  /*1bab0*/  BSSY B1, `(.L_x_38) ;  /* 0x0000007000017945 */ /* 0x000fe40003800000 */
[----:B------:R-:W-:-:S04]  /*1bac0*/  FMUL R14, R14, R16 ;  /* 0x000000100e0e7220 */ /* 0x000fc80000400000 */
[----:B--2---:R-:W-:-:S05]  /*1bad0*/  FFMA R14, R15, R2, R14 ;  /* 0x000000020f0e7223 */ /* 0x004fca000000000e */
[----:B------:R-:W-:-:S05]  /*1bae0*/  F2FP.BF16.F32.PACK_AB R14, RZ, R14 ;  /* 0x0000000eff0e723e */ /* 0x000fca00000010ff */
[----:B------:R1:W-:Y:S01]  /*1baf0*/  @P1 STG.E.U16 desc[UR46][R4.64+0x12], R14 ;  /* 0x0000120e04001986 */ /* 0x0003e2000c10152e */
[----:B------:R-:W-:Y:S05]  /*1bb00*/  @!P2 BRA `(.L_x_39) ;  /* 0x000000000004a947 */ /* 0x000fea0003800000 */
[----:B------:R2:W5:Y:S02]  /*1bb10*/  LDG.E.LTC128B.U16 R11, desc[UR46][R18.64+0x10] ;  /* 0x0000102e120b7981 */ /* 0x000564000c1e1520 */
.L_x_39:
[----:B------:R-:W-:Y:S05]  /*1bb20*/  BSYNC B1 ;  /* 0x0000000000017941 */ /* 0x000fea0003800000 */
.L_x_38:
[----:B------:R-:W3:Y:S01]  /*1bb30*/  LDL.LU R15, [R1+0x498] ;  /* 0x00049800010f7983 */ /* 0x000ee20000300800 */
[----:B-1---5:R-:W-:Y:S01]  /*1bb40*/  IMAD.U32 R14, R11, 0x10000, RZ ;  /* 0x000100000b0e7824 */ /* 0x022fe200078e00ff */
[----:B------:R-:W-:Y:S01]  /*1bb50*/  ISETP.GT.AND P0, PT, R0, 0x8, P3 ;  /* 0x000000080000780c */ /* 0x000fe20001f04270 */
[----:B------:R-:W-:Y:S02]  /*1bb60*/  BSSY B1, `(.L_x_40) ;  /* 0x0000007000017945 */ /* 0x000fe40003800000 */
[----:B------:R-:W-:-:S04]  /*1bb70*/  FMUL R14, R14, R16 ;  /* 0x000000100e0e7220 */ /* 0x000fc80000400000 */
[----:B---3--:R-:W-:-:S05]  /*1bb80*/  FFMA R14, R15, R2, R14 ;  /* 0x000000020f0e7223 */ /* 0x008fca000000000e */
[----:B------:R-:W-:-:S05]  /*1bb90*/  F2FP.BF16.F32.PACK_AB R14, RZ, R14 ;  /* 0x0000000eff0e723e */ /* 0x000fca00000010ff */
[----:B------:R1:W-:Y:S01]  /*1bba0*/  @P2 STG.E.U16 desc[UR46][R6.64+0x10], R14 ;  /* 0x0000100e06002986 */ /* 0x0003e2000c10152e */
[----:B------:R-:W-:Y:S05]  /*1bbb0*/  @!P0 BRA `(.L_x_41) ;  /* 0x0000000000048947 */ /* 0x000fea0003800000 */
[----:B------:R3:W5:Y:S02]  /*1bbc0*/  LDG.E.LTC128B.U16 R11, desc[UR46][R18.64+0x12] ;  /* 0x0000122e120b7981 */ /* 0x000764000c1e1520 */
.L_x_41:
[----:B------:R-:W-:Y:S05]  /*1bbd0*/  BSYNC B1 ;  /* 0x0000000000017941 */ /* 0x000fea0003800000 */
.L_x_40:
[----:B------:R-:W2:Y:S01]  /*1bbe0*/  LDL.LU R15, [R1+0x49c] ;  /* 0x00049c00010f7983 */ /* 0x000ea20000300800 */
[----:B-1---5:R-:W-:Y:S01]  /*1bbf0*/  IMAD.U32 R14, R11, 0x10000, RZ ;  /* 0x000100000b0e7824 */ /* 0x022fe200078e00ff */
[----:B------:R-:W-:Y:S01]  /*1bc00*/  ISETP.GT.AND P3, PT, R3, 0x10, PT ;  /* 0x000000100300780c */ /* 0x000fe20003f64270 */
[----:B------:R-:W-:Y:S01]  /*1bc10*/  BSSY B1, `(.L_x_42) ;  /* 0x000000a000017945 */ /* 0x000fe20003800000 */
[----:B------:R-:W-:Y:S01]  /*1bc20*/  LOP3.LUT R17, R17, 0xffffffef, RZ, 0xc0, !PT ;  /* 0xffffffef11117812 */ /* 0x000fe200078ec0ff */
[----:B------:R-:W-:Y:S01]  /*1bc30*/  FMUL R14, R14, R16 ;  /* 0x000000100e0e7220 */ /* 0x000fe20000400000 */
[----:B------:R-:W-:-:S09]  /*1bc40*/  ISETP.GT.AND P1, PT, R0, RZ, P3 ;  /* 0x000000ff0000720c */ /* 0x000fd20001f24270 */
[----:B------:R-:W-:Y:S01]  /*1bc50*/  @P3 LOP3.LUT R17, R17, 0x10, RZ, 0xfc, !PT ;  /* 0x0000001011113812 */ /* 0x000fe200078efcff */
[----:B--2---:R-:W-:-:S05]  /*1bc60*/  FFMA R14, R15, R2, R14 ;  /* 0x000000020f0e7223 */ /* 0x004fca000000000e */
[----:B------:R-:W-:-:S05]  /*1bc70*/  F2FP.BF16.F32.PACK_AB R14, RZ, R14 ;  /* 0x0000000eff0e723e */ /* 0x000fca00000010ff */
[----:B------:R1:W-:Y:S01]  /*1bc80*/  @P0 STG.E.U16 desc[UR46][R6.64+0x12], R14 ;  /* 0x0000120e06000986 */ /* 0x0003e2000c10152e */
[----:B------:R-:W-:Y:S05]  /*1bc90*/  @!P1 BRA `(.L_x_43) ;  /* 0x0000000000049947 */ /* 0x000fea0003800000 */
[----:B------:R2:W5:Y:S02]  /*1bca0*/  LDG.E.LTC128B.U16 R11, desc[UR46][R20.64+0x20] ;  /* 0x0000202e140b7981 */ /* 0x000564000c1e1520 */
.L_x_43:
[----:B------:R-:W-:Y:S05]  /*1bcb0*/  BSYNC B1 ;  /* 0x0000000000017941 */ /* 0x000fea0003800000 */
.L_x_42:
        /* <DEDUP_REMOVED lines=13> */
.L_x_45:
[----:B------:R-:W-:Y:S05]  /*1bd90*/  BSYNC B1 ;  /* 0x0000000000017941 */ /* 0x000fea0003800000 */
.L_x_44:
[----:B------:R-:W2:Y:S01]  /*1bda0*/  LDL.LU R15, [R1+0x4a4] ;  /* 0x0004a400010f7983 */ /* 0x000ea20000300800 */
[----:B-1---5:R-:W-:Y:S01]  /*1bdb0*/  IMAD.U32 R14, R11, 0x10000, RZ ;  /* 0x000100000b0e7824 */ /* 0x022fe200078e00ff */
[----:B------:R-:W-:Y:S03]  /*1bdc0*/  BSSY B1, `(.L_x_46) ;  /* 0x0000008000017945 */ /* 0x000fe60003800000 */
[----:B------:R-:W-:-:S04]  /*1bdd0*/  FMUL R14, R14, R16 ;  /* 0x000000100e0e7220 */ /* 0x000fc80000400000 */
[----:B--2---:R-:W-:-:S05]  /*1bde0*/  FFMA R14, R15, R2, R14 ;  /* 0x000000020f0e7223 */ /* 0x004fca000000000e */
[----:B------:R-:W-:-:S05]  /*1bdf0*/  F2FP.BF16.F32.PACK_AB R14, RZ, R14 ;  /* 0x0000000eff0e723e */ /* 0x000fca00000010ff */
[----:B------:R1:W-:Y:S01]  /*1be00*/  @P0 STG.E.U16 desc[UR46][R4.64+0x22], R14 ;  /* 0x0000220e04000986 */ /* 0x0003e2000c10152e */
[----:B------:R-:W-:-:S13]  /*1be10*/  ISETP.GT.AND P0, PT, R0, 0x8, P3 ;  /* 0x000000080000780c */ /* 0x000fda0001f04270 */
[----:B-1----:R-:W-:Y:S05]  /*1be20*/  @!P0 BRA `(.L_x_47) ;  /* 0x0000000000048947 */ /* 0x002fea0003800000 */
[----:B------:R1:W5:Y:S02]  /*1be30*/  LDG.E.LTC128B.U16 R11, desc[UR46][R18.64+0x20] ;  /* 0x0000202e120b7981 */ /* 0x000364000c1e1520 */
.L_x_47:
[----:B------:R-:W-:Y:S05]  /*1be40*/  BSYNC B1 ;  /* 0x0000000000017941 */ /* 0x000fea0003800000 */
.L_x_46:
[----:B------:R-:W2:Y:S01]  /*1be50*/  LDL.LU R15, [R1+0x4a8] ;  /* 0x0004a800010f7983 */ /* 0x000ea20000300800 */
[----:B-----5:R-:W-:Y:S01]  /*1be60*/  IMAD.U32 R14, R11, 0x10000, RZ ;  /* 0x000100000b0e7824 */ /* 0x020fe200078e00ff */
[----:B------:R-:W-:Y:S03]  /*1be70*/  BSSY B1, `(.L_x_48) ;  /* 0x0000008000017945 */ /* 0x000fe60003800000 */
[----:B------:R-:W-:-:S04]  /*1be80*/  FMUL R14, R14, R16 ;  /* 0x000000100e0e7220 */ /* 0x000fc80000400000 */
[----:B--2---:R-:W-:-:S05]  /*1be90*/  FFMA R14, R15, R2, R14 ;  /* 0x000000020f0e7223 */ /* 0x004fca000000000e */
[----:B------:R-:W-:-:S05]  /*1bea0*/  F2FP.BF16.F32.PACK_AB R14, RZ, R14 ;  /* 0x0000000eff0e723e */ /* 0x000fca00000010ff */
[----:B------:R2:W-:Y:S01]  /*1beb0*/  @P0 STG.E.U16 desc[UR46][R6.64+0x20], R14 ;  /* 0x0000200e06000986 */ /* 0x0005e2000c10152e */
[----:B------:R-:W-:-:S13]  /*1bec0*/  ISETP.GT.AND P0, PT, R0, 0x8, P2 ;  /* 0x000000080000780c */ /* 0x000fda0001704270 */
[----:B--2---:R-:W-:Y:S05]  /*1bed0*/  @!P0 BRA `(.L_x_49) ;  /* 0x0000000000048947 */ /* 0x004fea0003800000 */
[----:B------:R2:W5:Y:S02]  /*1bee0*/  LDG.E.LTC128B.U16 R11, desc[UR46][R18.64+0x22] ;  /* 0x0000222e120b7981 */ /* 0x000564000c1e1520 */
.L_x_49:
[----:B------:R-:W-:Y:S05]  /*1bef0*/  BSYNC B1 ;  /* 0x0000000000017941 */ /* 0x000fea0003800000 */
.L_x_48:
[----:B------:R-:W3:Y:S01]  /*1bf00*/  LDL.LU R15, [R1+0x4ac] ;  /* 0x0004ac00010f7983 */ /* 0x000ee20000300800 */
[----:B-----5:R-:W-:Y:S01]  /*1bf10*/  IMAD.U32 R14, R11, 0x10000, RZ ;  /* 0x000100000b0e7824 */ /* 0x020fe200078e00ff */
[----:B------:R-:W-:Y:S01]  /*1bf20*/  ISETP.GT.AND P2, PT, R3, 0x18, PT ;  /* 0x000000180300780c */ /* 0x000fe20003f44270 */
[----:B------:R-:W-:Y:S01]  /*1bf30*/  BSSY B1, `(.L_x_50) ;  /* 0x000000a000017945 */ /* 0x000fe20003800000 */
[----:B------:R-:W-:Y:S01]  /*1bf40*/  LOP3.LUT R218, R218, 0xfffffbff, RZ, 0xc0, !PT ;  /* 0xfffffbffdada7812 */ /* 0x000fe200078ec0ff */
[----:B------:R-:W-:-:S10]  /*1bf50*/  FMUL R14, R14, R16 ;  /* 0x000000100e0e7220 */ /* 0x000fd40000400000 */
[----:B------:R-:W-:Y:S01]  /*1bf60*/  @P2 LOP3.LUT R218, R218, 0x400, RZ, 0xfc, !PT ;  /* 0x00000400dada2812 */ /* 0x000fe200078efcff */
[----:B---3--:R-:W-:-:S05]  /*1bf70*/  FFMA R14, R15, R2, R14 ;  /* 0x000000020f0e7223 */ /* 0x008fca000000000e */
[----:B------:R-:W-:-:S05]  /*1bf80*/  F2FP.BF16.F32.PACK_AB R14, RZ, R14 ;  /* 0x0000000eff0e723e */ /* 0x000fca00000010ff */
[----:B------:R3:W-:Y:S01]  /*1bf90*/  @P0 STG.E.U16 desc[UR46][R6.64+0x22], R14 ;  /* 0x0000220e06000986 */ /* 0x0007e2000c10152e */
[----:B------:R-:W-:-:S13]  /*1bfa0*/  ISETP.GT.AND P0, PT, R0, RZ, P2 ;  /* 0x000000ff0000720c */ /* 0x000fda0001704270 */
[----:B---3--:R-:W-:Y:S05]  /*1bfb0*/  @!P0 BRA `(.L_x_51) ;  /* 0x0000000000048947 */ /* 0x008fea0003800000 */
[----:B------:R3:W5:Y:S02]  /*1bfc0*/  LDG.E.LTC128B.U16 R11, desc[UR46][R20.64+0x30] ;  /* 0x0000302e140b7981 */ /* 0x000764000c1e1520 */
.L_x_51:
[----:B------:R-:W-:Y:S05]  /*1bfd0*/  BSYNC B1 ;  /* 0x0000000000017941 */ /* 0x000fea0003800000 */
.L_x_50:
[----:B------:R-:W2:Y:S01]  /*1bfe0*/  LDL.LU R15, [R1+0x4b0] ;  /* 0x0004b000010f7983 */ /* 0x000ea20000300800 */
[----:B-----5:R-:W-:Y:S01]  /*1bff0*/  IMAD.U32 R14, R11, 0x10000, RZ ;  /* 0x000100000b0e7824 */ /* 0x020fe200078e00ff */
[----:B------:R-:W-:Y:S01]  /*1c000*/  ISETP.GT.AND P1, PT, R3, 0x19, PT ;  /* 0x000000190300780c */ /* 0x000fe20003f24270 */
[----:B------:R-:W-:Y:S01]  /*1c010*/  BSSY B1, `(.L_x_52) ;  /* 0x000000a000017945 */ /* 0x000fe20003800000 */
[----:B------:R-:W-:Y:S01]  /*1c020*/  LOP3.LUT R218, R218, 0xfffffdff, RZ, 0xc0, !PT ;  /* 0xfffffdffdada7812 */ /* 0x000fe200078ec0ff */
[----:B------:R-:W-:-:S10]  /*1c030*/  FMUL R14, R14, R16 ;  /* 0x000000100e0e7220 */ /* 0x000fd40000400000 */
[----:B------:R-:W-:Y:S01]  /*1c040*/  @P1 LOP3.LUT R218, R218, 0x200, RZ, 0xfc, !PT ;  /* 0x00000200dada1812 */ /* 0x000fe200078efcff */
[----:B--2---:R-:W-:-:S05]  /*1c050*/  FFMA R14, R15, R2, R14 ;  /* 0x000000020f0e7223 */ /* 0x004fca000000000e */
[----:B------:R-:W-:-:S05]  /*1c060*/  F2FP.BF16.F32.PACK_AB R14, RZ, R14 ;  /* 0x0000000eff0e723e */ /* 0x000fca00000010ff */
[----:B------:R2:W-:Y:S01]  /*1c070*/  @P0 STG.E.U16 desc[UR46][R4.64+0x30], R14 ;  /* 0x0000300e04000986 */ /* 0x0005e2000c10152e */
[----:B------:R-:W-:-:S13]  /*1c080*/  ISETP.GT.AND P0, PT, R0, RZ, P1 ;  /* 0x000000ff0000720c */ /* 0x000fda0000f04270 */
[----:B--2---:R-:W-:Y:S05]  /*1c090*/  @!P0 BRA `(.L_x_53) ;  /* 0x0000000000048947 */ /* 0x004fea0003800000 */
[----:B------:R2:W5:Y:S02]  /*1c0a0*/  LDG.E.LTC128B.U16 R11, desc[UR46][R20.64+0x32] ;  /* 0x0000322e140b7981 */ /* 0x000564000c1e1520 */
.L_x_53:
[----:B------:R-:W-:Y:S05]  /*1c0b0*/  BSYNC B1 ;  /* 0x0000000000017941 */ /* 0x000fea0003800000 */
.L_x_52:
[----:B------:R-:W3:Y:S01]  /*1c0c0*/  LDL.LU R15, [R1+0x4b4] ;  /* 0x0004b400010f7983 */ /* 0x000ee20000300800 */
[----:B-----5:R-:W-:Y:S01]  /*1c0d0*/  IMAD.U32 R14, R11, 0x10000, RZ ;  /* 0x000100000b0e7824 */ /* 0x020fe200078e00ff */
[----:B------:R-:W-:Y:S03]  /*1c0e0*/  BSSY B1, `(.L_x_54) ;  /* 0x0000008000017945 */ /* 0x000fe60003800000 */
[----:B------:R-:W-:-:S04]  /*1c0f0*/  FMUL R14, R14, R16 ;  /* 0x000000100e0e7220 */ /* 0x000fc80000400000 */
[----:B---3--:R-:W-:-:S05]  /*1c100*/  FFMA R14, R15, R2, R14 ;  /* 0x000000020f0e7223 */ /* 0x008fca000000000e */
[----:B------:R-:W-:-:S05]  /*1c110*/  F2FP.BF16.F32.PACK_AB R14, RZ, R14 ;  /* 0x0000000eff0e723e */ /* 0x000fca00000010ff */
[----:B------:R3:W-:Y:S01]  /*1c120*/  @P0 STG.E.U16 desc[UR46][R4.64+0x32], R14 ;  /* 0x0000320e04000986 */ /* 0x0007e2000c10152e */
[----:B------:R-:W-:-:S13]  /*1c130*/  ISETP.GT.AND P0, PT, R0, 0x8, P2 ;  /* 0x000000080000780c */ /* 0x000fda0001704270 */
[----:B---3--:R-:W-:Y:S05]  /*1c140*/  @!P0 BRA `(.L_x_55) ;  /* 0x0000000000048947 */ /* 0x008fea0003800000 */
[----:B------:R3:W5:Y:S02]  /*1c150*/  LDG.E.LTC128B.U16 R11, desc[UR46][R18.64+0x30] ;  /* 0x0000302e120b7981 */ /* 0x000764000c1e1520 */
.L_x_55:
[----:B------:R-:W-:Y:S05]  /*1c160*/  BSYNC B1 ;  /* 0x0000000000017941 */ /* 0x000fea0003800000 */
.L_x_54:
        /* <DEDUP_REMOVED lines=10> */
.L_x_57:
[----:B------:R-:W-:Y:S05]  /*1c210*/  BSYNC B1 ;  /* 0x0000000000017941 */ /* 0x000fea0003800000 */
.L_x_56:
        /* <DEDUP_REMOVED lines=13> */
.L_x_59:
[----:B------:R-:W-:Y:S05]  /*1c2f0*/  BSYNC B1 ;  /* 0x0000000000017941 */ /* 0x000fea0003800000 */
.L_x_58:
        /* <DEDUP_REMOVED lines=13> */
.L_x_61:
[----:B------:R-:W-:Y:S05]  /*1c3d0*/  BSYNC B1 ;  /* 0x0000000000017941 */ /* 0x000fea0003800000 */
.L_x_60:
        /* <DEDUP_REMOVED lines=10> */
.L_x_63:
[----:B------:R-:W-:Y:S05]  /*1c480*/  BSYNC B1 ;  /* 0x0000000000017941 */ /* 0x000fea0003800000 */
.L_x_62:
        /* <DEDUP_REMOVED lines=10> */
.L_x_65:
[----:B------:R-:W-:Y:S05]  /*1c530*/  BSYNC B1 ;  /* 0x0000000000017941 */ /* 0x000fea0003800000 */
.L_x_64:
        /* <DEDUP_REMOVED lines=13> */
.L_x_67:
[----:B------:R-:W-:Y:S05]  /*1c610*/  BSYNC B1 ;  /* 0x0000000000017941 */ /* 0x000fea0003800000 */
.L_x_66:
[----:B------:R-:W2:Y:S01]  /*1c620*/  LDL.LU R15, [R1+0x4d0] ;  /* 0x0004d000010f7983 */ /* 0x000ea20000300800 */
[----:B-----5:R-:W-:Y:S01]  /*1c630*/  SHF.L.U32 R14, R11, 0x10, RZ ;  /* 0x000000100b0e7819 */ /* 0x020fe200000006ff */
[----:B------:R-:W-:Y:S01]  /*1c640*/  BSSY B1, `(.L_x_68) ;  /* 0x000000b000017945 */ /* 0x000fe20003800000 */
[----:B------:R-:W-:Y:S02]  /*1c650*/  ISETP.GT.AND P1, PT, R3, 0x29, PT ;  /* 0x000000290300780c */ /* 0x000fe40003f24270 */
        /* <DEDUP_REMOVED lines=9> */
.L_x_69:
[----:B------:R-:W-:Y:S05]  /*1c6f0*/  BSYNC B1 ;  /* 0x0000000000017941 */ /* 0x000fea0003800000 */
.L_x_68:
        /* <DEDUP_REMOVED lines=10> */
.L_x_71:
[----:B------:R-:W-:Y:S05]  /*1c7a0*/  BSYNC B1 ;  /* 0x0000000000017941 */ /* 0x000fea0003800000 */
.L_x_70:
        /* <DEDUP_REMOVED lines=10> */
.L_x_73:
[----:B------:R-:W-:Y:S05]  /*1c850*/  BSYNC B1 ;  /* 0x0000000000017941 */ /* 0x000fea0003800000 */
.L_x_72:
        /* <DEDUP_REMOVED lines=13> */
.L_x_75:
[----:B------:R-:W-:Y:S05]  /*1c930*/  BSYNC B1 ;  /* 0x0000000000017941 */ /* 0x000fea0003800000 */
.L_x_74:
        /* <DEDUP_REMOVED lines=13> */
.L_x_77:
[----:B------:R-:W-:Y:S05]  /*1ca10*/  BSYNC B1 ;  /* 0x0000000000017941 */ /* 0x000fea0003800000 */
.L_x_76:
        /* <DEDUP_REMOVED lines=10> */
.L_x_79:
[----:B------:R-:W-:Y:S05]  /*1cac0*/  BSYNC B1 ;  /* 0x0000000000017941 */ /* 0x000fea0003800000 */
.L_x_78:
        /* <DEDUP_REMOVED lines=10> */
.L_x_81:
[----:B------:R-:W-:Y:S05]  /*1cb70*/  BSYNC B1 ;  /* 0x0000000000017941 */ /* 0x000fea0003800000 */
.L_x_80:
        /* <DEDUP_REMOVED lines=13> */
.L_x_83:
[----:B------:R-:W-:Y:S05]  /*1cc50*/  BSYNC B1 ;  /* 0x0000000000017941 */ /* 0x000fea0003800000 */
.L_x_82:
        /* <DEDUP_REMOVED lines=13> */
.L_x_85:
[----:B------:R-:W-:Y:S05]  /*1cd30*/  BSYNC B1 ;  /* 0x0000000000017941 */ /* 0x000fea0003800000 */
.L_x_84:
        /* <DEDUP_REMOVED lines=10> */
.L_x_87:
[----:B------:R-:W-:Y:S05]  /*1cde0*/  BSYNC B1 ;  /* 0x0000000000017941 */ /* 0x000fea0003800000 */
.L_x_86:
        /* <DEDUP_REMOVED lines=10> */
.L_x_89:
[----:B------:R-:W-:Y:S05]  /*1ce90*/  BSYNC B1 ;  /* 0x0000000000017941 */ /* 0x000fea0003800000 */
.L_x_88:
        /* <DEDUP_REMOVED lines=13> */
.L_x_91:
[----:B------:R-:W-:Y:S05]  /*1cf70*/  BSYNC B1 ;  /* 0x0000000000017941 */ /* 0x000fea0003800000 */
.L_x_90:
        /* <DEDUP_REMOVED lines=13> */
.L_x_93:
[----:B------:R-:W-:Y:S05]  /*1d050*/  BSYNC B1 ;  /* 0x0000000000017941 */ /* 0x000fea0003800000 */
.L_x_92:
        /* <DEDUP_REMOVED lines=10> */
.L_x_95:
[----:B------:R-:W-:Y:S05]  /*1d100*/  BSYNC B1 ;  /* 0x0000000000017941 */ /* 0x000fea0003800000 */
.L_x_94:
        /* <DEDUP_REMOVED lines=10> */
.L_x_97:
[----:B------:R-:W-:Y:S05]  /*1d1b0*/  BSYNC B1 ;  /* 0x0000000000017941 */ /* 0x000fea0003800000 */
.L_x_96:
[----:B------:R-:W3:Y:S01]  /*1d1c0*/  LDL.LU R15, [R1+0x50c] ;  /* 0x00050c00010f7983 */ /* 0x000ee20000300800 */
[----:B-----5:R-:W-:Y:S01]  /*1d1d0*/  IMAD.U32 R14, R11, 0x10000, RZ ;  /* 0x000100000b0e7824 */ /* 0x020fe200078e00ff */
[----:B------:R-:W-:Y:S01]  /*1d1e0*/  ISETP.GT.AND P2, PT, R3, 0x48, PT ;  /* 0x000000480300780c */ /* 0x000fe20003f44270 */
[----:B------:R-:W-:Y:S01]  /*1d1f0*/  BSSY B1, `(.L_x_98) ;  /* 0x000000b000017945 */ /* 0x000fe20003800000 */
[----:B------:R-:W-:Y:S01]  /*1d200*/  LOP3.LUT R17, R17, 0xbfffffff, RZ, 0xc0, !PT ;  /* 0xbfffffff11117812 */ /* 0x000fe200078ec0ff */
[----:B------:R-:W-:Y:S01]  /*1d210*/  FMUL R14, R14, R16 ;  /* 0x000000100e0e7220 */ /* 0x000fe20000400000 */
[----:B------:R-:W-:-:S09]  /*1d220*/  PRMT R230, R11, 0x7610, R230 ;  /* 0x000076100be67816 */ /* 0x000fd200000000e6 */
[----:B------:R-:W-:Y:S01]  /*1d230*/  @P2 LOP3.LUT R17, R17, 0x40000000, RZ, 0xfc, !PT ;  /* 0x4000000011112812 */ /* 0x000fe200078efcff */
[----:B---3--:R-:W-:-:S05]  /*1d240*/  FFMA R14, R15, R2, R14 ;  /* 0x000000020f0e7223 */ /* 0x008fca000000000e */
[----:B------:R-:W-:-:S05]  /*1d250*/  F2FP.BF16.F32.PACK_AB R14, RZ, R14 ;  /* 0x0000000eff0e723e */ /* 0x000fca00000010ff */
[----:B------:R3:W-:Y:S01]  /*1d260*/  @P0 STG.E.U16 desc[UR46][R6.64+0x82], R14 ;  /* 0x0000820e06000986 */ /* 0x0007e2000c10152e */
[----:B------:R-:W-:-:S13]  /*1d270*/  ISETP.GT.AND P0, PT, R0, RZ, P2 ;  /* 0x000000ff0000720c */ /* 0x000fda0001704270 */
[----:B---3--:R-:W-:Y:S05]  /*1d280*/  @!P0 BRA `(.L_x_99) ;  /* 0x0000000000048947 */ /* 0x008fea0003800000 */
[----:B------:R3:W5:Y:S02]  /*1d290*/  LDG.E.LTC128B.U16 R230, desc[UR46][R20.64+0x90] ;  /* 0x0000902e14e67981 */ /* 0x000764000c1e1520 */
.L_x_99:
[----:B------:R-:W-:Y:S05]  /*1d2a0*/  BSYNC B1 ;  /* 0x0000000000017941 */ /* 0x000fea0003800000 */
.L_x_98:
        /* <DEDUP_REMOVED lines=10> */
[----:B------:R-:W-:-:S05]  /*1d350*/  IADD3 R223, P0, R10, 0x80, RZ ;  /* 0x000000800adf7810 */ /* 0x000fca0007f1e0ff */
[----:B------:R-:W-:-:S04]  /*1d360*/  IMAD.WIDE.U32 R14, R223, R8, R216 ;  /* 0x00000008df0e7225 */ /* 0x000fc800078e00d8 */
[----:B------:R-:W-:-:S04]  /*1d370*/  IMAD.WIDE.U32 R234, R223, R8, R224 ;  /* 0x00000008dfea7225 */ /* 0x000fc800078e00e0 */
[----:B--2---:R-:W-:Y:S01]  /*1d380*/  IMAD.X R11, RZ, RZ, UR7, P0 ;  /* 0x00000007ff0b7e24 */ /* 0x004fe200080e06ff */
[----:B------:R-:W-:-:S03]  /*1d390*/  LEA R228, P0, R14, R22, 0x1 ;  /* 0x000000160ee47211 */ /* 0x000fc600078008ff */
[----:B------:R-:W-:-:S04]  /*1d3a0*/  IMAD R11, R11, R8, RZ ;  /* 0x000000080b0b7224 */ /* 0x000fc800078e02ff */
[----:B------:R-:W-:-:S04]  /*1d3b0*/  IMAD R231, R223, R9, R11 ;  /* 0x00000009dfe77224 */ /* 0x000fc800078e020b */
[----:B------:R-:W-:-:S05]  /*1d3c0*/  IMAD.IADD R11, R15, 0x1, R231 ;  /* 0x000000010f0b7824 */ /* 0x000fca00078e02e7 */
[----:B------:R-:W-:Y:S02]  /*1d3d0*/  LEA.HI.X R229, R14, R23, R11, 0x1, P0 ;  /* 0x000000170ee57211 */ /* 0x000fe400000f0c0b */
[----:B------:R-:W-:-:S05]  /*1d3e0*/  IADD3 R221, P0, R10, 0x100, RZ ;  /* 0x000001000add7810 */ /* 0x000fca0007f1e0ff */
[----:B------:R-:W-:Y:S02]  /*1d3f0*/  IMAD.X R10, RZ, RZ, UR7, P0 ;  /* 0x00000007ff0a7e24 */ /* 0x000fe400080e06ff */
[----:B------:R-:W-:-:S04]  /*1d400*/  IMAD.WIDE.U32 R232, R221, R8, R224 ;  /* 0x00000008dde87225 */ /* 0x000fc800078e00e0 */
[----:B------:R-:W-:-:S04]  /*1d410*/  IMAD R10, R10, R8, RZ ;  /* 0x000000080a0a7224 */ /* 0x000fc800078e02ff */
[C---:B------:R-:W-:Y:S02]  /*1d420*/  IMAD R9, R221.reuse, R9, R10 ;  /* 0x00000009dd097224 */ /* 0x040fe400078e020a */
[----:B------:R-:W-:-:S04]  /*1d430*/  IMAD.WIDE.U32 R10, R221, R8, R216 ;  /* 0x00000008dd0a7225 */ /* 0x000fc800078e00d8 */
[----:B------:R-:W-:Y:S01]  /*1d440*/  IMAD.IADD R11, R11, 0x1, R9 ;  /* 0x000000010b0b7824 */ /* 0x000fe200078e0209 */
[----:B------:R-:W-:Y:S01]  /*1d450*/  LEA R236, P0, R10, R22, 0x1 ;  /* 0x000000160aec7211 */ /* 0x000fe200078008ff */
[----:B------:R-:W-:-:S03]  /*1d460*/  IMAD.IADD R216, R9, 0x1, R233 ;  /* 0x0000000109d87824 */ /* 0x000fc600078e02e9 */
[----:B------:R-:W-:Y:S01]  /*1d470*/  LEA.HI.X R237, R10, R23, R11, 0x1, P0 ;  /* 0x000000170aed7211 */ /* 0x000fe200000f0c0b */
[----:B------:R-:W-:-:S04]  /*1d480*/  IMAD.WIDE.U32 R10, R223, R8, R12 ;  /* 0x00000008df0a7225 */ /* 0x000fc800078e000c */
[C---:B------:R-:W-:Y:S02]  /*1d490*/  IMAD.IADD R11, R231.reuse, 0x1, R11 ;  /* 0x00000001e70b7824 */ /* 0x040fe400078e020b */
[----:B------:R-:W-:Y:S02]  /*1d4a0*/  IMAD.IADD R223, R231, 0x1, R235 ;  /* 0x00000001e7df7824 */ /* 0x000fe400078e02eb */
[----:B------:R-:W-:-:S04]  /*1d4b0*/  IMAD.WIDE.U32 R10, R220, UR42, R10 ;  /* 0x0000002adc0a7c25 */ /* 0x000fc8000f8e000a */
[----:B------:R-:W-:Y:S01]  /*1d4c0*/  IMAD.IADD R11, R219, 0x1, R11 ;  /* 0x00000001db0b7824 */ /* 0x000fe200078e020b */
[----:B------:R-:W-:-:S04]  /*1d4d0*/  LEA R14, P0, R10, R22, 0x1 ;  /* 0x000000160a0e7211 */ /* 0x000fc800078008ff */
[----:B------:R-:W-:Y:S01]  /*1d4e0*/  LEA.HI.X R15, R10, R23, R11, 0x1, P0 ;  /* 0x000000170a0f7211 */ /* 0x000fe200000f0c0b */
[----:B------:R-:W-:-:S04]  /*1d4f0*/  IMAD.WIDE.U32 R10, R221, R8, R12 ;  /* 0x00000008dd0a7225 */ /* 0x000fc800078e000c */
[----:B------:R-:W-:Y:S02]  /*1d500*/  IMAD.IADD R11, R9, 0x1, R11 ;  /* 0x00000001090b7824 */ /* 0x000fe400078e020b */
[----:B------:R-:W-:-:S04]  /*1d510*/  IMAD.WIDE.U32 R226, R220, UR42, R10 ;  /* 0x0000002adce27c25 */ /* 0x000fc8000f8e000a */
[----:B------:R-:W-:Y:S01]  /*1d520*/  IMAD.IADD R11, R219, 0x1, R227 ;  /* 0x00000001db0b7824 */ /* 0x000fe200078e02e3 */
[----:B------:R-:W-:-:S04]  /*1d530*/  LEA R10, P0, R226, R22, 0x1 ;  /* 0x00000016e20a7211 */ /* 0x000fc800078008ff */
[----:B------:R-:W-:Y:S02]  /*1d540*/  LEA.HI.X R11, R226, R23, R11, 0x1, P0 ;  /* 0x00000017e20b7211 */ /* 0x000fe400000f0c0b */
[----:B------:R-:W-:-:S05]  /*1d550*/  IADD3 R226, P0, R12, R234, RZ ;  /* 0x000000ea0ce27210 */ /* 0x000fca0007f1e0ff */
[----:B------:R-:W-:Y:S01]  /*1d560*/  IMAD.X R227, R13, 0x1, R223, P0 ;  /* 0x000000010de37824 */ /* 0x000fe200000e06df */
[----:B------:R-:W-:Y:S01]  /*1d570*/  IADD3 R224, P0, R12, R232, RZ ;  /* 0x000000e80ce07210 */ /* 0x000fe20007f1e0ff */
[----:B------:R-:W-:-:S04]  /*1d580*/  IMAD.WIDE.U32 R8, R220, UR42, R226 ;  /* 0x0000002adc087c25 */ /* 0x000fc8000f8e00e2 */
[----:B------:R-:W-:Y:S01]  /*1d590*/  IMAD.X R225, R13, 0x1, R216, P0 ;  /* 0x000000010de17824 */ /* 0x000fe200000e06d8 */
[----:B------:R-:W-:Y:S01]  /*1d5a0*/  LEA R12, P0, R8, R22, 0x1 ;  /* 0x00000016080c7211 */ /* 0x000fe200078008ff */
[----:B------:R-:W-:Y:S02]  /*1d5b0*/  IMAD.IADD R9, R219, 0x1, R9 ;  /* 0x00000001db097824 */ /* 0x000fe400078e0209 */
[----:B------:R-:W-:-:S03]  /*1d5c0*/  IMAD.WIDE.U32 R220, R220, UR42, R224 ;  /* 0x0000002adcdc7c25 */ /* 0x000fc6000f8e00e0 */
[----:B------:R-:W-:Y:S01]  /*1d5d0*/  LEA.HI.X R13, R8, R23, R9, 0x1, P0 ;  /* 0x00000017080d7211 */ /* 0x000fe200000f0c09 */
[----:B------:R-:W-:Y:S01]  /*1d5e0*/  IMAD.IADD R219, R219, 0x1, R221 ;  /* 0x00000001dbdb7824 */ /* 0x000fe200078e02dd */
[----:B------:R-:W-:-:S04]  /*1d5f0*/  LEA R8, P0, R220, R22, 0x1 ;  /* 0x00000016dc087211 */ /* 0x000fc800078008ff */
[----:B------:R-:W-:Y:S02]  /*1d600*/  LEA.HI.X R9, R220, R23, R219, 0x1, P0 ;  /* 0x00000017dc097211 */ /* 0x000fe400000f0cdb */
[----:B------:R-:W-:-:S05]  /*1d610*/  IADD3 R234, P0, R222, R234, RZ ;  /* 0x000000eadeea7210 */ /* 0x000fca0007f1e0ff */
[----:B------:R-:W-:Y:S01]  /*1d620*/  IMAD.X R223, R223, 0x1, R217, P0 ;  /* 0x00000001dfdf7824 */ /* 0x000fe200000e06d9 */
[----:B------:R-:W-:-:S05]  /*1d630*/  IADD3 R232, P0, R222, R232, RZ ;  /* 0x000000e8dee87210 */ /* 0x000fca0007f1e0ff */
[----:B------:R-:W-:Y:S01]  /*1d640*/  IMAD.X R216, R216, 0x1, R217, P0 ;  /* 0x00000001d8d87824 */ /* 0x000fe200000e06d9 */
[----:B------:R-:W-:-:S04]  /*1d650*/  LEA R222, P0, R234, R22, 0x1 ;  /* 0x00000016eade7211 */ /* 0x000fc800078008ff */
[-C--:B------:R-:W-:Y:S02]  /*1d660*/  LEA.HI.X R223, R234, R23.reuse, R223, 0x1, P0 ;  /* 0x00000017eadf7211 */ /* 0x080fe400000f0cdf */
[----:B------:R-:W-:Y:S02]  /*1d670*/  LEA R224, P0, R232, R22, 0x1 ;  /* 0x00000016e8e07211 */ /* 0x000fe400078008ff */
[----:B------:R-:W-:Y:S02]  /*1d680*/  PRMT R22, R230, 0x7610, R22 ;  /* 0x00007610e6167816 */ /* 0x000fe40000000016 */
[----:B------:R-:W-:Y:S02]  /*1d690*/  LEA.HI.X R225, R232, R23, R216, 0x1, P0 ;  /* 0x00000017e8e17211 */ /* 0x000fe400000f0cd8 */
[----:B------:R-:W-:-:S13]  /*1d6a0*/  ISETP.GT.AND P0, PT, R0, RZ, P1 ;  /* 0x000000ff0000720c */ /* 0x000fda0000f04270 */
[----:B------:R-:W-:Y:S05]  /*1d6b0*/  @!P0 BRA `(.L_x_101) ;  /* 0x0000000000048947 */ /* 0x000fea0003800000 */
[----:B------:R2:W5:Y:S02]  /*1d6c0*/  LDG.E.LTC128B.U16 R22, desc[UR46][R20.64+0x92] ;  /* 0x0000922e14167981 */ /* 0x000564000c1e1520 */
.L_x_101:
[----:B------:R-:W-:Y:S05]  /*1d6d0*/  BSYNC B1 ;  /* 0x0000000000017941 */ /* 0x000fea0003800000 */
.L_x_100:
        /* <DEDUP_REMOVED lines=10> */
.L_x_103:
[----:B------:R-:W-:Y:S05]  /*1d780*/  BSYNC B1 ;  /* 0x0000000000017941 */ /* 0x000fea0003800000 */
.L_x_102:
[----:B------:R-:W2:Y:S01]  /*1d790*/  LDL.LU R216, [R1+0x518] ;  /* 0x0005180001d87983 */ /* 0x000ea20000300800 */
[----:B-----5:R-:W-:Y:S01]  /*1d7a0*/  SHF.L.U32 R23, R22, 0x10, RZ ;  /* 0x0000001016177819 */ /* 0x020fe200000006ff */
[----:B------:R-:W-:Y:S04]  /*1d7b0*/  BSSY B1, `(.L_x_104) ;  /* 0x0000008000017945 */ /* 0x000fe80003800000 */
[----:B------:R-:W-:-:S04]  /*1d7c0*/  FMUL R23, R23, R16 ;  /* 0x0000001017177220 */ /* 0x000fc80000400000 */
[----:B--2---:R-:W-:-:S05]  /*1d7d0*/  FFMA R23, R216, R2, R23 ;  /* 0x00000002d8177223 */ /* 0x004fca0000000017 */
[----:B------:R-:W-:-:S05]  /*1d7e0*/  F2FP.BF16.F32.PACK_AB R23, RZ, R23 ;  /* 0x00000017ff17723e */ /* 0x000fca00000010ff */
[----:B------:R2:W-:Y:S01]  /*1d7f0*/  @P0 STG.E.U16 desc[UR46][R6.64+0x90], R23 ;  /* 0x0000901706000986 */ /* 0x0005e2000c10152e */
[----:B------:R-:W-:-:S13]  /*1d800*/  ISETP.GT.AND P0, PT, R0, 0x8, P1 ;  /* 0x000000080000780c */ /* 0x000fda0000f04270 */
[----:B--2---:R-:W-:Y:S05]  /*1d810*/  @!P0 BRA `(.L_x_105) ;  /* 0x0000000000048947 */ /* 0x004fea0003800000 */
[----:B------:R2:W5:Y:S02]  /*1d820*/  LDG.E.LTC128B.U16 R22, desc[UR46][R18.64+0x92] ;  /* 0x0000922e12167981 */ /* 0x000564000c1e1520 */
.L_x_105:
[----:B------:R-:W-:Y:S05]  /*1d830*/  BSYNC B1 ;  /* 0x0000000000017941 */ /* 0x000fea0003800000 */
.L_x_104:
        /* <DEDUP_REMOVED lines=13> */
.L_x_107:
[----:B------:R-:W-:Y:S05]  /*1d910*/  BSYNC B1 ;  /* 0x0000000000017941 */ /* 0x000fea0003800000 */
.L_x_106:
        /* <DEDUP_REMOVED lines=13> */
.L_x_109:
[----:B------:R-:W-:Y:S05]  /*1d9f0*/  BSYNC B1 ;  /* 0x0000000000017941 */ /* 0x000fea0003800000 */
.L_x_108:
        /* <DEDUP_REMOVED lines=10> */
.L_x_111:
[----:B------:R-:W-:Y:S05]  /*1daa0*/  BSYNC B1 ;  /* 0x0000000000017941 */ /* 0x000fea0003800000 */
.L_x_110:
        /* <DEDUP_REMOVED lines=10> */
.L_x_113:
[----:B------:R-:W-:Y:S05]  /*1db50*/  BSYNC B1 ;  /* 0x0000000000017941 */ /* 0x000fea0003800000 */
.L_x_112:
        /* <DEDUP_REMOVED lines=13> */
.L_x_115:
[----:B------:R-:W-:Y:S05]  /*1dc30*/  BSYNC B1 ;  /* 0x0000000000017941 */ /* 0x000fea0003800000 */
.L_x_114:
        /* <DEDUP_REMOVED lines=13> */
.L_x_117:
[----:B------:R-:W-:Y:S05]  /*1dd10*/  BSYNC B1 ;  /* 0x0000000000017941 */ /* 0x000fea0003800000 */
.L_x_116:
        /* <DEDUP_REMOVED lines=10> */
.L_x_119:
[----:B------:R-:W-:Y:S05]  /*1ddc0*/  BSYNC B1 ;  /* 0x0000000000017941 */ /* 0x000fea0003800000 */
.L_x_118:
        /* <DEDUP_REMOVED lines=10> */
.L_x_121:
[----:B------:R-:W-:Y:S05]  /*1de70*/  BSYNC B1 ;  /* 0x0000000000017941 */ /* 0x000fea0003800000 */
.L_x_120:
        /* <DEDUP_REMOVED lines=13> */
.L_x_123:
[----:B------:R-:W-:Y:S05]  /*1df50*/  BSYNC B1 ;  /* 0x0000000000017941 */ /* 0x000fea0003800000 */
.L_x_122:
        /* <DEDUP_REMOVED lines=13> */
.L_x_125:
[----:B------:R-:W-:Y:S05]  /*1e030*/  BSYNC B1 ;  /* 0x0000000000017941 */ /* 0x000fea0003800000 */
.L_x_124:
        /* <DEDUP_REMOVED lines=10> */
.L_x_127:
[----:B------:R-:W-:Y:S05]  /*1e0e0*/  BSYNC B1 ;  /* 0x0000000000017941 */ /* 0x000fea0003800000 */
.L_x_126:
        /* <DEDUP_REMOVED lines=10> */
.L_x_129:
[----:B------:R-:W-:Y:S05]  /*1e190*/  BSYNC B1 ;  /* 0x0000000000017941 */ /* 0x000fea0003800000 */
.L_x_128:
        /* <DEDUP_REMOVED lines=13> */
.L_x_131:
[----:B------:R-:W-:Y:S05]  /*1e270*/  BSYNC B1 ;  /* 0x0000000000017941 */ /* 0x000fea0003800000 */
.L_x_130:
        /* <DEDUP_REMOVED lines=13> */
.L_x_133:
[----:B------:R-:W-:Y:S05]  /*1e350*/  BSYNC B1 ;  /* 0x0000000000017941 */ /* 0x000fea0003800000 */
.L_x_132:
        /* <DEDUP_REMOVED lines=10> */
.L_x_135:
[----:B------:R-:W-:Y:S05]  /*1e400*/  BSYNC B1 ;  /* 0x0000000000017941 */ /* 0x000fea0003800000 */
.L_x_134:
        /* <DEDUP_REMOVED lines=10> */
.L_x_137:
[----:B------:R-:W-:Y:S05]  /*1e4b0*/  BSYNC B1 ;  /* 0x0000000000017941 */ /* 0x000fea0003800000 */
.L_x_136:
        /* <DEDUP_REMOVED lines=13> */
.L_x_139:
[----:B------:R-:W-:Y:S05]  /*1e590*/  BSYNC B1 ;  /* 0x0000000000017941 */ /* 0x000fea0003800000 */
.L_x_138:
        /* <DEDUP_REMOVED lines=13> */
.L_x_141:
[----:B------:R-:W-:Y:S05]  /*1e670*/  BSYNC B1 ;  /* 0x0000000000017941 */ /* 0x000fea0003800000 */
.L_x_140:
        /* <DEDUP_REMOVED lines=10> */
.L_x_143:
[----:B------:R-:W-:Y:S05]  /*1e720*/  BSYNC B1 ;  /* 0x0000000000017941 */ /* 0x000fea0003800000 */
.L_x_142:
        /* <DEDUP_REMOVED lines=10> */
.L_x_145:
[----:B------:R-:W-:Y:S05]  /*1e7d0*/  BSYNC B1 ;  /* 0x0000000000017941 */ /* 0x000fea0003800000 */
.L_x_144:
        /* <DEDUP_REMOVED lines=13> */
.L_x_147:
[----:B------:R-:W-:Y:S05]  /*1e8b0*/  BSYNC B1 ;  /* 0x0000000000017941 */ /* 0x000fea0003800000 */
.L_x_146:
        /* <DEDUP_REMOVED lines=13> */
.L_x_149:
[----:B------:R-:W-:Y:S05]  /*1e990*/  BSYNC B1 ;  /* 0x0000000000017941 */ /* 0x000fea0003800000 */
.L_x_148:
        /* <DEDUP_REMOVED lines=10> */
.L_x_151:
[----:B------:R-:W-:Y:S05]  /*1ea40*/  BSYNC B1 ;  /* 0x0000000000017941 */ /* 0x000fea0003800000 */
.L_x_150:
        /* <DEDUP_REMOVED lines=10> */
.L_x_153:
[----:B------:R-:W-:Y:S05]  /*1eaf0*/  BSYNC B1 ;  /* 0x0000000000017941 */ /* 0x000fea0003800000 */
.L_x_152:
        /* <DEDUP_REMOVED lines=13> */
.L_x_155:
[----:B------:R-:W-:Y:S05]  /*1ebd0*/  BSYNC B1 ;  /* 0x0000000000017941 */ /* 0x000fea0003800000 */
.L_x_154:
        /* <DEDUP_REMOVED lines=13> */
.L_x_157:
[----:B------:R-:W-:Y:S05]  /*1ecb0*/  BSYNC B1 ;  /* 0x0000000000017941 */ /* 0x000fea0003800000 */
.L_x_156:
        /* <DEDUP_REMOVED lines=10> */
.L_x_159:
[----:B------:R-:W-:Y:S05]  /*1ed60*/  BSYNC B1 ;  /* 0x0000000000017941 */ /* 0x000fea0003800000 */
.L_x_158:
        /* <DEDUP_REMOVED lines=10> */
.L_x_161:
[----:B------:R-:W-:Y:S05]  /*1ee10*/  BSYNC B1 ;  /* 0x0000000000017941 */ /* 0x000fea0003800000 */
.L_x_160:
        /* <DEDUP_REMOVED lines=13> */
.L_x_163:
[----:B------:R-:W-:Y:S05]  /*1eef0*/  BSYNC B1 ;  /* 0x0000000000017941 */ /* 0x000fea0003800000 */
.L_x_162:
        /* <DEDUP_REMOVED lines=13> */
.L_x_165:
[----:B------:R-:W-:Y:S05]  /*1efd0*/  BSYNC B1 ;  /* 0x0000000000017941 */ /* 0x000fea0003800000 */
.L_x_164:
        /* <DEDUP_REMOVED lines=10> */
.L_x_167:
[----:B------:R-:W-:Y:S05]  /*1f080*/  BSYNC B1 ;  /* 0x0000000000017941 */ /* 0x000fea0003800000 */
.L_x_166:
        /* <DEDUP_REMOVED lines=10> */
.L_x_169:
[----:B------:R-:W-:Y:S05]  /*1f130*/  BSYNC B1 ;  /* 0x0000000000017941 */ /* 0x000fea0003800000 */
.L_x_168:
        /* <DEDUP_REMOVED lines=13> */
.L_x_171:
[----:B------:R-:W-:Y:S05]  /*1f210*/  BSYNC B1 ;  /* 0x0000000000017941 */ /* 0x000fea0003800000 */
.L_x_170:
        /* <DEDUP_REMOVED lines=13> */
.L_x_173:
[----:B------:R-:W-:Y:S05]  /*1f2f0*/  BSYNC B1 ;  /* 0x0000000000017941 */ /* 0x000fea0003800000 */
.L_x_172:
        /* <DEDUP_REMOVED lines=10> */
.L_x_175:
[----:B------:R-:W-:Y:S05]  /*1f3a0*/  BSYNC B1 ;  /* 0x0000000000017941 */ /* 0x000fea0003800000 */
.L_x_174:
        /* <DEDUP_REMOVED lines=10> */
.L_x_177:
[----:B------:R-:W-:Y:S05]  /*1f450*/  BSYNC B1 ;  /* 0x0000000000017941 */ /* 0x000fea0003800000 */
.L_x_176:
        /* <DEDUP_REMOVED lines=13> */
.L_x_179:
[----:B------:R-:W-:Y:S05]  /*1f530*/  BSYNC B1 ;  /* 0x0000000000017941 */ /* 0x000fea0003800000 */
.L_x_178:
        /* <DEDUP_REMOVED lines=13> */
.L_x_181:
[----:B------:R-:W-:Y:S05]  /*1f610*/  BSYNC B1 ;  /* 0x0000000000017941 */ /* 0x000fea0003800000 */
.L_x_180:
        /* <DEDUP_REMOVED lines=10> */
.L_x_183:
[----:B------:R-:W-:Y:S05]  /*1f6c0*/  BSYNC B1 ;  /* 0x0000000000017941 */ /* 0x000fea0003800000 */
.L_x_182:
        /* <DEDUP_REMOVED lines=10> */
.L_x_185:
[----:B------:R-:W-:Y:S05]  /*1f770*/  BSYNC B1 ;  /* 0x0000000000017941 */ /* 0x000fea0003800000 */
.L_x_184:
        /* <DEDUP_REMOVED lines=13> */
.L_x_187:
[----:B------:R-:W-:Y:S05]  /*1f850*/  BSYNC B1 ;  /* 0x0000000000017941 */ /* 0x000fea0003800000 */
.L_x_186:
        /* <DEDUP_REMOVED lines=13> */
.L_x_189:
[----:B------:R-:W-:Y:S05]  /*1f930*/  BSYNC B1 ;  /* 0x0000000000017941 */ /* 0x000fea0003800000 */
.L_x_188:
        /* <DEDUP_REMOVED lines=10> */
.L_x_191:
[----:B------:R-:W-:Y:S05]  /*1f9e0*/  BSYNC B1 ;  /* 0x0000000000017941 */ /* 0x000fea0003800000 */
.L_x_190:
        /* <DEDUP_REMOVED lines=10> */
.L_x_193:
[----:B------:R-:W-:Y:S05]  /*1fa90*/  BSYNC B1 ;  /* 0x0000000000017941 */ /* 0x000fea0003800000 */
.L_x_192:
        /* <DEDUP_REMOVED lines=13> */
.L_x_195:
[----:B------:R-:W-:Y:S05]  /*1fb70*/  BSYNC B1 ;  /* 0x0000000000017941 */ /* 0x000fea0003800000 */
.L_x_194:
        /* <DEDUP_REMOVED lines=13> */
.L_x_197:
[----:B------:R-:W-:Y:S05]  /*1fc50*/  BSYNC B1 ;  /* 0x0000000000017941 */ /* 0x000fea0003800000 */
.L_x_196:
        /* <DEDUP_REMOVED lines=10> */
.L_x_199:
[----:B------:R-:W-:Y:S05]  /*1fd00*/  BSYNC B1 ;  /* 0x0000000000017941 */ /* 0x000fea0003800000 */
.L_x_198:
        /* <DEDUP_REMOVED lines=10> */
.L_x_201:
[----:B------:R-:W-:Y:S05]  /*1fdb0*/  BSYNC B1 ;  /* 0x0000000000017941 */ /* 0x000fea0003800000 */
.L_x_200:
[----:B------:R-:W3:Y:S01]  /*1fdc0*/  LDL.LU R216, [R1+0x5dc] ;  /* 0x0005dc0001d87983 */ /* 0x000ee20000300800 */
[----:B-----5:R-:W-:Y:S01]  /*1fdd0*/  IMAD.U32 R23, R22, 0x10000, RZ ;  /* 0x0001000016177824 */ /* 0x020fe200078e00ff */
[----:B------:R-:W-:Y:S01]  /*1fde0*/  ISETP.GT.AND P3, PT, R3, 0xb0, PT ;  /* 0x000000b00300780c */ /* 0x000fe20003f64270 */
[----:B------:R-:W-:Y:S02]  /*1fdf0*/  BSSY B1, `(.L_x_202) ;  /* 0x0000008000017945 */ /* 0x000fe40003800000 */
[----:B------:R-:W-:-:S04]  /*1fe00*/  FMUL R23, R23, R16 ;  /* 0x0000001017177220 */ /* 0x000fc80000400000 */
[----:B---3--:R-:W-:-:S05]  /*1fe10*/  FFMA R23, R216, R2, R23 ;  /* 0x00000002d8177223 */ /* 0x008fca0000000017 */
[----:B------:R-:W-:-:S05]  /*1fe20*/  F2FP.BF16.F32.PACK_AB R23, RZ, R23 ;  /* 0x00000017ff17723e */ /* 0x000fca00000010ff */
[----:B------:R3:W-:Y:S01]  /*1fe30*/  @P0 STG.E.U16 desc[UR46][R6.64+0x152], R23 ;  /* 0x0001521706000986 */ /* 0x0007e2000c10152e */
[----:B------:R-:W-:-:S13]  /*1fe40*/  ISETP.GT.AND P0, PT, R0, RZ, P3 ;  /* 0x000000ff0000720c */ /* 0x000fda0001f04270 */
[----:B---3--:R-:W-:Y:S05]  /*1fe50*/  @!P0 BRA `(.L_x_203) ;  /* 0x0000000000048947 */ /* 0x008fea0003800000 */
[----:B------:R3:W5:Y:S02]  /*1fe60*/  LDG.E.LTC128B.U16 R22, desc[UR46][R20.64+0x160] ;  /* 0x0001602e14167981 */ /* 0x000764000c1e1520 */
.L_x_203:
[----:B------:R-:W-:Y:S05]  /*1fe70*/  BSYNC B1 ;  /* 0x0000000000017941 */ /* 0x000fea0003800000 */
.L_x_202:
[----:B------:R-:W2:Y:S01]  /*1fe80*/  LDL.LU R216, [R1+0x5e0] ;  /* 0x0005e00001d87983 */ /* 0x000ea20000300800 */
[----:B-----5:R-:W-:Y:S01]  /*1fe90*/  IMAD.U32 R23, R22, 0x10000, RZ ;  /* 0x0001000016177824 */ /* 0x020fe200078e00ff */
[----:B------:R-:W-:Y:S01]  /*1fea0*/  ISETP.GT.AND P2, PT, R3, 0xb1, PT ;  /* 0x000000b10300780c */ /* 0x000fe20003f44270 */
[----:B------:R-:W-:Y:S02]  /*1feb0*/  BSSY B1, `(.L_x_204) ;  /* 0x0000008000017945 */ /* 0x000fe40003800000 */
[----:B------:R-:W-:-:S04]  /*1fec0*/  FMUL R23, R23, R16 ;  /* 0x0000001017177220 */ /* 0x000fc80000400000 */
[----:B--2---:R-:W-:-:S05]  /*1fed0*/  FFMA R23, R216, R2, R23 ;  /* 0x00000002d8177223 */ /* 0x004fca0000000017 */
[----:B------:R-:W-:-:S05]  /*1fee0*/  F2FP.BF16.F32.PACK_AB R23, RZ, R23 ;  /* 0x00000017ff17723e */ /* 0x000fca00000010ff */
[----:B------:R2:W-:Y:S01]  /*1fef0*/  @P0 STG.E.U16 desc[UR46][R4.64+0x160], R23 ;  /* 0x0001601704000986 */ /* 0x0005e2000c10152e */
[----:B------:R-:W-:-:S13]  /*1ff00*/  ISETP.GT.AND P0, PT, R0, RZ, P2 ;  /* 0x000000ff0000720c */ /* 0x000fda0001704270 */
[----:B--2---:R-:W-:Y:S05]  /*1ff10*/  @!P0 BRA `(.L_x_205) ;  /* 0x0000000000048947 */ /* 0x004fea0003800000 */
[----:B------:R2:W5:Y:S02]  /*1ff20*/  LDG.E.LTC128B.U16 R22, desc[UR46][R20.64+0x162] ;  /* 0x0001622e14167981 */ /* 0x000564000c1e1520 */
.L_x_205:
[----:B------:R-:W-:Y:S05]  /*1ff30*/  BSYNC B1 ;  /* 0x0000000000017941 */ /* 0x000fea0003800000 */
.L_x_204:
        /* <DEDUP_REMOVED lines=10> */
.L_x_207:
[----:B------:R-:W-:Y:S05]  /*1ffe0*/  BSYNC B1 ;  /* 0x0000000000017941 */ /* 0x000fea0003800000 */
.L_x_206:
        /* <DEDUP_REMOVED lines=10> */
.L_x_209:
[----:B------:R-:W-:Y:S05]  /*20090*/  BSYNC B1 ;  /* 0x0000000000017941 */ /* 0x000fea0003800000 */
.L_x_208:
        /* <DEDUP_REMOVED lines=11> */
.L_x_211:
[----:B------:R-:W-:Y:S05]  /*20150*/  BSYNC B1 ;  /* 0x0000000000017941 */ /* 0x000fea0003800000 */
.L_x_210:
[----:B------:R-:W2:Y:S01]  /*20160*/  LDL.LU R216, [R1+0x5f0] ;  /* 0x0005f00001d87983 */ /* 0x000ea20000300800 */
[----:B-----5:R-:W-:Y:S01]  /*20170*/  IMAD.U32 R23, R22, 0x10000, RZ ;  /* 0x0001000016177824 */ /* 0x020fe200078e00ff */
[----:B------:R-:W-:Y:S03]  /*20180*/  BSSY B1, `(.L_x_212) ;  /* 0x0000009000017945 */ /* 0x000fe60003800000 */
[----:B------:R-:W-:-:S04]  /*20190*/  FMUL R23, R23, R16 ;  /* 0x0000001017177220 */ /* 0x000fc80000400000 */
[----:B--2---:R-:W-:-:S05]  /*201a0*/  FFMA R23, R216, R2, R23 ;  /* 0x00000002d8177223 */ /* 0x004fca0000000017 */
[----:B------:R-:W-:-:S05]  /*201b0*/  F2FP.BF16.F32.PACK_AB R23, RZ, R23 ;  /* 0x00000017ff17723e */ /* 0x000fca00000010ff */
[----:B------:R2:W-:Y:S01]  /*201c0*/  @P0 STG.E.U16 desc[UR46][R4.64+0x170], R23 ;  /* 0x0001701704000986 */ /* 0x0005e2000c10152e */
[----:B------:R-:W-:-:S04]  /*201d0*/  ISETP.GT.AND P0, PT, R3, 0xb9, PT ;  /* 0x000000b90300780c */ /* 0x000fc80003f04270 */
[----:B------:R-:W-:-:S13]  /*201e0*/  ISETP.GT.AND P4, PT, R0, RZ, P0 ;  /* 0x000000ff0000720c */ /* 0x000fda0000784270 */
[----:B--2---:R-:W-:Y:S05]  /*201f0*/  @!P4 BRA `(.L_x_213) ;  /* 0x000000000004c947 */ /* 0x004fea0003800000 */
[----:B------:R2:W5:Y:S02]  /*20200*/  LDG.E.LTC128B.U16 R22, desc[UR46][R20.64+0x172] ;  /* 0x0001722e14167981 */ /* 0x000564000c1e1520 */
.L_x_213:
[----:B------:R-:W-:Y:S05]  /*20210*/  BSYNC B1 ;  /* 0x0000000000017941 */ /* 0x000fea0003800000 */
.L_x_212:
        /* <DEDUP_REMOVED lines=10> */
.L_x_215:
[----:B------:R-:W-:Y:S05]  /*202c0*/  BSYNC B1 ;  /* 0x0000000000017941 */ /* 0x000fea0003800000 */
.L_x_214:
        /* <DEDUP_REMOVED lines=10> */
.L_x_217:
[----:B------:R-:W-:Y:S05]  /*20370*/  BSYNC B1 ;  /* 0x0000000000017941 */ /* 0x000fea0003800000 */
.L_x_216:
[----:B------:R-:W3:Y:S01]  /*20380*/  LDL.LU R219, [R1+0x5fc] ;  /* 0x0005fc0001db7983 */ /* 0x000ee20000300800 */
[C---:B-----5:R-:W-:Y:S02]  /*20390*/  IMAD.U32 R23, R22.reuse, 0x10000, RZ ;  /* 0x0001000016177824 */ /* 0x060fe400078e00ff */
[----:B------:R-:W-:Y:S01]  /*203a0*/  IMAD.U32 R220, RZ, RZ, UR8 ;  /* 0x00000008ffdc7e24 */ /* 0x000fe2000f8e00ff */
[----:B------:R-:W-:Y:S01]  /*203b0*/  USHF.L.U64.HI UR4, UR8, 0x8, UR9 ;  /* 0x0000000808047899 */ /* 0x000fe20008010209 */
[----:B------:R-:W-:Y:S01]  /*203c0*/  FMUL R23, R23, R16 ;  /* 0x0000001017177220 */ /* 0x000fe20000400000 */
[----:B------:R-:W-:Y:S01]  /*203d0*/  PRMT R216, R22, 0x7610, R216 ;  /* 0x0000761016d87816 */ /* 0x000fe200000000d8 */
[----:B------:R-:W4:Y:S02]  /*203e0*/  LDL.LU R217, [R1+0x300] ;  /* 0x0003000001d97983 */ /* 0x000f240000300800 */
[----:B---3--:R-:W-:-:S05]  /*203f0*/  FFMA R23, R219, R2, R23 ;  /* 0x00000002db177223 */ /* 0x008fca0000000017 */
[----:B------:R-:W-:-:S05]  /*20400*/  F2FP.BF16.F32.PACK_AB R23, RZ, R23 ;  /* 0x00000017ff17723e */ /* 0x000fca00000010ff */
[----:B------:R3:W-:Y:S01]  /*20410*/  @P4 STG.E.U16 desc[UR46][R6.64+0x172], R23 ;  /* 0x0001721706004986 */ /* 0x0007e2000c10152e */
[----:B------:R-:W-:-:S04]  /*20420*/  LEA R220, P4, R220, R4, 0x8 ;  /* 0x00000004dcdc7211 */ /* 0x000fc800078840ff */
[----:B------:R-:W-:Y:S02]  /*20430*/  IADD3.X R221, R5, UR4, RZ, P4, !PT ;  /* 0x0000000405dd7c10 */ /* 0x000fe4000a7fe4ff */
[----:B------:R-:W-:-:S13]  /*20440*/  ISETP.GT.AND P4, PT, R0, 0x80, P5 ;  /* 0x000000800000780c */ /* 0x000fda0002f84270 */
[----:B------:R-:W2:Y:S01]  /*20450*/  @P4 LDG.E.LTC128B.U16 R216, desc[UR46][R228.64] ;  /* 0x0000002ee4d84981 */ /* 0x000ea2000c1e1520 */
[----:B------:R-:W-:Y:S01]  /*20460*/  BSSY B1, `(.L_x_218) ;  /* 0x000000a000017945 */ /* 0x000fe20003800000 */
[----:B--2---:R-:W-:-:S04]  /*20470*/  IMAD.U32 R22, R216, 0x10000, RZ ;  /* 0x00010000d8167824 */ /* 0x004fc800078e00ff */
[----:B------:R-:W-:-:S04]  /*20480*/  FMUL R22, R22, R16 ;  /* 0x0000001016167220 */ /* 0x000fc80000400000 */
[----:B----4-:R-:W-:-:S05]  /*20490*/  FFMA R22, R217, R2, R22 ;  /* 0x00000002d9167223 */ /* 0x010fca0000000016 */
[----:B------:R-:W-:-:S05]  /*204a0*/  F2FP.BF16.F32.PACK_AB R22, RZ, R22 ;  /* 0x00000016ff16723e */ /* 0x000fca00000010ff */
[----:B------:R3:W-:Y:S01]  /*204b0*/  @P4 STG.E.U16 desc[UR46][R220.64], R22 ;  /* 0x00000016dc004986 */ /* 0x0007e2000c10152e */
[----:B------:R-:W-:-:S04]  /*204c0*/  LOP3.LUT P4, RZ, R17, 0x2, RZ, 0xc0, !PT ;  /* 0x0000000211ff7812 */ /* 0x000fc8000788c0ff */
[----:B------:R-:W-:-:S13]  /*204d0*/  ISETP.GT.AND P4, PT, R0, 0x80, P4 ;  /* 0x000000800000780c */ /* 0x000fda0002784270 */
[----:B---3--:R-:W-:Y:S05]  /*204e0*/  @!P4 BRA `(.L_x_219) ;  /* 0x000000000004c947 */ /* 0x008fea0003800000 */
[----:B------:R2:W5:Y:S02]  /*204f0*/  LDG.E.LTC128B.U16 R216, desc[UR46][R14.64+0x2] ;  /* 0x0000022e0ed87981 */ /* 0x000564000c1e1520 */
.L_x_219:
[----:B------:R-:W-:Y:S05]  /*20500*/  BSYNC B1 ;  /* 0x0000000000017941 */ /* 0x000fea0003800000 */
.L_x_218:
[----:B------:R-:W3:Y:S01]  /*20510*/  LDL.LU R23, [R1+0x304] ;  /* 0x0003040001177983 */ /* 0x000ee20000300800 */
[----:B-----5:R-:W-:Y:S01]  /*20520*/  IMAD.U32 R22, R216, 0x10000, RZ ;  /* 0x00010000d8167824 */ /* 0x020fe200078e00ff */
[----:B------:R-:W-:Y:S01]  /*20530*/  BSSY B1, `(.L_x_220) ;  /* 0x0000012000017945 */ /* 0x000fe20003800000 */
[----:B------:R-:W-:Y:S02]  /*20540*/  IMAD.U32 R228, RZ, RZ, UR8 ;  /* 0x00000008ffe47e24 */ /* 0x000fe4000f8e00ff */
[----:B------:R-:W-:Y:S01]  /*20550*/  FMUL R22, R22, R16 ;  /* 0x0000001016167220 */ /* 0x000fe20000400000 */
[----:B------:R-:W-:Y:S02]  /*20560*/  IMAD.U32 R227, RZ, RZ, UR9 ;  /* 0x00000009ffe37e24 */ /* 0x000fe4000f8e00ff */
[----:B------:R-:W-:Y:S02]  /*20570*/  IMAD.U32 R226, RZ, RZ, UR8 ;  /* 0x00000008ffe27e24 */ /* 0x000fe4000f8e00ff */
[----:B------:R-:W-:-:S03]  /*20580*/  IMAD.SHL.U32 R228, R228, 0x10, RZ ;  /* 0x00000010e4e47824 */ /* 0x000fc600078e00ff */
[----:B------:R-:W-:Y:S01]  /*20590*/  SHF.L.U64.HI R226, R226, 0x4, R227 ;  /* 0x00000004e2e27819 */ /* 0x000fe200000102e3 */
[----:B---3--:R-:W-:Y:S01]  /*205a0*/  FFMA R22, R23, R2, R22 ;  /* 0x0000000217167223 */ /* 0x008fe20000000016 */
[----:B------:R-:W-:-:S04]  /*205b0*/  @P4 IMAD.MOV.U32 R23, RZ, RZ, R221 ;  /* 0x000000ffff174224 */ /* 0x000fc800078e00dd */
[----:B------:R-:W-:-:S04]  /*205c0*/  F2FP.BF16.F32.PACK_AB R22, RZ, R22 ;  /* 0x00000016ff16723e */ /* 0x000fc800000010ff */
[----:B------:R-:W-:Y:S01]  /*205d0*/  PRMT R217, R22, 0x7610, R217 ;  /* 0x0000761016d97816 */ /* 0x000fe200000000d9 */
[----:B------:R-:W-:-:S05]  /*205e0*/  @P4 IMAD.MOV.U32 R22, RZ, RZ, R220 ;  /* 0x000000ffff164224 */ /* 0x000fca00078e00dc */
[----:B------:R3:W-:Y:S02]  /*205f0*/  @P4 STG.E.U16 desc[UR46][R22.64+0x2], R217 ;  /* 0x000002d916004986 */ /* 0x0007e4000c10152e */
[----:B---3--:R-:W-:-:S05]  /*20600*/  IADD3 R22, P4, R220, R228, RZ ;  /* 0x000000e4dc167210 */ /* 0x008fca0007f9e0ff */
[----:B------:R-:W-:Y:S01]  /*20610*/  IMAD.X R23, R221, 0x1, R226, P4 ;  /* 0x00000001dd177824 */ /* 0x000fe200020e06e2 */
[----:B------:R-:W-:-:S13]  /*20620*/  ISETP.GT.AND P4, PT, R0, 0x88, P5 ;  /* 0x000000880000780c */ /* 0x000fda0002f84270 */
[----:B------:R-:W-:Y:S05]  /*20630*/  @!P4 BRA `(.L_x_221) ;  /* 0x000000000004c947 */ /* 0x000fea0003800000 */
[----:B------:R3:W5:Y:S02]  /*20640*/  LDG.E.LTC128B.U16 R216, desc[UR46][R222.64] ;  /* 0x0000002eded87981 */ /* 0x000764000c1e1520 */
.L_x_221:
[----:B------:R-:W-:Y:S05]  /*20650*/  BSYNC B1 ;  /* 0x0000000000017941 */ /* 0x000fea0003800000 */
.L_x_220:
[----:B------:R-:W4:Y:S01]  /*20660*/  LDL.LU R219, [R1+0x308] ;  /* 0x0003080001db7983 */ /* 0x000f220000300800 */
[----:B-----5:R-:W-:Y:S01]  /*20670*/  SHF.L.U32 R217, R216, 0x10, RZ ;  /* 0x00000010d8d97819 */ /* 0x020fe200000006ff */
[----:B------:R-:W-:Y:S04]  /*20680*/  BSSY B1, `(.L_x_222) ;  /* 0x0000009000017945 */ /* 0x000fe80003800000 */
[----:B------:R-:W-:-:S04]  /*20690*/  FMUL R217, R217, R16 ;  /* 0x00000010d9d97220 */ /* 0x000fc80000400000 */
[----:B----4-:R-:W-:-:S05]  /*206a0*/  FFMA R217, R219, R2, R217 ;  /* 0x00000002dbd97223 */ /* 0x010fca00000000d9 */
[----:B------:R-:W-:-:S05]  /*206b0*/  F2FP.BF16.F32.PACK_AB R217, RZ, R217 ;  /* 0x000000d9ffd9723e */ /* 0x000fca00000010ff */
[----:B------:R4:W-:Y:S01]  /*206c0*/  @P4 STG.E.U16 desc[UR46][R22.64], R217 ;  /* 0x000000d916004986 */ /* 0x0009e2000c10152e */
[----:B------:R-:W-:-:S04]  /*206d0*/  LOP3.LUT P4, RZ, R17, 0x2, RZ, 0xc0, !PT ;  /* 0x0000000211ff7812 */ /* 0x000fc8000788c0ff */
[----:B------:R-:W-:-:S13]  /*206e0*/  ISETP.GT.AND P4, PT, R0, 0x88, P4 ;  /* 0x000000880000780c */ /* 0x000fda0002784270 */
[----:B----4-:R-:W-:Y:S05]  /*206f0*/  @!P4 BRA `(.L_x_223) ;  /* 0x000000000004c947 */ /* 0x010fea0003800000 */
[----:B------:R4:W5:Y:S02]  /*20700*/  LDG.E.LTC128B.U16 R216, desc[UR46][R12.64+0x2] ;  /* 0x0000022e0cd87981 */ /* 0x000964000c1e1520 */
.L_x_223:
[----:B------:R-:W-:Y:S05]  /*20710*/  BSYNC B1 ;  /* 0x0000000000017941 */ /* 0x000fea0003800000 */
.L_x_222:
[----:B------:R-:W2:Y:S01]  /*20720*/  LDL.LU R219, [R1+0x30c] ;  /* 0x00030c0001db7983 */ /* 0x000ea20000300800 */
[----:B-----5:R-:W-:Y:S01]  /*20730*/  IMAD.U32 R217, R216, 0x10000, RZ ;  /* 0x00010000d8d97824 */ /* 0x020fe200078e00ff */
[----:B------:R-:W-:Y:S03]  /*20740*/  BSSY B1, `(.L_x_224) ;  /* 0x0000009000017945 */ /* 0x000fe60003800000 */
[----:B------:R-:W-:-:S04]  /*20750*/  FMUL R217, R217, R16 ;  /* 0x00000010d9d97220 */ /* 0x000fc80000400000 */
[----:B--2---:R-:W-:-:S05]  /*20760*/  FFMA R217, R219, R2, R217 ;  /* 0x00000002dbd97223 */ /* 0x004fca00000000d9 */
[----:B------:R-:W-:-:S05]  /*20770*/  F2FP.BF16.F32.PACK_AB R217, RZ, R217 ;  /* 0x000000d9ffd9723e */ /* 0x000fca00000010ff */
[----:B------:R2:W-:Y:S01]  /*20780*/  @P4 STG.E.U16 desc[UR46][R22.64+0x2], R217 ;  /* 0x000002d916004986 */ /* 0x0005e2000c10152e */
[----:B------:R-:W-:-:S04]  /*20790*/  LOP3.LUT P4, RZ, R17, 0x4, RZ, 0xc0, !PT ;  /* 0x0000000411ff7812 */ /* 0x000fc8000788c0ff */
[----:B------:R-:W-:-:S13]  /*207a0*/  ISETP.GT.AND P4, PT, R0, 0x80, P4 ;  /* 0x000000800000780c */ /* 0x000fda0002784270 */
[----:B--2---:R-:W-:Y:S05]  /*207b0*/  @!P4 BRA `(.L_x_225) ;  /* 0x000000000004c947 */ /* 0x004fea0003800000 */
[----:B------:R2:W5:Y:S02]  /*207c0*/  LDG.E.LTC128B.U16 R216, desc[UR46][R14.64+0x10] ;  /* 0x0000102e0ed87981 */ /* 0x000564000c1e1520 */
.L_x_225:
[----:B------:R-:W-:Y:S05]  /*207d0*/  BSYNC B1 ;  /* 0x0000000000017941 */ /* 0x000fea0003800000 */
.L_x_224:
[----:B------:R-:W3:Y:S01]  /*207e0*/  LDL.LU R219, [R1+0x310] ;  /* 0x0003100001db7983 */ /* 0x000ee20000300800 */
[----:B-----5:R-:W-:Y:S01]  /*207f0*/  IMAD.U32 R217, R216, 0x10000, RZ ;  /* 0x00010000d8d97824 */ /* 0x020fe200078e00ff */
[----:B------:R-:W-:Y:S03]  /*20800*/  BSSY B1, `(.L_x_226) ;  /* 0x0000009000017945 */ /* 0x000fe60003800000 */
[----:B------:R-:W-:-:S04]  /*20810*/  FMUL R217, R217, R16 ;  /* 0x00000010d9d97220 */ /* 0x000fc80000400000 */
[----:B---3--:R-:W-:-:S05]  /*20820*/  FFMA R217, R219, R2, R217 ;  /* 0x00000002dbd97223 */ /* 0x008fca00000000d9 */
[----:B------:R-:W-:-:S05]  /*20830*/  F2FP.BF16.F32.PACK_AB R217, RZ, R217 ;  /* 0x000000d9ffd9723e */ /* 0x000fca00000010ff */
[----:B------:R3:W-:Y:S01]  /*20840*/  @P4 STG.E.U16 desc[UR46][R220.64+0x10], R217 ;  /* 0x000010d9dc004986 */ /* 0x0007e2000c10152e */
[----:B------:R-:W-:-:S04]  /*20850*/  LOP3.LUT P4, RZ, R17, 0x8, RZ, 0xc0, !PT ;  /* 0x0000000811ff7812 */ /* 0x000fc8000788c0ff */
[----:B------:R-:W-:-:S13]  /*20860*/  ISETP.GT.AND P4, PT, R0, 0x80, P4 ;  /* 0x000000800000780c */ /* 0x000fda0002784270 */
[----:B---3--:R-:W-:Y:S05]  /*20870*/  @!P4 BRA `(.L_x_227) ;  /* 0x000000000004c947 */ /* 0x008fea0003800000 */
[----:B------:R3:W5:Y:S02]  /*20880*/  LDG.E.LTC128B.U16 R216, desc[UR46][R14.64+0x12] ;  /* 0x0000122e0ed87981 */ /* 0x000764000c1e1520 */
.L_x_227:
[----:B------:R-:W-:Y:S05]  /*20890*/  BSYNC B1 ;  /* 0x0000000000017941 */ /* 0x000fea0003800000 */
.L_x_226:
        /* <DEDUP_REMOVED lines=11> */
.L_x_229:
[----:B------:R-:W-:Y:S05]  /*20950*/  BSYNC B1 ;  /* 0x0000000000017941 */ /* 0x000fea0003800000 */
.L_x_228:
        /* <DEDUP_REMOVED lines=11> */
.L_x_231:
[----:B------:R-:W-:Y:S05]  /*20a10*/  BSYNC B1 ;  /* 0x0000000000017941 */ /* 0x000fea0003800000 */
.L_x_230:
        /* <DEDUP_REMOVED lines=11> */
.L_x_233:
[----:B------:R-:W-:Y:S05]  /*20ad0*/  BSYNC B1 ;  /* 0x0000000000017941 */ /* 0x000fea0003800000 */
.L_x_232:
        /* <DEDUP_REMOVED lines=11> */
.L_x_235:
[----:B------:R-:W-:Y:S05]  /*20b90*/  BSYNC B1 ;  /* 0x0000000000017941 */ /* 0x000fea0003800000 */
.L_x_234:
        /* <DEDUP_REMOVED lines=11> */
.L_x_237:
[----:B------:R-:W-:Y:S05]  /*20c50*/  BSYNC B1 ;  /* 0x0000000000017941 */ /* 0x000fea0003800000 */
.L_x_236:
        /* <DEDUP_REMOVED lines=11> */
.L_x_239:
[----:B------:R-:W-:Y:S05]  /*20d10*/  BSYNC B1 ;  /* 0x0000000000017941 */ /* 0x000fea0003800000 */
.L_x_238:
        /* <DEDUP_REMOVED lines=11> */
.L_x_241:
[----:B------:R-:W-:Y:S05]  /*20dd0*/  BSYNC B1 ;  /* 0x0000000000017941 */ /* 0x000fea0003800000 */
.L_x_240:
        /* <DEDUP_REMOVED lines=11> */
.L_x_243:
[----:B------:R-:W-:Y:S05]  /*20e90*/  BSYNC B1 ;  /* 0x0000000000017941 */ /* 0x000fea0003800000 */
.L_x_242:
        /* <DEDUP_REMOVED lines=11> */
.L_x_245:
[----:B------:R-:W-:Y:S05]  /*20f50*/  BSYNC B1 ;  /* 0x0000000000017941 */ /* 0x000fea0003800000 */
.L_x_244:
        /* <DEDUP_REMOVED lines=11> */
.L_x_247:
[----:B------:R-:W-:Y:S05]  /*21010*/  BSYNC B1 ;  /* 0x0000000000017941 */ /* 0x000fea0003800000 */
.L_x_246:
        /* <DEDUP_REMOVED lines=11> */
.L_x_249:
[----:B------:R-:W-:Y:S05]  /*210d0*/  BSYNC B1 ;  /* 0x0000000000017941 */ /* 0x000fea0003800000 */
.L_x_248:
        /* <DEDUP_REMOVED lines=11> */
.L_x_251:
[----:B------:R-:W-:Y:S05]  /*21190*/  BSYNC B1 ;  /* 0x0000000000017941 */ /* 0x000fea0003800000 */
.L_x_250:
        /* <DEDUP_REMOVED lines=11> */
.L_x_253:
[----:B------:R-:W-:Y:S05]  /*21250*/  BSYNC B1 ;  /* 0x0000000000017941 */ /* 0x000fea0003800000 */
.L_x_252:
        /* <DEDUP_REMOVED lines=11> */
.L_x_255:
[----:B------:R-:W-:Y:S05]  /*21310*/  BSYNC B1 ;  /* 0x0000000000017941 */ /* 0x000fea0003800000 */
.L_x_254:
        /* <DEDUP_REMOVED lines=11> */
.L_x_257:
[----:B------:R-:W-:Y:S05]  /*213d0*/  BSYNC B1 ;  /* 0x0000000000017941 */ /* 0x000fea0003800000 */
.L_x_256:
        /* <DEDUP_REMOVED lines=11> */
.L_x_259:
[----:B------:R-:W-:Y:S05]  /*21490*/  BSYNC B1 ;  /* 0x0000000000017941 */ /* 0x000fea0003800000 */
.L_x_258:
        /* <DEDUP_REMOVED lines=11> */
.L_x_261:
[----:B------:R-:W-:Y:S05]  /*21550*/  BSYNC B1 ;  /* 0x0000000000017941 */ /* 0x000fea0003800000 */
.L_x_260:
        /* <DEDUP_REMOVED lines=11> */
.L_x_263:
[----:B------:R-:W-:Y:S05]  /*21610*/  BSYNC B1 ;  /* 0x0000000000017941 */ /* 0x000fea0003800000 */
.L_x_262:
        /* <DEDUP_REMOVED lines=11> */
.L_x_265:
[----:B------:R-:W-:Y:S05]  /*216d0*/  BSYNC B1 ;  /* 0x0000000000017941 */ /* 0x000fea0003800000 */
.L_x_264:
        /* <DEDUP_REMOVED lines=11> */
.L_x_267:
[----:B------:R-:W-:Y:S05]  /*21790*/  BSYNC B1 ;  /* 0x0000000000017941 */ /* 0x000fea0003800000 */
.L_x_266:
        /* <DEDUP_REMOVED lines=11> */
.L_x_269:
[----:B------:R-:W-:Y:S05]  /*21850*/  BSYNC B1 ;  /* 0x0000000000017941 */ /* 0x000fea0003800000 */
.L_x_268:
        /* <DEDUP_REMOVED lines=11> */
.L_x_271:
[----:B------:R-:W-:Y:S05]  /*21910*/  BSYNC B1 ;  /* 0x0000000000017941 */ /* 0x000fea0003800000 */
.L_x_270:
        /* <DEDUP_REMOVED lines=11> */
.L_x_273:
[----:B------:R-:W-:Y:S05]  /*219d0*/  BSYNC B1 ;  /* 0x0000000000017941 */ /* 0x000fea0003800000 */
.L_x_272:
        /* <DEDUP_REMOVED lines=11> */
.L_x_275:
[----:B------:R-:W-:Y:S05]  /*21a90*/  BSYNC B1 ;  /* 0x0000000000017941 */ /* 0x000fea0003800000 */
.L_x_274:
        /* <DEDUP_REMOVED lines=11> */
.L_x_277:
[----:B------:R-:W-:Y:S05]  /*21b50*/  BSYNC B1 ;  /* 0x0000000000017941 */ /* 0x000fea0003800000 */
.L_x_276:
        /* <DEDUP_REMOVED lines=11> */
.L_x_279:
[----:B------:R-:W-:Y:S05]  /*21c10*/  BSYNC B1 ;  /* 0x0000000000017941 */ /* 0x000fea0003800000 */
.L_x_278:
        /* <DEDUP_REMOVED lines=11> */
.L_x_281:
[----:B------:R-:W-:Y:S05]  /*21cd0*/  BSYNC B1 ;  /* 0x0000000000017941 */ /* 0x000fea0003800000 */
.L_x_280:
        /* <DEDUP_REMOVED lines=11> */
.L_x_283:
[----:B------:R-:W-:Y:S05]  /*21d90*/  BSYNC B1 ;  /* 0x0000000000017941 */ /* 0x000fea0003800000 */
.L_x_282:
        /* <DEDUP_REMOVED lines=11> */
.L_x_285:
[----:B------:R-:W-:Y:S05]  /*21e50*/  BSYNC B1 ;  /* 0x0000000000017941 */ /* 0x000fea0003800000 */
.L_x_284:
        /* <DEDUP_REMOVED lines=11> */
.L_x_287:
[----:B------:R-:W-:Y:S05]  /*21f10*/  BSYNC B1 ;  /* 0x0000000000017941 */ /* 0x000fea0003800000 */
.L_x_286:
        /* <DEDUP_REMOVED lines=11> */
.L_x_289:
[----:B------:R-:W-:Y:S05]  /*21fd0*/  BSYNC B1 ;  /* 0x0000000000017941 */ /* 0x000fea0003800000 */
.L_x_288:
[----:B------:R-:W3:Y:S01]  /*21fe0*/  LDL.LU R219, [R1+0x390] ;  /* 0x0003900001db7983 */ /* 0x000ee20000300800 */
[----:B-----5:R-:W-:Y:S01]  /*21ff0*/  SHF.L.U32 R217, R216, 0x10, RZ ;  /* 0x00000010d8d97819 */ /* 0x020fe200000006ff */
[----:B------:R-:W-:Y:S04]  /*22000*/  BSSY B1, `(.L_x_290) ;  /* 0x0000009000017945 */ /* 0x000fe80003800000 */
        /* <DEDUP_REMOVED lines=8> */
.L_x_291:
[----:B------:R-:W-:Y:S05]  /*22090*/  BSYNC B1 ;  /* 0x0000000000017941 */ /* 0x000fea0003800000 */
.L_x_290:
        /* <DEDUP_REMOVED lines=11> */
.L_x_293:
[----:B------:R-:W-:Y:S05]  /*22150*/  BSYNC B1 ;  /* 0x0000000000017941 */ /* 0x000fea0003800000 */
.L_x_292:
        /* <DEDUP_REMOVED lines=11> */
.L_x_295:
[----:B------:R-:W-:Y:S05]  /*22210*/  BSYNC B1 ;  /* 0x0000000000017941 */ /* 0x000fea0003800000 */
.L_x_294:
        /* <DEDUP_REMOVED lines=11> */
.L_x_297:
[----:B------:R-:W-:Y:S05]  /*222d0*/  BSYNC B1 ;  /* 0x0000000000017941 */ /* 0x000fea0003800000 */
.L_x_296:
        /* <DEDUP_REMOVED lines=11> */
.L_x_299:
[----:B------:R-:W-:Y:S05]  /*22390*/  BSYNC B1 ;  /* 0x0000000000017941 */ /* 0x000fea0003800000 */
.L_x_298:
        /* <DEDUP_REMOVED lines=11> */
.L_x_301:
[----:B------:R-:W-:Y:S05]  /*22450*/  BSYNC B1 ;  /* 0x0000000000017941 */ /* 0x000fea0003800000 */
.L_x_300:
        /* <DEDUP_REMOVED lines=11> */
.L_x_303:
[----:B------:R-:W-:Y:S05]  /*22510*/  BSYNC B1 ;  /* 0x0000000000017941 */ /* 0x000fea0003800000 */
.L_x_302:
        /* <DEDUP_REMOVED lines=11> */
.L_x_305:
[----:B------:R-:W-:Y:S05]  /*225d0*/  BSYNC B1 ;  /* 0x0000000000017941 */ /* 0x000fea0003800000 */
.L_x_304:
        /* <DEDUP_REMOVED lines=11> */
.L_x_307:
[----:B------:R-:W-:Y:S05]  /*22690*/  BSYNC B1 ;  /* 0x0000000000017941 */ /* 0x000fea0003800000 */
.L_x_306:
        /* <DEDUP_REMOVED lines=11> */
.L_x_309:
[----:B------:R-:W-:Y:S05]  /*22750*/  BSYNC B1 ;  /* 0x0000000000017941 */ /* 0x000fea0003800000 */
.L_x_308:
        /* <DEDUP_REMOVED lines=11> */
.L_x_311:
[----:B------:R-:W-:Y:S05]  /*22810*/  BSYNC B1 ;  /* 0x0000000000017941 */ /* 0x000fea0003800000 */
.L_x_310:
        /* <DEDUP_REMOVED lines=11> */
.L_x_313:
[----:B------:R-:W-:Y:S05]  /*228d0*/  BSYNC B1 ;  /* 0x0000000000017941 */ /* 0x000fea0003800000 */
.L_x_312:
        /* <DEDUP_REMOVED lines=11> */
.L_x_315:
[----:B------:R-:W-:Y:S05]  /*22990*/  BSYNC B1 ;  /* 0x0000000000017941 */ /* 0x000fea0003800000 */
.L_x_314:
        /* <DEDUP_REMOVED lines=11> */
.L_x_317:
[----:B------:R-:W-:Y:S05]  /*22a50*/  BSYNC B1 ;  /* 0x0000000000017941 */ /* 0x000fea0003800000 */
.L_x_316:
        /* <DEDUP_REMOVED lines=11> */
.L_x_319:
[----:B------:R-:W-:Y:S05]  /*22b10*/  BSYNC B1 ;  /* 0x0000000000017941 */ /* 0x000fea0003800000 */
.L_x_318:
        /* <DEDUP_REMOVED lines=11> */
.L_x_321:
[----:B------:R-:W-:Y:S05]  /*22bd0*/  BSYNC B1 ;  /* 0x0000000000017941 */ /* 0x000fea0003800000 */
.L_x_320:
        /* <DEDUP_REMOVED lines=11> */
.L_x_323:
[----:B------:R-:W-:Y:S05]  /*22c90*/  BSYNC B1 ;  /* 0x0000000000017941 */ /* 0x000fea0003800000 */
.L_x_322:
        /* <DEDUP_REMOVED lines=11> */
.L_x_325:
[----:B------:R-:W-:Y:S05]  /*22d50*/  BSYNC B1 ;  /* 0x0000000000017941 */ /* 0x000fea0003800000 */
.L_x_324:
        /* <DEDUP_REMOVED lines=11> */
.L_x_327:
[----:B------:R-:W-:Y:S05]  /*22e10*/  BSYNC B1 ;  /* 0x0000000000017941 */ /* 0x000fea0003800000 */
.L_x_326:
        /* <DEDUP_REMOVED lines=11> */
.L_x_329:
[----:B------:R-:W-:Y:S05]  /*22ed0*/  BSYNC B1 ;  /* 0x0000000000017941 */ /* 0x000fea0003800000 */
.L_x_328:
        /* <DEDUP_REMOVED lines=11> */
.L_x_331:
[----:B------:R-:W-:Y:S05]  /*22f90*/  BSYNC B1 ;  /* 0x0000000000017941 */ /* 0x000fea0003800000 */
.L_x_330:
        /* <DEDUP_REMOVED lines=11> */
.L_x_333:
[----:B------:R-:W-:Y:S05]  /*23050*/  BSYNC B1 ;  /* 0x0000000000017941 */ /* 0x000fea0003800000 */
.L_x_332:
        /* <DEDUP_REMOVED lines=11> */
.L_x_335:
[----:B------:R-:W-:Y:S05]  /*23110*/  BSYNC B1 ;  /* 0x0000000000017941 */ /* 0x000fea0003800000 */
.L_x_334:
        /* <DEDUP_REMOVED lines=11> */
.L_x_337:
[----:B------:R-:W-:Y:S05]  /*231d0*/  BSYNC B1 ;  /* 0x0000000000017941 */ /* 0x000fea0003800000 */
.L_x_336:
        /* <DEDUP_REMOVED lines=11> */
.L_x_339:
[----:B------:R-:W-:Y:S05]  /*23290*/  BSYNC B1 ;  /* 0x0000000000017941 */ /* 0x000fea0003800000 */
.L_x_338:
        /* <DEDUP_REMOVED lines=11> */
.L_x_341:
[----:B------:R-:W-:Y:S05]  /*23350*/  BSYNC B1 ;  /* 0x0000000000017941 */ /* 0x000fea0003800000 */
.L_x_340:
        /* <DEDUP_REMOVED lines=11> */
.L_x_343:
[----:B------:R-:W-:Y:S05]  /*23410*/  BSYNC B1 ;  /* 0x0000000000017941 */ /* 0x000fea0003800000 */
.L_x_342:
        /* <DEDUP_REMOVED lines=11> */
.L_x_345:
[----:B------:R-:W-:Y:S05]  /*234d0*/  BSYNC B1 ;  /* 0x0000000000017941 */ /* 0x000fea0003800000 */
.L_x_344:
        /* <DEDUP_REMOVED lines=11> */
.L_x_347:
[----:B------:R-:W-:Y:S05]  /*23590*/  BSYNC B1 ;  /* 0x0000000000017941 */ /* 0x000fea0003800000 */
.L_x_346:
        /* <DEDUP_REMOVED lines=11> */
.L_x_349:
[----:B------:R-:W-:Y:S05]  /*23650*/  BSYNC B1 ;  /* 0x0000000000017941 */ /* 0x000fea0003800000 */
.L_x_348:
        /* <DEDUP_REMOVED lines=11> */
.L_x_351:
[----:B------:R-:W-:Y:S05]  /*23710*/  BSYNC B1 ;  /* 0x0000000000017941 */ /* 0x000fea0003800000 */
.L_x_350:
        /* <DEDUP_REMOVED lines=11> */
.L_x_353:
[----:B------:R-:W-:Y:S05]  /*237d0*/  BSYNC B1 ;  /* 0x0000000000017941 */ /* 0x000fea0003800000 */
.L_x_352:
        /* <DEDUP_REMOVED lines=11> */
.L_x_355:
[----:B------:R-:W-:Y:S05]  /*23890*/  BSYNC B1 ;  /* 0x0000000000017941 */ /* 0x000fea0003800000 */
.L_x_354:
        /* <DEDUP_REMOVED lines=11> */
.L_x_357:
[----:B------:R-:W-:Y:S05]  /*23950*/  BSYNC B1 ;  /* 0x0000000000017941 */ /* 0x000fea0003800000 */
.L_x_356:
        /* <DEDUP_REMOVED lines=11> */
.L_x_359:
[----:B------:R-:W-:Y:S05]  /*23a10*/  BSYNC B1 ;  /* 0x0000000000017941 */ /* 0x000fea0003800000 */
.L_x_358:
        /* <DEDUP_REMOVED lines=11> */
.L_x_361:
[----:B------:R-:W-:Y:S05]  /*23ad0*/  BSYNC B1 ;  /* 0x0000000000017941 */ /* 0x000fea0003800000 */
.L_x_360:
        /* <DEDUP_REMOVED lines=11> */
.L_x_363:
[----:B------:R-:W-:Y:S05]  /*23b90*/  BSYNC B1 ;  /* 0x0000000000017941 */ /* 0x000fea0003800000 */
.L_x_362:
        /* <DEDUP_REMOVED lines=11> */
.L_x_365:
[----:B------:R-:W-:Y:S05]  /*23c50*/  BSYNC B1 ;  /* 0x0000000000017941 */ /* 0x000fea0003800000 */
.L_x_364:
        /* <DEDUP_REMOVED lines=11> */
.L_x_367:
[----:B------:R-:W-:Y:S05]  /*23d10*/  BSYNC B1 ;  /* 0x0000000000017941 */ /* 0x000fea0003800000 */
.L_x_366:
        /* <DEDUP_REMOVED lines=11> */
.L_x_369:
[----:B------:R-:W-:Y:S05]  /*23dd0*/  BSYNC B1 ;  /* 0x0000000000017941 */ /* 0x000fea0003800000 */
.L_x_368:
        /* <DEDUP_REMOVED lines=11> */
.L_x_371:
[----:B------:R-:W-:Y:S05]  /*23e90*/  BSYNC B1 ;  /* 0x0000000000017941 */ /* 0x000fea0003800000 */
.L_x_370:
        /* <DEDUP_REMOVED lines=11> */
.L_x_373:
[----:B------:R-:W-:Y:S05]  /*23f50*/  BSYNC B1 ;  /* 0x0000000000017941 */ /* 0x000fea0003800000 */
.L_x_372:
        /* <DEDUP_REMOVED lines=11> */
.L_x_375:
[----:B------:R-:W-:Y:S05]  /*24010*/  BSYNC B1 ;  /* 0x0000000000017941 */ /* 0x000fea0003800000 */
.L_x_374:
        /* <DEDUP_REMOVED lines=11> */
.L_x_377:
[----:B------:R-:W-:Y:S05]  /*240d0*/  BSYNC B1 ;  /* 0x0000000000017941 */ /* 0x000fea0003800000 */
.L_x_376:
        /* <DEDUP_REMOVED lines=11> */
.L_x_379:
[----:B------:R-:W-:Y:S05]  /*24190*/  BSYNC B1 ;  /* 0x0000000000017941 */ /* 0x000fea0003800000 */
.L_x_378:
        /* <DEDUP_REMOVED lines=11> */
.L_x_381:
[----:B------:R-:W-:Y:S05]  /*24250*/  BSYNC B1 ;  /* 0x0000000000017941 */ /* 0x000fea0003800000 */
.L_x_380:
        /* <DEDUP_REMOVED lines=11> */
.L_x_383:
[----:B------:R-:W-:Y:S05]  /*24310*/  BSYNC B1 ;  /* 0x0000000000017941 */ /* 0x000fea0003800000 */
.L_x_382:
        /* <DEDUP_REMOVED lines=11> */
.L_x_385:
[----:B------:R-:W-:Y:S05]  /*243d0*/  BSYNC B1 ;  /* 0x0000000000017941 */ /* 0x000fea0003800000 */
.L_x_384:
        /* <DEDUP_REMOVED lines=10> */
.L_x_387:
[----:B------:R-:W-:Y:S05]  /*24480*/  BSYNC B1 ;  /* 0x0000000000017941 */ /* 0x000fea0003800000 */
.L_x_386:
        /* <DEDUP_REMOVED lines=11> */
.L_x_389:
[----:B------:R-:W-:Y:S05]  /*24540*/  BSYNC B1 ;  /* 0x0000000000017941 */ /* 0x000fea0003800000 */
.L_x_388:
        /* <DEDUP_REMOVED lines=10> */
.L_x_391:
[----:B------:R-:W-:Y:S05]  /*245f0*/  BSYNC B1 ;  /* 0x0000000000017941 */ /* 0x000fea0003800000 */
.L_x_390:
        /* <DEDUP_REMOVED lines=10> */
.L_x_393:
[----:B------:R-:W-:Y:S05]  /*246a0*/  BSYNC B1 ;  /* 0x0000000000017941 */ /* 0x000fea0003800000 */
.L_x_392:
        /* <DEDUP_REMOVED lines=10> */
.L_x_395:
[----:B------:R-:W-:Y:S05]  /*24750*/  BSYNC B1 ;  /* 0x0000000000017941 */ /* 0x000fea0003800000 */
.L_x_394:
        /* <DEDUP_REMOVED lines=10> */
.L_x_397:
[----:B------:R-:W-:Y:S05]  /*24800*/  BSYNC B1 ;  /* 0x0000000000017941 */ /* 0x000fea0003800000 */
.L_x_396:
        /* <DEDUP_REMOVED lines=10> */
.L_x_399:
[----:B------:R-:W-:Y:S05]  /*248b0*/  BSYNC B1 ;  /* 0x0000000000017941 */ /* 0x000fea0003800000 */
.L_x_398:
        /* <DEDUP_REMOVED lines=10> */
.L_x_401:
[----:B------:R-:W-:Y:S05]  /*24960*/  BSYNC B1 ;  /* 0x0000000000017941 */ /* 0x000fea0003800000 */
.L_x_400:
        /* <DEDUP_REMOVED lines=10> */
.L_x_403:
[----:B------:R-:W-:Y:S05]  /*24a10*/  BSYNC B1 ;  /* 0x0000000000017941 */ /* 0x000fea0003800000 */
.L_x_402:
        /* <DEDUP_REMOVED lines=10> */
.L_x_405:
[----:B------:R-:W-:Y:S05]  /*24ac0*/  BSYNC B1 ;  /* 0x0000000000017941 */ /* 0x000fea0003800000 */
.L_x_404:
        /* <DEDUP_REMOVED lines=10> */
.L_x_407:
[----:B------:R-:W-:Y:S05]  /*24b70*/  BSYNC B1 ;  /* 0x0000000000017941 */ /* 0x000fea0003800000 */
.L_x_406:
[----:B------:R-:W2:Y:S01]  /*24b80*/  LDL.LU R223, [R1+0x47c] ;  /* 0x00047c0001df7983 */ /* 0x000ea20000300800 */
[C---:B-----5:R-:W-:Y:S01]  /*24b90*/  IMAD.U32 R217, R216.reuse, 0x10000, RZ ;  /* 0x00010000d8d97824 */ /* 0x060fe200078e00ff */
[----:B------:R-:W-:Y:S01]  /*24ba0*/  USHF.L.U64.HI UR4, UR8, 0x9, UR9 ;  /* 0x0000000908047899 */ /* 0x000fe20008010209 */
[----:B------:R-:W-:Y:S01]  /*24bb0*/  PRMT R219, R216, 0x7610, R219 ;  /* 0x00007610d8db7816 */ /* 0x000fe200000000db */
[----:B------:R-:W4:Y:S01]  /*24bc0*/  LDL.LU R222, [R1+0x180] ;  /* 0x0001800001de7983 */ /* 0x000f220000300800 */
[----:B------:R-:W-:-:S04]  /*24bd0*/  FMUL R217, R217, R16 ;  /* 0x00000010d9d97220 */ /* 0x000fc80000400000 */
[----:B--2---:R-:W-:-:S05]  /*24be0*/  FFMA R217, R223, R2, R217 ;  /* 0x00000002dfd97223 */ /* 0x004fca00000000d9 */
[----:B------:R-:W-:-:S05]  /*24bf0*/  F2FP.BF16.F32.PACK_AB R217, RZ, R217 ;  /* 0x000000d9ffd9723e */ /* 0x000fca00000010ff */
[----:B------:R2:W-:Y:S02]  /*24c00*/  @P4 STG.E.U16 desc[UR46][R22.64+0x172], R217 ;  /* 0x000172d916004986 */ /* 0x0005e4000c10152e */
[----:B--2---:R-:W-:-:S05]  /*24c10*/  IMAD.U32 R22, RZ, RZ, UR8 ;  /* 0x00000008ff167e24 */ /* 0x004fca000f8e00ff */
        /* <DEDUP_REMOVED lines=12> */
[----:B--2---:R-:W-:Y:S05]  /*24ce0*/  @!P4 BRA `(.L_x_409) ;  /* 0x000000000004c947 */ /* 0x004fea0003800000 */
[----:B------:R2:W5:Y:S02]  /*24cf0*/  LDG.E.LTC128B.U16 R219, desc[UR46][R10.64+0x2] ;  /* 0x0000022e0adb7981 */ /* 0x000564000c1e1520 */
.L_x_409:
[----:B------:R-:W-:Y:S05]  /*24d00*/  BSYNC B1 ;  /* 0x0000000000017941 */ /* 0x000fea0003800000 */
.L_x_408:
[----:B------:R-:W4:Y:S01]  /*24d10*/  LDL.LU R217, [R1+0x184] ;  /* 0x0001840001d97983 */ /* 0x000f220000300800 */
[----:B-----5:R-:W-:Y:S01]  /*24d20*/  IMAD.U32 R216, R219, 0x10000, RZ ;  /* 0x00010000dbd87824 */ /* 0x020fe200078e00ff */
[----:B------:R-:W-:Y:S01]  /*24d30*/  ISETP.GT.AND P5, PT, R0, 0x108, P5 ;  /* 0x000001080000780c */ /* 0x000fe20002fa4270 */
[----:B------:R-:W-:Y:S02]  /*24d40*/  BSSY B1, `(.L_x_410) ;  /* 0x0000009000017945 */ /* 0x000fe40003800000 */
[----:B------:R-:W-:-:S04]  /*24d50*/  FMUL R216, R216, R16 ;  /* 0x00000010d8d87220 */ /* 0x000fc80000400000 */
[----:B----4-:R-:W-:-:S05]  /*24d60*/  FFMA R216, R217, R2, R216 ;  /* 0x00000002d9d87223 */ /* 0x010fca00000000d8 */
[----:B------:R-:W-:-:S05]  /*24d70*/  F2FP.BF16.F32.PACK_AB R216, RZ, R216 ;  /* 0x000000d8ffd8723e */ /* 0x000fca00000010ff */
[----:B------:R4:W-:Y:S02]  /*24d80*/  @P4 STG.E.U16 desc[UR46][R22.64+0x2], R216 ;  /* 0x000002d816004986 */ /* 0x0009e4000c10152e */
[----:B----4-:R-:W-:-:S05]  /*24d90*/  IADD3 R216, P4, R22, R228, RZ ;  /* 0x000000e416d87210 */ /* 0x010fca0007f9e0ff */
[----:B------:R-:W-:Y:S01]  /*24da0*/  IMAD.X R217, R23, 0x1, R226, P4 ;  /* 0x0000000117d97824 */ /* 0x000fe200020e06e2 */
[----:B------:R-:W-:Y:S07]  /*24db0*/  @!P5 BRA `(.L_x_411) ;  /* 0x000000000004d947 */ /* 0x000fee0003800000 */
[----:B------:R4:W5:Y:S02]  /*24dc0*/  LDG.E.LTC128B.U16 R219, desc[UR46][R224.64] ;  /* 0x0000002ee0db7981 */ /* 0x000964000c1e1520 */
.L_x_411:
[----:B------:R-:W-:Y:S05]  /*24dd0*/  BSYNC B1 ;  /* 0x0000000000017941 */ /* 0x000fea0003800000 */
.L_x_410:
[----:B------:R-:W2:Y:S01]  /*24de0*/  LDL.LU R223, [R1+0x188] ;  /* 0x0001880001df7983 */ /* 0x000ea20000300800 */
[----:B-----5:R-:W-:Y:S01]  /*24df0*/  IMAD.U32 R222, R219, 0x10000, RZ ;  /* 0x00010000dbde7824 */ /* 0x020fe200078e00ff */
[----:B------:R-:W-:Y:S01]  /*24e00*/  LOP3.LUT P4, RZ, R17, 0x2, RZ, 0xc0, !PT ;  /* 0x0000000211ff7812 */ /* 0x000fe2000788c0ff */
[----:B------:R-:W-:Y:S02]  /*24e10*/  BSSY B1, `(.L_x_412) ;  /* 0x0000008000017945 */ /* 0x000fe40003800000 */
[----:B------:R-:W-:Y:S01]  /*24e20*/  FMUL R222, R222, R16 ;  /* 0x00000010dede7220 */ /* 0x000fe20000400000 */
[----:B------:R-:W-:-:S03]  /*24e30*/  ISETP.GT.AND P4, PT, R0, 0x108, P4 ;  /* 0x000001080000780c */ /* 0x000fc60002784270 */
[----:B--2---:R-:W-:-:S05]  /*24e40*/  FFMA R222, R223, R2, R222 ;  /* 0x00000002dfde7223 */ /* 0x004fca00000000de */
[----:B------:R-:W-:-:S05]  /*24e50*/  F2FP.BF16.F32.PACK_AB R222, RZ, R222 ;  /* 0x000000deffde723e */ /* 0x000fca00000010ff */
[----:B------:R2:W-:Y:S01]  /*24e60*/  @P5 STG.E.U16 desc[UR46][R216.64], R222 ;  /* 0x000000ded8005986 */ /* 0x0005e2000c10152e */
[----:B------:R-:W-:Y:S05]  /*24e70*/  @!P4 BRA `(.L_x_413) ;  /* 0x000000000004c947 */ /* 0x000fea0003800000 */
[----:B------:R0:W5:Y:S02]  /*24e80*/  LDG.E.LTC128B.U16 R219, desc[UR46][R8.64+0x2] ;  /* 0x0000022e08db7981 */ /* 0x000164000c1e1520 */
.L_x_413:
[----:B------:R-:W-:Y:S05]  /*24e90*/  BSYNC B1 ;  /* 0x0000000000017941 */ /* 0x000fea0003800000 */
.L_x_412:
[----:B------:R-:W3:Y:S01]  /*24ea0*/  LDL.LU R223, [R1+0x18c] ;  /* 0x00018c0001df7983 */ /* 0x000ee20000300800 */
[----:B--2--5:R-:W-:Y:S01]  /*24eb0*/  IMAD.U32 R222, R219, 0x10000, RZ ;  /* 0x00010000dbde7824 */ /* 0x024fe200078e00ff */
[----:B------:R-:W-:Y:S01]  /*24ec0*/  LOP3.LUT P5, RZ, R17, 0x4, RZ, 0xc0, !PT ;  /* 0x0000000411ff7812 */ /* 0x000fe200078ac0ff */
[----:B------:R-:W-:Y:S02]  /*24ed0*/  BSSY B1, `(.L_x_414) ;  /* 0x0000008000017945 */ /* 0x000fe40003800000 */
[----:B------:R-:W-:-:S04]  /*24ee0*/  FMUL R222, R222, R16 ;  /* 0x00000010dede7220 */ /* 0x000fc80000400000 */
[----:B---3--:R-:W-:-:S05]  /*24ef0*/  FFMA R222, R223, R2, R222 ;  /* 0x00000002dfde7223 */ /* 0x008fca00000000de */
[----:B------:R-:W-:-:S05]  /*24f00*/  F2FP.BF16.F32.PACK_AB R222, RZ, R222 ;  /* 0x000000deffde723e */ /* 0x000fca00000010ff */
[----:B------:R2:W-:Y:S01]  /*24f10*/  @P4 STG.E.U16 desc[UR46][R216.64+0x2], R222 ;  /* 0x000002ded8004986 */ /* 0x0005e2000c10152e */
[----:B------:R-:W-:-:S13]  /*24f20*/  ISETP.GT.AND P4, PT, R0, 0x100, P5 ;  /* 0x000001000000780c */ /* 0x000fda0002f84270 */
[----:B--2---:R-:W-:Y:S05]  /*24f30*/  @!P4 BRA `(.L_x_415) ;  /* 0x000000000004c947 */ /* 0x004fea0003800000 */
[----:B------:R2:W5:Y:S02]  /*24f40*/  LDG.E.LTC128B.U16 R219, desc[UR46][R10.64+0x10] ;  /* 0x0000102e0adb7981 */ /* 0x000564000c1e1520 */
.L_x_415:
[----:B------:R-:W-:Y:S05]  /*24f50*/  BSYNC B1 ;  /* 0x0000000000017941 */ /* 0x000fea0003800000 */
.L_x_414:
[----:B------:R-:W3:Y:S01]  /*24f60*/  LDL.LU R223, [R1+0x190] ;  /* 0x0001900001df7983 */ /* 0x000ee20000300800 */
[----:B-----5:R-:W-:Y:S01]  /*24f70*/  IMAD.U32 R222, R219, 0x10000, RZ ;  /* 0x00010000dbde7824 */ /* 0x020fe200078e00ff */
[----:B------:R-:W-:Y:S01]  /*24f80*/  LOP3.LUT P5, RZ, R17, 0x8, RZ, 0xc0, !PT ;  /* 0x0000000811ff7812 */ /* 0x000fe200078ac0ff */
[----:B------:R-:W-:Y:S02]  /*24f90*/  BSSY B1, `(.L_x_416) ;  /* 0x0000008000017945 */ /* 0x000fe40003800000 */
[----:B------:R-:W-:-:S04]  /*24fa0*/  FMUL R222, R222, R16 ;  /* 0x00000010dede7220 */ /* 0x000fc80000400000 */
[----:B---3--:R-:W-:-:S05]  /*24fb0*/  FFMA R222, R223, R2, R222 ;  /* 0x00000002dfde7223 */ /* 0x008fca00000000de */
[----:B------:R-:W-:-:S05]  /*24fc0*/  F2FP.BF16.F32.PACK_AB R222, RZ, R222 ;  /* 0x000000deffde723e */ /* 0x000fca00000010ff */
[----:B------:R3:W-:Y:S01]  /*24fd0*/  @P4 STG.E.U16 desc[UR46][R22.64+0x10], R222 ;  /* 0x000010de16004986 */ /* 0x0007e2000c10152e */
[----:B------:R-:W-:-:S13]  /*24fe0*/  ISETP.GT.AND P4, PT, R0, 0x100, P5 ;  /* 0x000001000000780c */ /* 0x000fda0002f84270 */
[----:B---3--:R-:W-:Y:S05]  /*24ff0*/  @!P4 BRA `(.L_x_417) ;  /* 0x000000000004c947 */ /* 0x008fea0003800000 */
[----:B------:R3:W5:Y:S02]  /*25000*/  LDG.E.LTC128B.U16 R219, desc[UR46][R10.64+0x12] ;  /* 0x0000122e0adb7981 */ /* 0x000764000c1e1520 */
.L_x_417:
[----:B------:R-:W-:Y:S05]  /*25010*/  BSYNC B1 ;  /* 0x0000000000017941 */ /* 0x000fea0003800000 */
.L_x_416:
        /* <DEDUP_REMOVED lines=11> */
.L_x_419:
[----:B------:R-:W-:Y:S05]  /*250d0*/  BSYNC B1 ;  /* 0x0000000000017941 */ /* 0x000fea0003800000 */
.L_x_418:
[----:B------:R-:W3:Y:S01]  /*250e0*/  LDL.LU R223, [R1+0x198] ;  /* 0x0001980001df7983 */ /* 0x000ee20000300800 */
[----:B-----5:R-:W-:Y:S01]  /*250f0*/  SHF.L.U32 R222, R219, 0x10, RZ ;  /* 0x00000010dbde7819 */ /* 0x020fe200000006ff */
[----:B------:R-:W-:Y:S04]  /*25100*/  BSSY B1, `(.L_x_420) ;  /* 0x0000008000017945 */ /* 0x000fe80003800000 */
[----:B------:R-:W-:-:S04]  /*25110*/  FMUL R222, R222, R16 ;  /* 0x00000010dede7220 */ /* 0x000fc80000400000 */
[----:B---3--:R-:W-:-:S05]  /*25120*/  FFMA R222, R223, R2, R222 ;  /* 0x00000002dfde7223 */ /* 0x008fca00000000de */
[----:B------:R-:W-:-:S05]  /*25130*/  F2FP.BF16.F32.PACK_AB R222, RZ, R222 ;  /* 0x000000deffde723e */ /* 0x000fca00000010ff */
[----:B------:R3:W-:Y:S01]  /*25140*/  @P4 STG.E.U16 desc[UR46][R216.64+0x10], R222 ;  /* 0x000010ded8004986 */ /* 0x0007e2000c10152e */
[----:B------:R-:W-:-:S13]  /*25150*/  ISETP.GT.AND P4, PT, R0, 0x108, P5 ;  /* 0x000001080000780c */ /* 0x000fda0002f84270 */
[----:B---3--:R-:W-:Y:S05]  /*25160*/  @!P4 BRA `(.L_x_421) ;  /* 0x000000000004c947 */ /* 0x008fea0003800000 */
[----:B------:R3:W5:Y:S02]  /*25170*/  LDG.E.LTC128B.U16 R219, desc[UR46][R8.64+0x12] ;  /* 0x0000122e08db7981 */ /* 0x000764000c1e1520 */
.L_x_421:
[----:B------:R-:W-:Y:S05]  /*25180*/  BSYNC B1 ;  /* 0x0000000000017941 */ /* 0x000fea0003800000 */
.L_x_420:
[----:B------:R-:W2:Y:S01]  /*25190*/  LDL.LU R223, [R1+0x19c] ;  /* 0x00019c0001df7983 */ /* 0x000ea20000300800 */
[----:B-----5:R-:W-:Y:S01]  /*251a0*/  IMAD.U32 R222, R219, 0x10000, RZ ;  /* 0x00010000dbde7824 */ /* 0x020fe200078e00ff */
[----:B------:R-:W-:Y:S01]  /*251b0*/  LOP3.LUT P5, RZ, R17, 0x10, RZ, 0xc0, !PT ;  /* 0x0000001011ff7812 */ /* 0x000fe200078ac0ff */
[----:B------:R-:W-:Y:S02]  /*251c0*/  BSSY B1, `(.L_x_422) ;  /* 0x0000008000017945 */ /* 0x000fe40003800000 */
[----:B------:R-:W-:-:S04]  /*251d0*/  FMUL R222, R222, R16 ;  /* 0x00000010dede7220 */ /* 0x000fc80000400000 */
[----:B--2---:R-:W-:-:S05]  /*251e0*/  FFMA R222, R223, R2, R222 ;  /* 0x00000002dfde7223 */ /* 0x004fca00000000de */
[----:B------:R-:W-:-:S05]  /*251f0*/  F2FP.BF16.F32.PACK_AB R222, RZ, R222 ;  /* 0x000000deffde723e */ /* 0x000fca00000010ff */
[----:B------:R2:W-:Y:S01]  /*25200*/  @P4 STG.E.U16 desc[UR46][R216.64+0x12], R222 ;  /* 0x000012ded8004986 */ /* 0x0005e2000c10152e */
[----:B------:R-:W-:-:S13]  /*25210*/  ISETP.GT.AND P4, PT, R0, 0x100, P5 ;  /* 0x000001000000780c */ /* 0x000fda0002f84270 */
[----:B--2---:R-:W-:Y:S05]  /*25220*/  @!P4 BRA `(.L_x_423) ;  /* 0x000000000004c947 */ /* 0x004fea0003800000 */
[----:B------:R2:W5:Y:S02]  /*25230*/  LDG.E.LTC128B.U16 R219, desc[UR46][R10.64+0x20] ;  /* 0x0000202e0adb7981 */ /* 0x000564000c1e1520 */
.L_x_423:
[----:B------:R-:W-:Y:S05]  /*25240*/  BSYNC B1 ;  /* 0x0000000000017941 */ /* 0x000fea0003800000 */
.L_x_422:
        /* <DEDUP_REMOVED lines=11> */
.L_x_425:
[----:B------:R-:W-:Y:S05]  /*25300*/  BSYNC B1 ;  /* 0x0000000000017941 */ /* 0x000fea0003800000 */
.L_x_424:
        /* <DEDUP_REMOVED lines=11> */
.L_x_427:
[----:B------:R-:W-:Y:S05]  /*253c0*/  BSYNC B1 ;  /* 0x0000000000017941 */ /* 0x000fea0003800000 */
.L_x_426:
        /* <DEDUP_REMOVED lines=10> */
.L_x_429:
[----:B------:R-:W-:Y:S05]  /*25470*/  BSYNC B1 ;  /* 0x0000000000017941 */ /* 0x000fea0003800000 */
.L_x_428:
        /* <DEDUP_REMOVED lines=11> */
.L_x_431:
[----:B------:R-:W-:Y:S05]  /*25530*/  BSYNC B1 ;  /* 0x0000000000017941 */ /* 0x000fea0003800000 */
.L_x_430:
        /* <DEDUP_REMOVED lines=11> */
.L_x_433:
[----:B------:R-:W-:Y:S05]  /*255f0*/  BSYNC B1 ;  /* 0x0000000000017941 */ /* 0x000fea0003800000 */
.L_x_432:
        /* <DEDUP_REMOVED lines=11> */
.L_x_435:
[----:B------:R-:W-:Y:S05]  /*256b0*/  BSYNC B1 ;  /* 0x0000000000017941 */ /* 0x000fea0003800000 */
.L_x_434:
        /* <DEDUP_REMOVED lines=10> */
.L_x_437:
[----:B------:R-:W-:Y:S05]  /*25760*/  BSYNC B1 ;  /* 0x0000000000017941 */ /* 0x000fea0003800000 */
.L_x_436:
        /* <DEDUP_REMOVED lines=11> */
.L_x_439:
[----:B------:R-:W-:Y:S05]  /*25820*/  BSYNC B1 ;  /* 0x0000000000017941 */ /* 0x000fea0003800000 */
.L_x_438:
        /* <DEDUP_REMOVED lines=11> */
.L_x_441:
[----:B------:R-:W-:Y:S05]  /*258e0*/  BSYNC B1 ;  /* 0x0000000000017941 */ /* 0x000fea0003800000 */
.L_x_440:
        /* <DEDUP_REMOVED lines=11> */
.L_x_443:
[----:B------:R-:W-:Y:S05]  /*259a0*/  BSYNC B1 ;  /* 0x0000000000017941 */ /* 0x000fea0003800000 */
.L_x_442:
        /* <DEDUP_REMOVED lines=10> */
.L_x_445:
[----:B------:R-:W-:Y:S05]  /*25a50*/  BSYNC B1 ;  /* 0x0000000000017941 */ /* 0x000fea0003800000 */
.L_x_444:
        /* <DEDUP_REMOVED lines=11> */
.L_x_447:
[----:B------:R-:W-:Y:S05]  /*25b10*/  BSYNC B1 ;  /* 0x0000000000017941 */ /* 0x000fea0003800000 */
.L_x_446:
        /* <DEDUP_REMOVED lines=11> */
.L_x_449:
[----:B------:R-:W-:Y:S05]  /*25bd0*/  BSYNC B1 ;  /* 0x0000000000017941 */ /* 0x000fea0003800000 */
.L_x_448:
        /* <DEDUP_REMOVED lines=11> */
.L_x_451:
[----:B------:R-:W-:Y:S05]  /*25c90*/  BSYNC B1 ;  /* 0x0000000000017941 */ /* 0x000fea0003800000 */
.L_x_450:
        /* <DEDUP_REMOVED lines=10> */
.L_x_453:
[----:B------:R-:W-:Y:S05]  /*25d40*/  BSYNC B1 ;  /* 0x0000000000017941 */ /* 0x000fea0003800000 */
.L_x_452:
        /* <DEDUP_REMOVED lines=11> */
.L_x_455:
[----:B------:R-:W-:Y:S05]  /*25e00*/  BSYNC B1 ;  /* 0x0000000000017941 */ /* 0x000fea0003800000 */
.L_x_454:
        /* <DEDUP_REMOVED lines=11> */
.L_x_457:
[----:B------:R-:W-:Y:S05]  /*25ec0*/  BSYNC B1 ;  /* 0x0000000000017941 */ /* 0x000fea0003800000 */
.L_x_456:
        /* <DEDUP_REMOVED lines=11> */
.L_x_459:
[----:B------:R-:W-:Y:S05]  /*25f80*/  BSYNC B1 ;  /* 0x0000000000017941 */ /* 0x000fea0003800000 */
.L_x_458:
        /* <DEDUP_REMOVED lines=10> */
.L_x_461:
[----:B------:R-:W-:Y:S05]  /*26030*/  BSYNC B1 ;  /* 0x0000000000017941 */ /* 0x000fea0003800000 */
.L_x_460:
        /* <DEDUP_REMOVED lines=11> */
.L_x_463:
[----:B------:R-:W-:Y:S05]  /*260f0*/  BSYNC B1 ;  /* 0x0000000000017941 */ /* 0x000fea0003800000 */
.L_x_462:
        /* <DEDUP_REMOVED lines=11> */
.L_x_465:
[----:B------:R-:W-:Y:S05]  /*261b0*/  BSYNC B1 ;  /* 0x0000000000017941 */ /* 0x000fea0003800000 */
.L_x_464:
        /* <DEDUP_REMOVED lines=11> */
.L_x_467:
[----:B------:R-:W-:Y:S05]  /*26270*/  BSYNC B1 ;  /* 0x0000000000017941 */ /* 0x000fea0003800000 */
.L_x_466:
        /* <DEDUP_REMOVED lines=10> */
.L_x_469:
[----:B------:R-:W-:Y:S05]  /*26320*/  BSYNC B1 ;  /* 0x0000000000017941 */ /* 0x000fea0003800000 */
.L_x_468:
        /* <DEDUP_REMOVED lines=11> */
.L_x_471:
[----:B------:R-:W-:Y:S05]  /*263e0*/  BSYNC B1 ;  /* 0x0000000000017941 */ /* 0x000fea0003800000 */
.L_x_470:
        /* <DEDUP_REMOVED lines=11> */
.L_x_473:
[----:B------:R-:W-:Y:S05]  /*264a0*/  BSYNC B1 ;  /* 0x0000000000017941 */ /* 0x000fea0003800000 */
.L_x_472:
        /* <DEDUP_REMOVED lines=11> */
.L_x_475:
[----:B------:R-:W-:Y:S05]  /*26560*/  BSYNC B1 ;  /* 0x0000000000017941 */ /* 0x000fea0003800000 */
.L_x_474:
        /* <DEDUP_REMOVED lines=10> */
.L_x_477:
[----:B------:R-:W-:Y:S05]  /*26610*/  BSYNC B1 ;  /* 0x0000000000017941 */ /* 0x000fea0003800000 */
.L_x_476:
        /* <DEDUP_REMOVED lines=11> */
.L_x_479:
[----:B------:R-:W-:Y:S05]  /*266d0*/  BSYNC B1 ;  /* 0x0000000000017941 */ /* 0x000fea0003800000 */
.L_x_478:
        /* <DEDUP_REMOVED lines=11> */
.L_x_481:
[----:B------:R-:W-:Y:S05]  /*26790*/  BSYNC B1 ;  /* 0x0000000000017941 */ /* 0x000fea0003800000 */
.L_x_480:
        /* <DEDUP_REMOVED lines=11> */
.L_x_483:
[----:B------:R-:W-:Y:S05]  /*26850*/  BSYNC B1 ;  /* 0x0000000000017941 */ /* 0x000fea0003800000 */
.L_x_482:
        /* <DEDUP_REMOVED lines=10> */
.L_x_485:
[----:B------:R-:W-:Y:S05]  /*26900*/  BSYNC B1 ;  /* 0x0000000000017941 */ /* 0x000fea0003800000 */
.L_x_484:
        /* <DEDUP_REMOVED lines=11> */
.L_x_487:
[----:B------:R-:W-:Y:S05]  /*269c0*/  BSYNC B1 ;  /* 0x0000000000017941 */ /* 0x000fea0003800000 */
.L_x_486:
[----:B------:R-:W3:Y:S01]  /*269d0*/  LDL.LU R223, [R1+0x220] ;  /* 0x0002200001df7983 */ /* 0x000ee20000300800 */
[----:B-----5:R-:W-:Y:S01]  /*269e0*/  SHF.L.U32 R222, R219, 0x10, RZ ;  /* 0x00000010dbde7819 */ /* 0x020fe200000006ff */
[----:B------:R-:W-:Y:S01]  /*269f0*/  BSSY B1, `(.L_x_488) ;  /* 0x0000009000017945 */ /* 0x000fe20003800000 */
[----:B------:R-:W-:-:S03]  /*26a00*/  LOP3.LUT P5, RZ, R17, 0x8000000, RZ, 0xc0, !PT ;  /* 0x0800000011ff7812 */ /* 0x000fc600078ac0ff */
[----:B------:R-:W-:-:S04]  /*26a10*/  FMUL R222, R222, R16 ;  /* 0x00000010dede7220 */ /* 0x000fc80000400000 */
[----:B---3--:R-:W-:-:S05]  /*26a20*/  FFMA R222, R223, R2, R222 ;  /* 0x00000002dfde7223 */ /* 0x008fca00000000de */
[----:B------:R-:W-:-:S05]  /*26a30*/  F2FP.BF16.F32.PACK_AB R222, RZ, R222 ;  /* 0x000000deffde723e */ /* 0x000fca00000010ff */
[----:B------:R3:W-:Y:S01]  /*26a40*/  @P4 STG.E.U16 desc[UR46][R22.64+0xa0], R222 ;  /* 0x0000a0de16004986 */ /* 0x0007e2000c10152e */
[----:B------:R-:W-:-:S13]  /*26a50*/  ISETP.GT.AND P4, PT, R0, 0x100, P5 ;  /* 0x000001000000780c */ /* 0x000fda0002f84270 */
[----:B---3--:R-:W-:Y:S05]  /*26a60*/  @!P4 BRA `(.L_x_489) ;  /* 0x000000000004c947 */ /* 0x008fea0003800000 */
[----:B------:R3:W5:Y:S02]  /*26a70*/  LDG.E.LTC128B.U16 R219, desc[UR46][R10.64+0xa2] ;  /* 0x0000a22e0adb7981 */ /* 0x000764000c1e1520 */
.L_x_489:
[----:B------:R-:W-:Y:S05]  /*26a80*/  BSYNC B1 ;  /* 0x0000000000017941 */ /* 0x000fea0003800000 */
.L_x_488:
        /* <DEDUP_REMOVED lines=11> */
.L_x_491:
[----:B------:R-:W-:Y:S05]  /*26b40*/  BSYNC B1 ;  /* 0x0000000000017941 */ /* 0x000fea0003800000 */
.L_x_490:
        /* <DEDUP_REMOVED lines=10> */
.L_x_493:
[----:B------:R-:W-:Y:S05]  /*26bf0*/  BSYNC B1 ;  /* 0x0000000000017941 */ /* 0x000fea0003800000 */
.L_x_492:
        /* <DEDUP_REMOVED lines=11> */
.L_x_495:
[----:B------:R-:W-:Y:S05]  /*26cb0*/  BSYNC B1 ;  /* 0x0000000000017941 */ /* 0x000fea0003800000 */
.L_x_494:
        /* <DEDUP_REMOVED lines=11> */
.L_x_497:
[----:B------:R-:W-:Y:S05]  /*26d70*/  BSYNC B1 ;  /* 0x0000000000017941 */ /* 0x000fea0003800000 */
.L_x_496:
        /* <DEDUP_REMOVED lines=11> */
.L_x_499:
[----:B------:R-:W-:Y:S05]  /*26e30*/  BSYNC B1 ;  /* 0x0000000000017941 */ /* 0x000fea0003800000 */
.L_x_498:
        /* <DEDUP_REMOVED lines=10> */
.L_x_501:
[----:B------:R-:W-:Y:S05]  /*26ee0*/  BSYNC B1 ;  /* 0x0000000000017941 */ /* 0x000fea0003800000 */
.L_x_500:
        /* <DEDUP_REMOVED lines=11> */
.L_x_503:
[----:B------:R-:W-:Y:S05]  /*26fa0*/  BSYNC B1 ;  /* 0x0000000000017941 */ /* 0x000fea0003800000 */
.L_x_502:
        /* <DEDUP_REMOVED lines=11> */
.L_x_505:
[----:B------:R-:W-:Y:S05]  /*27060*/  BSYNC B1 ;  /* 0x0000000000017941 */ /* 0x000fea0003800000 */
.L_x_504:
        /* <DEDUP_REMOVED lines=11> */
.L_x_507:
[----:B------:R-:W-:Y:S05]  /*27120*/  BSYNC B1 ;  /* 0x0000000000017941 */ /* 0x000fea0003800000 */
.L_x_506:
        /* <DEDUP_REMOVED lines=10> */
.L_x_509:
[----:B------:R-:W-:Y:S05]  /*271d0*/  BSYNC B1 ;  /* 0x0000000000017941 */ /* 0x000fea0003800000 */
.L_x_508:
        /* <DEDUP_REMOVED lines=11> */
.L_x_511:
[----:B------:R-:W-:Y:S05]  /*27290*/  BSYNC B1 ;  /* 0x0000000000017941 */ /* 0x000fea0003800000 */
.L_x_510:
        /* <DEDUP_REMOVED lines=11> */
.L_x_513:
[----:B------:R-:W-:Y:S05]  /*27350*/  BSYNC B1 ;  /* 0x0000000000017941 */ /* 0x000fea0003800000 */
.L_x_512:
        /* <DEDUP_REMOVED lines=11> */
.L_x_515:
[----:B------:R-:W-:Y:S05]  /*27410*/  BSYNC B1 ;  /* 0x0000000000017941 */ /* 0x000fea0003800000 */
.L_x_514:
        /* <DEDUP_REMOVED lines=10> */
.L_x_517:
[----:B------:R-:W-:Y:S05]  /*274c0*/  BSYNC B1 ;  /* 0x0000000000017941 */ /* 0x000fea0003800000 */
.L_x_516:
        /* <DEDUP_REMOVED lines=11> */
.L_x_519:
[----:B------:R-:W-:Y:S05]  /*27580*/  BSYNC B1 ;  /* 0x0000000000017941 */ /* 0x000fea0003800000 */
.L_x_518:
        /* <DEDUP_REMOVED lines=11> */
.L_x_521:
[----:B------:R-:W-:Y:S05]  /*27640*/  BSYNC B1 ;  /* 0x0000000000017941 */ /* 0x000fea0003800000 */
.L_x_520:
        /* <DEDUP_REMOVED lines=11> */
.L_x_523:
[----:B------:R-:W-:Y:S05]  /*27700*/  BSYNC B1 ;  /* 0x0000000000017941 */ /* 0x000fea0003800000 */
.L_x_522:
        /* <DEDUP_REMOVED lines=10> */
.L_x_525:
[----:B------:R-:W-:Y:S05]  /*277b0*/  BSYNC B1 ;  /* 0x0000000000017941 */ /* 0x000fea0003800000 */
.L_x_524:
        /* <DEDUP_REMOVED lines=11> */
.L_x_527:
[----:B------:R-:W-:Y:S05]  /*27870*/  BSYNC B1 ;  /* 0x0000000000017941 */ /* 0x000fea0003800000 */
.L_x_526:
        /* <DEDUP_REMOVED lines=11> */
.L_x_529:
[----:B------:R-:W-:Y:S05]  /*27930*/  BSYNC B1 ;  /* 0x0000000000017941 */ /* 0x000fea0003800000 */
.L_x_528:
        /* <DEDUP_REMOVED lines=11> */
.L_x_531:
[----:B------:R-:W-:Y:S05]  /*279f0*/  BSYNC B1 ;  /* 0x0000000000017941 */ /* 0x000fea0003800000 */
.L_x_530:
        /* <DEDUP_REMOVED lines=10> */
.L_x_533:
[----:B------:R-:W-:Y:S05]  /*27aa0*/  BSYNC B1 ;  /* 0x0000000000017941 */ /* 0x000fea0003800000 */
.L_x_532:
        /* <DEDUP_REMOVED lines=11> */
.L_x_535:
[----:B------:R-:W-:Y:S05]  /*27b60*/  BSYNC B1 ;  /* 0x0000000000017941 */ /* 0x000fea0003800000 */
.L_x_534:
        /* <DEDUP_REMOVED lines=11> */
.L_x_537:
[----:B------:R-:W-:Y:S05]  /*27c20*/  BSYNC B1 ;  /* 0x0000000000017941 */ /* 0x000fea0003800000 */
.L_x_536:
        /* <DEDUP_REMOVED lines=11> */
.L_x_539:
[----:B------:R-:W-:Y:S05]  /*27ce0*/  BSYNC B1 ;  /* 0x0000000000017941 */ /* 0x000fea0003800000 */
.L_x_538:
        /* <DEDUP_REMOVED lines=10> */
.L_x_541:
[----:B------:R-:W-:Y:S05]  /*27d90*/  BSYNC B1 ;  /* 0x0000000000017941 */ /* 0x000fea0003800000 */
.L_x_540:
        /* <DEDUP_REMOVED lines=11> */
.L_x_543:
[----:B------:R-:W-:Y:S05]  /*27e50*/  BSYNC B1 ;  /* 0x0000000000017941 */ /* 0x000fea0003800000 */
.L_x_542:
        /* <DEDUP_REMOVED lines=11> */
.L_x_545:
[----:B------:R-:W-:Y:S05]  /*27f10*/  BSYNC B1 ;  /* 0x0000000000017941 */ /* 0x000fea0003800000 */
.L_x_544:
        /* <DEDUP_REMOVED lines=11> */
.L_x_547:
[----:B------:R-:W-:Y:S05]  /*27fd0*/  BSYNC B1 ;  /* 0x0000000000017941 */ /* 0x000fea0003800000 */
.L_x_546:
        /* <DEDUP_REMOVED lines=10> */
.L_x_549:
[----:B------:R-:W-:Y:S05]  /*28080*/  BSYNC B1 ;  /* 0x0000000000017941 */ /* 0x000fea0003800000 */
.L_x_548:
        /* <DEDUP_REMOVED lines=11> */
.L_x_551:
[----:B------:R-:W-:Y:S05]  /*28140*/  BSYNC B1 ;  /* 0x0000000000017941 */ /* 0x000fea0003800000 */
.L_x_550:
        /* <DEDUP_REMOVED lines=11> */
.L_x_553:
[----:B------:R-:W-:Y:S05]  /*28200*/  BSYNC B1 ;  /* 0x0000000000017941 */ /* 0x000fea0003800000 */
.L_x_552:
        /* <DEDUP_REMOVED lines=11> */
.L_x_555:
[----:B------:R-:W-:Y:S05]  /*282c0*/  BSYNC B1 ;  /* 0x0000000000017941 */ /* 0x000fea0003800000 */
.L_x_554:
        /* <DEDUP_REMOVED lines=10> */
.L_x_557:
[----:B------:R-:W-:Y:S05]  /*28370*/  BSYNC B1 ;  /* 0x0000000000017941 */ /* 0x000fea0003800000 */
.L_x_556:
        /* <DEDUP_REMOVED lines=11> */
.L_x_559:
[----:B------:R-:W-:Y:S05]  /*28430*/  BSYNC B1 ;  /* 0x0000000000017941 */ /* 0x000fea0003800000 */
.L_x_558:
        /* <DEDUP_REMOVED lines=11> */
.L_x_561:
[----:B------:R-:W-:Y:S05]  /*284f0*/  BSYNC B1 ;  /* 0x0000000000017941 */ /* 0x000fea0003800000 */
.L_x_560:
        /* <DEDUP_REMOVED lines=11> */
.L_x_563:
[----:B------:R-:W-:Y:S05]  /*285b0*/  BSYNC B1 ;  /* 0x0000000000017941 */ /* 0x000fea0003800000 */
.L_x_562:
        /* <DEDUP_REMOVED lines=10> */
.L_x_565:
[----:B------:R-:W-:Y:S05]  /*28660*/  BSYNC B1 ;  /* 0x0000000000017941 */ /* 0x000fea0003800000 */
.L_x_564:
        /* <DEDUP_REMOVED lines=11> */
.L_x_567:
[----:B------:R-:W-:Y:S05]  /*28720*/  BSYNC B1 ;  /* 0x0000000000017941 */ /* 0x000fea0003800000 */
.L_x_566:
        /* <DEDUP_REMOVED lines=11> */
.L_x_569:
[----:B------:R-:W-:Y:S05]  /*287e0*/  BSYNC B1 ;  /* 0x0000000000017941 */ /* 0x000fea0003800000 */
.L_x_568:
        /* <DEDUP_REMOVED lines=11> */
.L_x_571:
[----:B------:R-:W-:Y:S05]  /*288a0*/  BSYNC B1 ;  /* 0x0000000000017941 */ /* 0x000fea0003800000 */
.L_x_570:
        /* <DEDUP_REMOVED lines=10> */
.L_x_573:
[----:B------:R-:W-:Y:S05]  /*28950*/  BSYNC B1 ;  /* 0x0000000000017941 */ /* 0x000fea0003800000 */
.L_x_572:
        /* <DEDUP_REMOVED lines=11> */
.L_x_575:
[----:B------:R-:W-:Y:S05]  /*28a10*/  BSYNC B1 ;  /* 0x0000000000017941 */ /* 0x000fea0003800000 */
.L_x_574:
        /* <DEDUP_REMOVED lines=10> */
.L_x_577:
[----:B------:R-:W-:Y:S05]  /*28ac0*/  BSYNC B1 ;  /* 0x0000000000017941 */ /* 0x000fea0003800000 */
.L_x_576:
[----:B------:R-:W2:Y:S01]  /*28ad0*/  LDL.LU R223, [R1+0x2d4] ;  /* 0x0002d40001df7983 */ /* 0x000ea20000300800 */
[----:B-----5:R-:W-:Y:S01]  /*28ae0*/  IMAD.U32 R222, R219, 0x10000, RZ ;  /* 0x00010000dbde7824 */ /* 0x020fe200078e00ff */
        /* <DEDUP_REMOVED lines=8> */
.L_x_579:
[----:B------:R-:W-:Y:S05]  /*28b70*/  BSYNC B1 ;  /* 0x0000000000017941 */ /* 0x000fea0003800000 */
.L_x_578:
[----:B------:R-:W3:Y:S01]  /*28b80*/  LDL.LU R223, [R1+0x2d8] ;  /* 0x0002d80001df7983 */ /* 0x000ee20000300800 */
[----:B--2--5:R-:W-:Y:S01]  /*28b90*/  IMAD.U32 R222, R219, 0x10000, RZ ;  /* 0x00010000dbde7824 */ /* 0x024fe200078e00ff */
        /* <DEDUP_REMOVED lines=8> */
.L_x_581:
[----:B------:R-:W-:Y:S05]  /*28c20*/  BSYNC B1 ;  /* 0x0000000000017941 */ /* 0x000fea0003800000 */
.L_x_580:
[----:B------:R-:W4:Y:S01]  /*28c30*/  LDL.LU R223, [R1+0x2dc] ;  /* 0x0002dc0001df7983 */ /* 0x000f220000300800 */
[----:B--2--5:R-:W-:Y:S01]  /*28c40*/  IMAD.U32 R222, R219, 0x10000, RZ ;  /* 0x00010000dbde7824 */ /* 0x024fe200078e00ff */
[----:B------:R-:W-:Y:S01]  /*28c50*/  ISETP.GT.AND P5, PT, R0, 0x100, P3 ;  /* 0x000001000000780c */ /* 0x000fe20001fa4270 */
[----:B------:R-:W-:Y:S02]  /*28c60*/  BSSY B1, `(.L_x_582) ;  /* 0x0000007000017945 */ /* 0x000fe40003800000 */
[----:B------:R-:W-:-:S04]  /*28c70*/  FMUL R222, R222, R16 ;  /* 0x00000010dede7220 */ /* 0x000fc80000400000 */
[----:B----4-:R-:W-:-:S05]  /*28c80*/  FFMA R222, R223, R2, R222 ;  /* 0x00000002dfde7223 */ /* 0x010fca00000000de */
[----:B------:R-:W-:-:S05]  /*28c90*/  F2FP.BF16.F32.PACK_AB R222, RZ, R222 ;  /* 0x000000deffde723e */ /* 0x000fca00000010ff */
[----:B------:R2:W-:Y:S01]  /*28ca0*/  @P4 STG.E.U16 desc[UR46][R216.64+0x152], R222 ;  /* 0x000152ded8004986 */ /* 0x0005e2000c10152e */
[----:B------:R-:W-:Y:S05]  /*28cb0*/  @!P5 BRA `(.L_x_583) ;  /* 0x000000000004d947 */ /* 0x000fea0003800000 */
[----:B------:R4:W5:Y:S02]  /*28cc0*/  LDG.E.LTC128B.U16 R219, desc[UR46][R10.64+0x160] ;  /* 0x0001602e0adb7981 */ /* 0x000964000c1e1520 */
.L_x_583:
[----:B------:R-:W-:Y:S05]  /*28cd0*/  BSYNC B1 ;  /* 0x0000000000017941 */ /* 0x000fea0003800000 */
.L_x_582:
        /* <DEDUP_REMOVED lines=10> */
.L_x_585:
[----:B------:R-:W-:Y:S05]  /*28d80*/  BSYNC B1 ;  /* 0x0000000000017941 */ /* 0x000fea0003800000 */
.L_x_584:
        /* <DEDUP_REMOVED lines=10> */
.L_x_587:
[----:B------:R-:W-:Y:S05]  /*28e30*/  BSYNC B1 ;  /* 0x0000000000017941 */ /* 0x000fea0003800000 */
.L_x_586:
        /* <DEDUP_REMOVED lines=10> */
.L_x_589:
[----:B------:R-:W-:Y:S05]  /*28ee0*/  BSYNC B1 ;  /* 0x0000000000017941 */ /* 0x000fea0003800000 */
.L_x_588:
        /* <DEDUP_REMOVED lines=10> */
.L_x_591:
[----:B------:R-:W-:Y:S05]  /*28f90*/  BSYNC B1 ;  /* 0x0000000000017941 */ /* 0x000fea0003800000 */
.L_x_590:
        /* <DEDUP_REMOVED lines=10> */
.L_x_593:
[----:B------:R-:W-:Y:S05]  /*29040*/  BSYNC B1 ;  /* 0x0000000000017941 */ /* 0x000fea0003800000 */
.L_x_592:
        /* <DEDUP_REMOVED lines=10> */
.L_x_595:
[----:B------:R-:W-:Y:S05]  /*290f0*/  BSYNC B1 ;  /* 0x0000000000017941 */ /* 0x000fea0003800000 */
.L_x_594:
        /* <DEDUP_REMOVED lines=10> */
.L_x_597:
[----:B------:R-:W-:Y:S05]  /*291a0*/  BSYNC B1 ;  /* 0x0000000000017941 */ /* 0x000fea0003800000 */
.L_x_596:
[----:B------:R-:W4:Y:S01]  /*291b0*/  LDL.LU R223, [R1+0x2fc] ;  /* 0x0002fc0001df7983 */ /* 0x000f220000300800 */
[----:B--2--5:R-:W-:Y:S01]  /*291c0*/  IMAD.U32 R222, R219, 0x10000, RZ ;  /* 0x00010000dbde7824 */ /* 0x024fe200078e00ff */
[----:B------:R-:W-:Y:S01]  /*291d0*/  ISETP.GT.AND P3, PT, R3, 0xc0, PT ;  /* 0x000000c00300780c */ /* 0x000fe20003f64270 */
[----:B------:R-:W-:Y:S01]  /*291e0*/  BSSY B1, `(.L_x_598) ;  /* 0x000000e000017945 */ /* 0x000fe20003800000 */
[----:B------:R-:W-:Y:S01]  /*291f0*/  LOP3.LUT R17, R17, 0xfffffffe, RZ, 0xc0, !PT ;  /* 0xfffffffe11117812 */ /* 0x000fe200078ec0ff */
[----:B------:R-:W-:Y:S01]  /*29200*/  FMUL R222, R222, R16 ;  /* 0x00000010dede7220 */ /* 0x000fe20000400000 */
[----:B------:R-:W-:-:S09]  /*29210*/  ISETP.GT.AND P1, PT, R0, RZ, P3 ;  /* 0x000000ff0000720c */ /* 0x000fd20001f24270 */
[----:B------:R-:W-:Y:S01]  /*29220*/  @P3 LOP3.LUT R17, R17, 0x1, RZ, 0xfc, !PT ;  /* 0x0000000111113812 */ /* 0x000fe200078efcff */
[----:B----4-:R-:W-:Y:S01]  /*29230*/  FFMA R222, R223, R2, R222 ;  /* 0x00000002dfde7223 */ /* 0x010fe200000000de */
[----:B------:R-:W-:-:S04]  /*29240*/  @P0 IMAD.MOV.U32 R223, RZ, RZ, R217 ;  /* 0x000000ffffdf0224 */ /* 0x000fc800078e00d9 */
[----:B------:R-:W-:-:S04]  /*29250*/  F2FP.BF16.F32.PACK_AB R222, RZ, R222 ;  /* 0x000000deffde723e */ /* 0x000fc800000010ff */
[----:B------:R-:W-:Y:S01]  /*29260*/  PRMT R224, R222, 0x7610, R224 ;  /* 0x00007610dee07816 */ /* 0x000fe200000000e0 */
[--C-:B------:R-:W-:Y:S01]  /*29270*/  @P0 IMAD.MOV.U32 R222, RZ, RZ, R216.reuse ;  /* 0x000000ffffde0224 */ /* 0x100fe200078e00d8 */
[----:B------:R-:W-:-:S04]  /*29280*/  PRMT R216, R219, 0x7610, R216 ;  /* 0x00007610dbd87816 */ /* 0x000fc800000000d8 */
[----:B------:R2:W-:Y:S01]  /*29290*/  @P0 STG.E.U16 desc[UR46][R222.64+0x172], R224 ;  /* 0x000172e0de000986 */ /* 0x0005e2000c10152e */
[----:B------:R-:W-:Y:S05]  /*292a0*/  @!P1 BRA `(.L_x_599) ;  /* 0x0000000000049947 */ /* 0x000fea0003800000 */
[----:B------:R4:W5:Y:S02]  /*292b0*/  LDG.E.LTC128B.U16 R216, desc[UR46][R20.64+0x180] ;  /* 0x0001802e14d87981 */ /* 0x000964000c1e1520 */
.L_x_599:
[----:B------:R-:W-:Y:S05]  /*292c0*/  BSYNC B1 ;  /* 0x0000000000017941 */ /* 0x000fea0003800000 */
.L_x_598:
[----:B------:R-:W3:Y:S01]  /*292d0*/  LDL.LU R219, [R1] ;  /* 0x0000000001db7983 */ /* 0x000ee20000300800 */
[----:B-----5:R-:W-:Y:S01]  /*292e0*/  IMAD.U32 R217, R216, 0x10000, RZ ;  /* 0x00010000d8d97824 */ /* 0x020fe200078e00ff */
        /* <DEDUP_REMOVED lines=11> */
.L_x_601:
[----:B------:R-:W-:Y:S05]  /*293a0*/  BSYNC B1 ;  /* 0x0000000000017941 */ /* 0x000fea0003800000 */
.L_x_600:
[----:B------:R-:W2:Y:S01]  /*293b0*/  LDL.LU R219, [R1+0x4] ;  /* 0x0000040001db7983 */ /* 0x000ea20000300800 */
[----:B---3-5:R-:W-:Y:S01]  /*293c0*/  IMAD.U32 R217, R216, 0x10000, RZ ;  /* 0x00010000d8d97824 */ /* 0x028fe200078e00ff */
        /* <DEDUP_REMOVED lines=8> */
.L_x_603:
[----:B------:R-:W-:Y:S05]  /*29450*/  BSYNC B1 ;  /* 0x0000000000017941 */ /* 0x000fea0003800000 */
.L_x_602:
        /* <DEDUP_REMOVED lines=10> */
.L_x_605:
[----:B------:R-:W-:Y:S05]  /*29500*/  BSYNC B1 ;  /* 0x0000000000017941 */ /* 0x000fea0003800000 */
.L_x_604:
[----:B------:R-:W3:Y:S01]  /*29510*/  LDL.LU R219, [R1+0xc] ;  /* 0x00000c0001db7983 */ /* 0x000ee20000300800 */
[----:B--2--5:R-:W-:Y:S01]  /*29520*/  IMAD.U32 R217, R216, 0x10000, RZ ;  /* 0x00010000d8d97824 */ /* 0x024fe200078e00ff */
        /* <DEDUP_REMOVED lines=11> */
.L_x_607:
[----:B------:R-:W-:Y:S05]  /*295e0*/  BSYNC B1 ;  /* 0x0000000000017941 */ /* 0x000fea0003800000 */
.L_x_606:
        /* <DEDUP_REMOVED lines=13> */
.L_x_609:
[----:B------:R-:W-:Y:S05]  /*296c0*/  BSYNC B1 ;  /* 0x0000000000017941 */ /* 0x000fea0003800000 */
.L_x_608:
        /* <DEDUP_REMOVED lines=10> */
.L_x_611:
[----:B------:R-:W-:Y:S05]  /*29770*/  BSYNC B1 ;  /* 0x0000000000017941 */ /* 0x000fea0003800000 */
.L_x_610:
        /* <DEDUP_REMOVED lines=10> */
.L_x_613:
[----:B------:R-:W-:Y:S05]  /*29820*/  BSYNC B1 ;  /* 0x0000000000017941 */ /* 0x000fea0003800000 */
.L_x_612:
        /* <DEDUP_REMOVED lines=13> */
.L_x_615:
[----:B------:R-:W-:Y:S05]  /*29900*/  BSYNC B1 ;  /* 0x0000000000017941 */ /* 0x000fea0003800000 */
.L_x_614:
[----:B------:R-:W4:Y:S01]  /*29910*/  LDL.LU R219, [R1+0x20] ;  /* 0x0000200001db7983 */ /* 0x000f220000300800 */
[----:B--2--5:R-:W-:Y:S01]  /*29920*/  IMAD.U32 R217, R216, 0x10000, RZ ;  /* 0x00010000d8d97824 */ /* 0x024fe200078e00ff */
[----:B------:R-:W-:Y:S01]  /*29930*/  ISETP.GT.AND P1, PT, R3, 0xd1, PT ;  /* 0x000000d10300780c */ /* 0x000fe20003f24270 */
[----:B------:R-:W-:Y:S01]  /*29940*/  BSSY B1, `(.L_x_616) ;  /* 0x000000a000017945 */ /* 0x000fe20003800000 */
[----:B------:R-:W-:Y:S01]  /*29950*/  LOP3.LUT R17, R17, 0xffffffbf, RZ, 0xc0, !PT ;  /* 0xffffffbf11117812 */ /* 0x000fe200078ec0ff */
[----:B------:R-:W-:-:S10]  /*29960*/  FMUL R217, R217, R16 ;  /* 0x00000010d9d97220 */ /* 0x000fd40000400000 */
[----:B------:R-:W-:Y:S01]  /*29970*/  @P1 LOP3.LUT R17, R17, 0x40, RZ, 0xfc, !PT ;  /* 0x0000004011111812 */ /* 0x000fe200078efcff */
[----:B----4-:R-:W-:-:S05]  /*29980*/  FFMA R217, R219, R2, R217 ;  /* 0x00000002dbd97223 */ /* 0x010fca00000000d9 */
[----:B------:R-:W-:-:S05]  /*29990*/  F2FP.BF16.F32.PACK_AB R217, RZ, R217 ;  /* 0x000000d9ffd9723e */ /* 0x000fca00000010ff */
[----:B------:R2:W-:Y:S01]  /*299a0*/  @P0 STG.E.U16 desc[UR46][R4.64+0x1a0], R217 ;  /* 0x0001a0d904000986 */ /* 0x0005e2000c10152e */
[----:B------:R-:W-:-:S13]  /*299b0*/  ISETP.GT.AND P0, PT, R0, RZ, P1 ;  /* 0x000000ff0000720c */ /* 0x000fda0000f04270 */
[----:B--2---:R-:W-:Y:S05]  /*299c0*/  @!P0 BRA `(.L_x_617) ;  /* 0x0000000000048947 */ /* 0x004fea0003800000 */
[----:B------:R2:W5:Y:S02]  /*299d0*/  LDG.E.LTC128B.U16 R216, desc[UR46][R20.64+0x1a2] ;  /* 0x0001a22e14d87981 */ /* 0x000564000c1e1520 */
.L_x_617:
[----:B------:R-:W-:Y:S05]  /*299e0*/  BSYNC B1 ;  /* 0x0000000000017941 */ /* 0x000fea0003800000 */
.L_x_616:
[----:B------:R-:W4:Y:S01]  /*299f0*/  LDL.LU R219, [R1+0x24] ;  /* 0x0000240001db7983 */ /* 0x000f220000300800 */
[----:B-----5:R-:W-:Y:S01]  /*29a00*/  IMAD.U32 R217, R216, 0x10000, RZ ;  /* 0x00010000d8d97824 */ /* 0x020fe200078e00ff */
[----:B------:R-:W-:Y:S03]  /*29a10*/  BSSY B1, `(.L_x_618) ;  /* 0x0000008000017945 */ /* 0x000fe60003800000 */
[----:B------:R-:W-:-:S04]  /*29a20*/  FMUL R217, R217, R16 ;  /* 0x00000010d9d97220 */ /* 0x000fc80000400000 */
[----:B----4-:R-:W-:-:S05]  /*29a30*/  FFMA R217, R219, R2, R217 ;  /* 0x00000002dbd97223 */ /* 0x010fca00000000d9 */
[----:B------:R-:W-:-:S05]  /*29a40*/  F2FP.BF16.F32.PACK_AB R217, RZ, R217 ;  /* 0x000000d9ffd9723e */ /* 0x000fca00000010ff */
[----:B------:R4:W-:Y:S01]  /*29a50*/  @P0 STG.E.U16 desc[UR46][R4.64+0x1a2], R217 ;  /* 0x0001a2d904000986 */ /* 0x0009e2000c10152e */
[----:B------:R-:W-:-:S13]  /*29a60*/  ISETP.GT.AND P0, PT, R0, 0x8, P2 ;  /* 0x000000080000780c */ /* 0x000fda0001704270 */
[----:B----4-:R-:W-:Y:S05]  /*29a70*/  @!P0 BRA `(.L_x_619) ;  /* 0x0000000000048947 */ /* 0x010fea0003800000 */
[----:B------:R4:W5:Y:S02]  /*29a80*/  LDG.E.LTC128B.U16 R216, desc[UR46][R18.64+0x1a0] ;  /* 0x0001a02e12d87981 */ /* 0x000964000c1e1520 */
.L_x_619:
[----:B------:R-:W-:Y:S05]  /*29a90*/  BSYNC B1 ;  /* 0x0000000000017941 */ /* 0x000fea0003800000 */
.L_x_618:
[----:B------:R-:W2:Y:S01]  /*29aa0*/  LDL.LU R222, [R1+0x28] ;  /* 0x0000280001de7983 */ /* 0x000ea20000300800 */
[C---:B-----5:R-:W-:Y:S01]  /*29ab0*/  SHF.L.U32 R217, R216.reuse, 0x10, RZ ;  /* 0x00000010d8d97819 */ /* 0x060fe200000006ff */
[----:B------:R-:W-:Y:S01]  /*29ac0*/  BSSY B1, `(.L_x_620) ;  /* 0x0000009000017945 */ /* 0x000fe20003800000 */
[----:B------:R-:W-:-:S03]  /*29ad0*/  PRMT R219, R216, 0x7610, R219 ;  /* 0x00007610d8db7816 */ /* 0x000fc600000000db */
[----:B------:R-:W-:-:S04]  /*29ae0*/  FMUL R217, R217, R16 ;  /* 0x00000010d9d97220 */ /* 0x000fc80000400000 */
[----:B--2---:R-:W-:-:S05]  /*29af0*/  FFMA R217, R222, R2, R217 ;  /* 0x00000002ded97223 */ /* 0x004fca00000000d9 */
[----:B------:R-:W-:-:S05]  /*29b00*/  F2FP.BF16.F32.PACK_AB R217, RZ, R217 ;  /* 0x000000d9ffd9723e */ /* 0x000fca00000010ff */
[----:B------:R2:W-:Y:S01]  /*29b10*/  @P0 STG.E.U16 desc[UR46][R6.64+0x1a0], R217 ;  /* 0x0001a0d906000986 */ /* 0x0005e2000c10152e */
[----:B------:R-:W-:-:S13]  /*29b20*/  ISETP.GT.AND P0, PT, R0, 0x8, P1 ;  /* 0x000000080000780c */ /* 0x000fda0000f04270 */
[----:B--2---:R-:W-:Y:S05]  /*29b30*/  @!P0 BRA `(.L_x_621) ;  /* 0x0000000000048947 */ /* 0x004fea0003800000 */
[----:B------:R2:W5:Y:S02]  /*29b40*/  LDG.E.LTC128B.U16 R219, desc[UR46][R18.64+0x1a2] ;  /* 0x0001a22e12db7981 */ /* 0x000564000c1e1520 */
.L_x_621:
[----:B------:R-:W-:Y:S05]  /*29b50*/  BSYNC B1 ;  /* 0x0000000000017941 */ /* 0x000fea0003800000 */
.L_x_620:
        /* <DEDUP_REMOVED lines=10> */
[----:B------:R-:W-:-:S05]  /*29c00*/  IADD3 R222, P0, R228, R220, RZ ;  /* 0x000000dce4de7210 */ /* 0x000fca0007f1e0ff */
[----:B------:R-:W-:Y:S01]  /*29c10*/  IMAD.X R223, R226, 0x1, R221, P0 ;  /* 0x00000001e2df7824 */ /* 0x000fe200000e06dd */
[----:B---3--:R-:W-:-:S05]  /*29c20*/  IADD3 R216, P0, R228, R22, RZ ;  /* 0x00000016e4d87210 */ /* 0x008fca0007f1e0ff */
[----:B------:R-:W-:Y:S01]  /*29c30*/  IMAD.X R217, R226, 0x1, R23, P0 ;  /* 0x00000001e2d97824 */ /* 0x000fe200000e0617 */
[----:B------:R-:W-:-:S13]  /*29c40*/  ISETP.GT.AND P0, PT, R0, RZ, P2 ;  /* 0x000000ff0000720c */ /* 0x000fda0001704270 */
[----:B------:R-:W-:Y:S05]  /*29c50*/  @!P0 BRA `(.L_x_623) ;  /* 0x0000000000048947 */ /* 0x000fea0003800000 */
[----:B------:R3:W5:Y:S02]  /*29c60*/  LDG.E.LTC128B.U16 R219, desc[UR46][R20.64+0x1b0] ;  /* 0x0001b02e14db7981 */ /* 0x000764000c1e1520 */
.L_x_623:
[----:B------:R-:W-:Y:S05]  /*29c70*/  BSYNC B1 ;  /* 0x0000000000017941 */ /* 0x000fea0003800000 */
.L_x_622:
        /* <DEDUP_REMOVED lines=13> */
.L_x_625:
[----:B------:R-:W-:Y:S05]  /*29d50*/  BSYNC B1 ;  /* 0x0000000000017941 */ /* 0x000fea0003800000 */
.L_x_624:
        /* <DEDUP_REMOVED lines=10> */
.L_x_627:
[----:B------:R-:W-:Y:S05]  /*29e00*/  BSYNC B1 ;  /* 0x0000000000017941 */ /* 0x000fea0003800000 */
.L_x_626:
        /* <DEDUP_REMOVED lines=10> */
.L_x_629:
[----:B------:R-:W-:Y:S05]  /*29eb0*/  BSYNC B1 ;  /* 0x0000000000017941 */ /* 0x000fea0003800000 */
.L_x_628:
        /* <DEDUP_REMOVED lines=13> */
.L_x_631:
[----:B------:R-:W-:Y:S05]  /*29f90*/  BSYNC B1 ;  /* 0x0000000000017941 */ /* 0x000fea0003800000 */
.L_x_630:
        /* <DEDUP_REMOVED lines=13> */
.L_x_633:
[----:B------:R-:W-:Y:S05]  /*2a070*/  BSYNC B1 ;  /* 0x0000000000017941 */ /* 0x000fea0003800000 */
.L_x_632:
        /* <DEDUP_REMOVED lines=10> */
.L_x_635:
[----:B------:R-:W-:Y:S05]  /*2a120*/  BSYNC B1 ;  /* 0x0000000000017941 */ /* 0x000fea0003800000 */
.L_x_634:
        /* <DEDUP_REMOVED lines=10> */
.L_x_637:
[----:B------:R-:W-:Y:S05]  /*2a1d0*/  BSYNC B1 ;  /* 0x0000000000017941 */ /* 0x000fea0003800000 */
.L_x_636:
        /* <DEDUP_REMOVED lines=13> */
.L_x_639:
[----:B------:R-:W-:Y:S05]  /*2a2b0*/  BSYNC B1 ;  /* 0x0000000000017941 */ /* 0x000fea0003800000 */
.L_x_638:
        /* <DEDUP_REMOVED lines=13> */
.L_x_641:
[----:B------:R-:W-:Y:S05]  /*2a390*/  BSYNC B1 ;  /* 0x0000000000017941 */ /* 0x000fea0003800000 */
.L_x_640:
        /* <DEDUP_REMOVED lines=10> */
.L_x_643:
[----:B------:R-:W-:Y:S05]  /*2a440*/  BSYNC B1 ;  /* 0x0000000000017941 */ /* 0x000fea0003800000 */
.L_x_642:
        /* <DEDUP_REMOVED lines=10> */
.L_x_645:
[----:B------:R-:W-:Y:S05]  /*2a4f0*/  BSYNC B1 ;  /* 0x0000000000017941 */ /* 0x000fea0003800000 */
.L_x_644:
        /* <DEDUP_REMOVED lines=13> */
.L_x_647:
[----:B------:R-:W-:Y:S05]  /*2a5d0*/  BSYNC B1 ;  /* 0x0000000000017941 */ /* 0x000fea0003800000 */
.L_x_646:
        /* <DEDUP_REMOVED lines=13> */
.L_x_649:
[----:B------:R-:W-:Y:S05]  /*2a6b0*/  BSYNC B1 ;  /* 0x0000000000017941 */ /* 0x000fea0003800000 */
.L_x_648:
        /* <DEDUP_REMOVED lines=10> */
.L_x_651:
[----:B------:R-:W-:Y:S05]  /*2a760*/  BSYNC B1 ;  /* 0x0000000000017941 */ /* 0x000fea0003800000 */
.L_x_650:
        /* <DEDUP_REMOVED lines=10> */
.L_x_653:
[----:B------:R-:W-:Y:S05]  /*2a810*/  BSYNC B1 ;  /* 0x0000000000017941 */ /* 0x000fea0003800000 */
.L_x_652:
        /* <DEDUP_REMOVED lines=13> */
.L_x_655:
[----:B------:R-:W-:Y:S05]  /*2a8f0*/  BSYNC B1 ;  /* 0x0000000000017941 */ /* 0x000fea0003800000 */
.L_x_654:
        /* <DEDUP_REMOVED lines=13> */
.L_x_657:
[----:B------:R-:W-:Y:S05]  /*2a9d0*/  BSYNC B1 ;  /* 0x0000000000017941 */ /* 0x000fea0003800000 */
.L_x_656:
        /* <DEDUP_REMOVED lines=10> */
.L_x_659:
[----:B------:R-:W-:Y:S05]  /*2aa80*/  BSYNC B1 ;  /* 0x0000000000017941 */ /* 0x000fea0003800000 */
.L_x_658:
        /* <DEDUP_REMOVED lines=10> */
.L_x_661:
[----:B------:R-:W-:Y:S05]  /*2ab30*/  BSYNC B1 ;  /* 0x0000000000017941 */ /* 0x000fea0003800000 */
.L_x_660:
        /* <DEDUP_REMOVED lines=13> */
.L_x_663:
[----:B------:R-:W-:Y:S05]  /*2ac10*/  BSYNC B1 ;  /* 0x0000000000017941 */ /* 0x000fea0003800000 */
.L_x_662:
        /* <DEDUP_REMOVED lines=13> */
.L_x_665:
[----:B------:R-:W-:Y:S05]  /*2acf0*/  BSYNC B1 ;  /* 0x0000000000017941 */ /* 0x000fea0003800000 */
.L_x_664:
        /* <DEDUP_REMOVED lines=10> */
.L_x_667:
[----:B------:R-:W-:Y:S05]  /*2ada0*/  BSYNC B1 ;  /* 0x0000000000017941 */ /* 0x000fea0003800000 */
.L_x_666:
        /* <DEDUP_REMOVED lines=10> */
.L_x_669:
[----:B------:R-:W-:Y:S05]  /*2ae50*/  BSYNC B1 ;  /* 0x0000000000017941 */ /* 0x000fea0003800000 */
.L_x_668:
        /* <DEDUP_REMOVED lines=13> */
.L_x_671:
[----:B------:R-:W-:Y:S05]  /*2af30*/  BSYNC B1 ;  /* 0x0000000000017941 */ /* 0x000fea0003800000 */
.L_x_670:
        /* <DEDUP_REMOVED lines=13> */
.L_x_673:
[----:B------:R-:W-:Y:S05]  /*2b010*/  BSYNC B1 ;  /* 0x0000000000017941 */ /* 0x000fea0003800000 */
.L_x_672:
        /* <DEDUP_REMOVED lines=10> */
.L_x_675:
[----:B------:R-:W-:Y:S05]  /*2b0c0*/  BSYNC B1 ;  /* 0x0000000000017941 */ /* 0x000fea0003800000 */
.L_x_674:
        /* <DEDUP_REMOVED lines=10> */
.L_x_677:
[----:B------:R-:W-:Y:S05]  /*2b170*/  BSYNC B1 ;  /* 0x0000000000017941 */ /* 0x000fea0003800000 */
.L_x_676:
        /* <DEDUP_REMOVED lines=13> */
.L_x_679:
[----:B------:R-:W-:Y:S05]  /*2b250*/  BSYNC B1 ;  /* 0x0000000000017941 */ /* 0x000fea0003800000 */
.L_x_678:
        /* <DEDUP_REMOVED lines=13> */
.L_x_681:
[----:B------:R-:W-:Y:S05]  /*2b330*/  BSYNC B1 ;  /* 0x0000000000017941 */ /* 0x000fea0003800000 */
.L_x_680:
        /* <DEDUP_REMOVED lines=10> */
.L_x_683:
[----:B------:R-:W-:Y:S05]  /*2b3e0*/  BSYNC B1 ;  /* 0x0000000000017941 */ /* 0x000fea0003800000 */
.L_x_682:
        /* <DEDUP_REMOVED lines=10> */
.L_x_685:
[----:B------:R-:W-:Y:S05]  /*2b490*/  BSYNC B1 ;  /* 0x0000000000017941 */ /* 0x000fea0003800000 */
.L_x_684:
        /* <DEDUP_REMOVED lines=13> */
.L_x_687:
[----:B------:R-:W-:Y:S05]  /*2b570*/  BSYNC B1 ;  /* 0x0000000000017941 */ /* 0x000fea0003800000 */
.L_x_686:
        /* <DEDUP_REMOVED lines=13> */
.L_x_689:
[----:B------:R-:W-:Y:S05]  /*2b650*/  BSYNC B1 ;  /* 0x0000000000017941 */ /* 0x000fea0003800000 */
.L_x_688:
        /* <DEDUP_REMOVED lines=10> */
.L_x_691:
[----:B------:R-:W-:Y:S05]  /*2b700*/  BSYNC B1 ;  /* 0x0000000000017941 */ /* 0x000fea0003800000 */
.L_x_690:
        /* <DEDUP_REMOVED lines=10> */
.L_x_693:
[----:B------:R-:W-:Y:S05]  /*2b7b0*/  BSYNC B1 ;  /* 0x0000000000017941 */ /* 0x000fea0003800000 */
.L_x_692:
        /* <DEDUP_REMOVED lines=13> */
.L_x_695:
[----:B------:R-:W-:Y:S05]  /*2b890*/  BSYNC B1 ;  /* 0x0000000000017941 */ /* 0x000fea0003800000 */
.L_x_694:
        /* <DEDUP_REMOVED lines=13> */
.L_x_697:
[----:B------:R-:W-:Y:S05]  /*2b970*/  BSYNC B1 ;  /* 0x0000000000017941 */ /* 0x000fea0003800000 */
.L_x_696:
        /* <DEDUP_REMOVED lines=10> */
.L_x_699:
[----:B------:R-:W-:Y:S05]  /*2ba20*/  BSYNC B1 ;  /* 0x0000000000017941 */ /* 0x000fea0003800000 */
.L_x_698:
        /* <DEDUP_REMOVED lines=10> */
.L_x_701:
[----:B------:R-:W-:Y:S05]  /*2bad0*/  BSYNC B1 ;  /* 0x0000000000017941 */ /* 0x000fea0003800000 */
.L_x_700:
        /* <DEDUP_REMOVED lines=13> */
.L_x_703:
[----:B------:R-:W-:Y:S05]  /*2bbb0*/  BSYNC B1 ;  /* 0x0000000000017941 */ /* 0x000fea0003800000 */
.L_x_702:
        /* <DEDUP_REMOVED lines=13> */
.L_x_705:
[----:B------:R-:W-:Y:S05]  /*2bc90*/  BSYNC B1 ;  /* 0x0000000000017941 */ /* 0x000fea0003800000 */
.L_x_704:
        /* <DEDUP_REMOVED lines=10> */
.L_x_707:
[----:B------:R-:W-:Y:S05]  /*2bd40*/  BSYNC B1 ;  /* 0x0000000000017941 */ /* 0x000fea0003800000 */
.L_x_706:
        /* <DEDUP_REMOVED lines=10> */
.L_x_709:
[----:B------:R-:W-:Y:S05]  /*2bdf0*/  BSYNC B1 ;  /* 0x0000000000017941 */ /* 0x000fea0003800000 */
.L_x_708:
        /* <DEDUP_REMOVED lines=13> */
.L_x_711:
[----:B------:R-:W-:Y:S05]  /*2bed0*/  BSYNC B1 ;  /* 0x0000000000017941 */ /* 0x000fea0003800000 */
.L_x_710:
        /* <DEDUP_REMOVED lines=13> */
.L_x_713:
[----:B------:R-:W-:Y:S05]  /*2bfb0*/  BSYNC B1 ;  /* 0x0000000000017941 */ /* 0x000fea0003800000 */
.L_x_712:
        /* <DEDUP_REMOVED lines=10> */
.L_x_715:
[----:B------:R-:W-:Y:S05]  /*2c060*/  BSYNC B1 ;  /* 0x0000000000017941 */ /* 0x000fea0003800000 */
.L_x_714:
        /* <DEDUP_REMOVED lines=10> */
.L_x_717:
[----:B------:R-:W-:Y:S05]  /*2c110*/  BSYNC B1 ;  /* 0x0000000000017941 */ /* 0x000fea0003800000 */
.L_x_716:
        /* <DEDUP_REMOVED lines=13> */
.L_x_719:
[----:B------:R-:W-:Y:S05]  /*2c1f0*/  BSYNC B1 ;  /* 0x0000000000017941 */ /* 0x000fea0003800000 */
.L_x_718:
        /* <DEDUP_REMOVED lines=13> */
.L_x_721:
[----:B------:R-:W-:Y:S05]  /*2c2d0*/  BSYNC B1 ;  /* 0x0000000000017941 */ /* 0x000fea0003800000 */
.L_x_720:
        /* <DEDUP_REMOVED lines=10> */
.L_x_723:
[----:B------:R-:W-:Y:S05]  /*2c380*/  BSYNC B1 ;  /* 0x0000000000017941 */ /* 0x000fea0003800000 */
.L_x_722:
        /* <DEDUP_REMOVED lines=10> */
.L_x_725:
[----:B------:R-:W-:Y:S05]  /*2c430*/  BSYNC B1 ;  /* 0x0000000000017941 */ /* 0x000fea0003800000 */
.L_x_724:
        /* <DEDUP_REMOVED lines=13> */
.L_x_727:
[----:B------:R-:W-:Y:S05]  /*2c510*/  BSYNC B1 ;  /* 0x0000000000017941 */ /* 0x000fea0003800000 */
.L_x_726:
        /* <DEDUP_REMOVED lines=13> */
.L_x_729:
[----:B------:R-:W-:Y:S05]  /*2c5f0*/  BSYNC B1 ;  /* 0x0000000000017941 */ /* 0x000fea0003800000 */
.L_x_728:
        /* <DEDUP_REMOVED lines=10> */
.L_x_731:
[----:B------:R-:W-:Y:S05]  /*2c6a0*/  BSYNC B1 ;  /* 0x0000000000017941 */ /* 0x000fea0003800000 */
.L_x_730:
        /* <DEDUP_REMOVED lines=10> */
.L_x_733:
[----:B------:R-:W-:Y:S05]  /*2c750*/  BSYNC B1 ;  /* 0x0000000000017941 */ /* 0x000fea0003800000 */
.L_x_732:
        /* <DEDUP_REMOVED lines=13> */
.L_x_735:
[----:B------:R-:W-:Y:S05]  /*2c830*/  BSYNC B1 ;  /* 0x0000000000017941 */ /* 0x000fea0003800000 */
.L_x_734:
        /* <DEDUP_REMOVED lines=13> */
.L_x_737:
[----:B------:R-:W-:Y:S05]  /*2c910*/  BSYNC B1 ;  /* 0x0000000000017941 */ /* 0x000fea0003800000 */
.L_x_736:
        /* <DEDUP_REMOVED lines=10> */
.L_x_739:
[----:B------:R-:W-:Y:S05]  /*2c9c0*/  BSYNC B1 ;  /* 0x0000000000017941 */ /* 0x000fea0003800000 */
.L_x_738:
        /* <DEDUP_REMOVED lines=10> */
.L_x_741:
[----:B------:R-:W-:Y:S05]  /*2ca70*/  BSYNC B1 ;  /* 0x0000000000017941 */ /* 0x000fea0003800000 */
.L_x_740:
        /* <DEDUP_REMOVED lines=13> */
.L_x_743:
[----:B------:R-:W-:Y:S05]  /*2cb50*/  BSYNC B1 ;  /* 0x0000000000017941 */ /* 0x000fea0003800000 */
.L_x_742:
        /* <DEDUP_REMOVED lines=13> */
.L_x_745:
[----:B------:R-:W-:Y:S05]  /*2cc30*/  BSYNC B1 ;  /* 0x0000000000017941 */ /* 0x000fea0003800000 */
.L_x_744:
        /* <DEDUP_REMOVED lines=10> */
.L_x_747:
[----:B------:R-:W-:Y:S05]  /*2cce0*/  BSYNC B1 ;  /* 0x0000000000017941 */ /* 0x000fea0003800000 */
.L_x_746:
        /* <DEDUP_REMOVED lines=10> */
.L_x_749:
[----:B------:R-:W-:Y:S05]  /*2cd90*/  BSYNC B1 ;  /* 0x0000000000017941 */ /* 0x000fea0003800000 */
.L_x_748:
        /* <DEDUP_REMOVED lines=13> */
.L_x_751:
[----:B------:R-:W-:Y:S05]  /*2ce70*/  BSYNC B1 ;  /* 0x0000000000017941 */ /* 0x000fea0003800000 */
.L_x_750:
        /* <DEDUP_REMOVED lines=13> */
.L_x_753:
[----:B------:R-:W-:Y:S05]  /*2cf50*/  BSYNC B1 ;  /* 0x0000000000017941 */ /* 0x000fea0003800000 */
.L_x_752:
        /* <DEDUP_REMOVED lines=10> */
.L_x_755:
[----:B------:R-:W-:Y:S05]  /*2d000*/  BSYNC B1 ;  /* 0x0000000000017941 */ /* 0x000fea0003800000 */
.L_x_754:
        /* <DEDUP_REMOVED lines=10> */
.L_x_757:
[----:B------:R-:W-:Y:S05]  /*2d0b0*/  BSYNC B1 ;  /* 0x0000000000017941 */ /* 0x000fea0003800000 */
.L_x_756:
        /* <DEDUP_REMOVED lines=13> */
.L_x_759:
[----:B------:R-:W-:Y:S05]  /*2d190*/  BSYNC B1 ;  /* 0x0000000000017941 */ /* 0x000fea0003800000 */
.L_x_758:
        /* <DEDUP_REMOVED lines=13> */
.L_x_761:
[----:B------:R-:W-:Y:S05]  /*2d270*/  BSYNC B1 ;  /* 0x0000000000017941 */ /* 0x000fea0003800000 */
.L_x_760:
        /* <DEDUP_REMOVED lines=10> */
.L_x_763:
[----:B------:R-:W-:Y:S05]  /*2d320*/  BSYNC B1 ;  /* 0x0000000000017941 */ /* 0x000fea0003800000 */
.L_x_762:
        /* <DEDUP_REMOVED lines=10> */
.L_x_765:
[----:B------:R-:W-:Y:S05]  /*2d3d0*/  BSYNC B1 ;  /* 0x0000000000017941 */ /* 0x000fea0003800000 */
.L_x_764:
        /* <DEDUP_REMOVED lines=13> */
.L_x_767:
[----:B------:R-:W-:Y:S05]  /*2d4b0*/  BSYNC B1 ;  /* 0x0000000000017941 */ /* 0x000fea0003800000 */
.L_x_766:
        /* <DEDUP_REMOVED lines=11> */
.L_x_769:
[----:B------:R-:W-:Y:S05]  /*2d570*/  BSYNC B1 ;  /* 0x0000000000017941 */ /* 0x000fea0003800000 */
.L_x_768:
        /* <DEDUP_REMOVED lines=10> */
.L_x_771:
[----:B------:R-:W-:Y:S05]  /*2d620*/  BSYNC B1 ;  /* 0x0000000000017941 */ /* 0x000fea0003800000 */
.L_x_770:
        /* <DEDUP_REMOVED lines=10> */
.L_x_773:
[----:B------:R-:W-:Y:S05]  /*2d6d0*/  BSYNC B1 ;  /* 0x0000000000017941 */ /* 0x000fea0003800000 */
.L_x_772:
        /* <DEDUP_REMOVED lines=11> */
.L_x_775:
[----:B------:R-:W-:Y:S05]  /*2d790*/  BSYNC B1 ;  /* 0x0000000000017941 */ /* 0x000fea0003800000 */
.L_x_774:
        /* <DEDUP_REMOVED lines=11> */
.L_x_777:
[----:B------:R-:W-:Y:S05]  /*2d850*/  BSYNC B1 ;  /* 0x0000000000017941 */ /* 0x000fea0003800000 */
.L_x_776:
        /* <DEDUP_REMOVED lines=10> */
.L_x_779:
[----:B------:R-:W-:Y:S05]  /*2d900*/  BSYNC B1 ;  /* 0x0000000000017941 */ /* 0x000fea0003800000 */
.L_x_778:
        /* <DEDUP_REMOVED lines=10> */
.L_x_781:
[----:B------:R-:W-:Y:S05]  /*2d9b0*/  BSYNC B1 ;  /* 0x0000000000017941 */ /* 0x000fea0003800000 */
.L_x_780:
        /* <DEDUP_REMOVED lines=11> */
.L_x_783:
[----:B------:R-:W-:Y:S05]  /*2da70*/  BSYNC B1 ;  /* 0x0000000000017941 */ /* 0x000fea0003800000 */
.L_x_782:
        /* <DEDUP_REMOVED lines=11> */
.L_x_785:
[----:B------:R-:W-:Y:S05]  /*2db30*/  BSYNC B1 ;  /* 0x0000000000017941 */ /* 0x000fea0003800000 */
.L_x_784:
[----:B0-23--:R-:W2:Y:S01]  /*2db40*/  LDL.LU R20, [R1+0x174] ;  /* 0x0001740001147983 */ /* 0x00dea20000300800 */
[----:B-----5:R-:W-:Y:S01]  /*2db50*/  IMAD.U32 R3, R219, 0x10000, RZ ;  /* 0x00010000db037824 */ /* 0x020fe200078e00ff */
[----:B------:R-:W-:Y:S03]  /*2db60*/  BSSY B1, `(.L_x_786) ;  /* 0x0000008000017945 */ /* 0x000fe60003800000 */
[----:B------:R-:W-:-:S04]  /*2db70*/  FMUL R3, R3, R16 ;  /* 0x0000001003037220 */ /* 0x000fc80000400000 */
[----:B--2---:R-:W-:-:S05]  /*2db80*/  FFMA R3, R20, R2, R3 ;  /* 0x0000000214037223 */ /* 0x004fca0000000003 */
[----:B------:R-:W-:-:S05]  /*2db90*/  F2FP.BF16.F32.PACK_AB R3, RZ, R3 ;  /* 0x00000003ff03723e */ /* 0x000fca00000010ff */
[----:B------:R0:W-:Y:S01]  /*2dba0*/  @P5 STG.E.U16 desc[UR46][R4.64+0x2f2], R3 ;  /* 0x0002f20304005986 */ /* 0x0001e2000c10152e */
[----:B------:R-:W-:-:S13]  /*2dbb0*/  ISETP.GT.AND P5, PT, R0, 0x8, P1 ;  /* 0x000000080000780c */ /* 0x000fda0000fa4270 */
[----:B0-----:R-:W-:Y:S05]  /*2dbc0*/  @!P5 BRA `(.L_x_787) ;  /* 0x000000000004d947 */ /* 0x001fea0003800000 */
[----:B------:R0:W5:Y:S02]  /*2dbd0*/  LDG.E.LTC128B.U16 R219, desc[UR46][R18.64+0x2f0] ;  /* 0x0002f02e12db7981 */ /* 0x000164000c1e1520 */
.L_x_787:
[----:B------:R-:W-:Y:S05]  /*2dbe0*/  BSYNC B1 ;  /* 0x0000000000017941 */ /* 0x000fea0003800000 */
.L_x_786:
[----:B------:R-:W2:Y:S01]  /*2dbf0*/  LDL.LU R4, [R1+0x178] ;  /* 0x0001780001047983 */ /* 0x000ea20000300800 */
[----:B-----5:R-:W-:Y:S01]  /*2dc00*/  IMAD.U32 R3, R219, 0x10000, RZ ;  /* 0x00010000db037824 */ /* 0x020fe200078e00ff */
[----:B------:R-:W-:Y:S01]  /*2dc10*/  BSSY B1, `(.L_x_788) ;  /* 0x000000a000017945 */ /* 0x000fe20003800000 */
[----:B------:R-:W-:Y:S02]  /*2dc20*/  @P5 IMAD.MOV.U32 R5, RZ, RZ, R7 ;  /* 0x000000ffff055224 */ /* 0x000fe400078e0007 */
[----:B------:R-:W-:-:S04]  /*2dc30*/  FMUL R3, R3, R16 ;  /* 0x0000001003037220 */ /* 0x000fc80000400000 */
[----:B--2---:R-:W-:Y:S01]  /*2dc40*/  FFMA R3, R4, R2, R3 ;  /* 0x0000000204037223 */ /* 0x004fe20000000003 */
[----:B------:R-:W-:-:S04]  /*2dc50*/  @P5 IMAD.MOV.U32 R4, RZ, RZ, R6 ;  /* 0x000000ffff045224 */ /* 0x000fc800078e0006 */
[----:B------:R-:W-:-:S05]  /*2dc60*/  F2FP.BF16.F32.PACK_AB R3, RZ, R3 ;  /* 0x00000003ff03723e */ /* 0x000fca00000010ff */
[----:B------:R2:W-:Y:S01]  /*2dc70*/  @P5 STG.E.U16 desc[UR46][R4.64+0x2f0], R3 ;  /* 0x0002f00304005986 */ /* 0x0005e2000c10152e */
[----:B------:R-:W-:-:S13]  /*2dc80*/  ISETP.GT.AND P5, PT, R0, 0x8, P0 ;  /* 0x000000080000780c */ /* 0x000fda00007a4270 */
[----:B--2---:R-:W-:Y:S05]  /*2dc90*/  @!P5 BRA `(.L_x_789) ;  /* 0x000000000004d947 */ /* 0x004fea0003800000 */
[----:B------:R2:W5:Y:S02]  /*2dca0*/  LDG.E.LTC128B.U16 R219, desc[UR46][R18.64+0x2f2] ;  /* 0x0002f22e12db7981 */ /* 0x000564000c1e1520 */
.L_x_789:
[----:B------:R-:W-:Y:S05]  /*2dcb0*/  BSYNC B1 ;  /* 0x0000000000017941 */ /* 0x000fea0003800000 */
.L_x_788:
        /* <DEDUP_REMOVED lines=11> */
.L_x_791:
[----:B------:R-:W-:Y:S05]  /*2dd70*/  BSYNC B1 ;  /* 0x0000000000017941 */ /* 0x000fea0003800000 */
.L_x_790:
[----:B-----5:R-:W-:Y:S01]  /*2dd80*/  IMAD.U32 R3, R219, 0x10000, RZ ;  /* 0x00010000db037824 */ /* 0x020fe200078e00ff */
[----:B------:R-:W-:Y:S03]  /*2dd90*/  BSSY B1, `(.L_x_792) ;  /* 0x0000009000017945 */ /* 0x000fe60003800000 */
[----:B------:R-:W-:-:S04]  /*2dda0*/  FMUL R3, R3, R16 ;  /* 0x0000001003037220 */ /* 0x000fc80000400000 */
[----:B------:R-:W-:-:S05]  /*2ddb0*/  FFMA R3, R120, R2, R3 ;  /* 0x0000000278037223 */ /* 0x000fca0000000003 */
[----:B------:R-:W-:-:S05]  /*2ddc0*/  F2FP.BF16.F32.PACK_AB R3, RZ, R3 ;  /* 0x00000003ff03723e */ /* 0x000fca00000010ff */
[----:B------:R0:W-:Y:S01]  /*2ddd0*/  @P5 STG.E.U16 desc[UR46][R220.64+0x180], R3 ;  /* 0x00018003dc005986 */ /* 0x0001e2000c10152e */
[----:B------:R-:W-:-:S04]  /*2dde0*/  LOP3.LUT P5, RZ, R17, 0x2, RZ, 0xc0, !PT ;  /* 0x0000000211ff7812 */ /* 0x000fc800078ac0ff */
[----:B------:R-:W-:-:S13]  /*2ddf0*/  ISETP.GT.AND P5, PT, R0, 0x80, P5 ;  /* 0x000000800000780c */ /* 0x000fda0002fa4270 */
[----:B0-----:R-:W-:Y:S05]  /*2de00*/  @!P5 BRA `(.L_x_793) ;  /* 0x000000000004d947 */ /* 0x001fea0003800000 */
[----:B------:R0:W5:Y:S02]  /*2de10*/  LDG.E.LTC128B.U16 R219, desc[UR46][R14.64+0x182] ;  /* 0x0001822e0edb7981 */ /* 0x000164000c1e1520 */
.L_x_793:
[----:B------:R-:W-:Y:S05]  /*2de20*/  BSYNC B1 ;  /* 0x0000000000017941 */ /* 0x000fea0003800000 */
.L_x_792:
        /* <DEDUP_REMOVED lines=10> */
.L_x_795:
[----:B------:R-:W-:Y:S05]  /*2ded0*/  BSYNC B1 ;  /* 0x0000000000017941 */ /* 0x000fea0003800000 */
.L_x_794:
        /* <DEDUP_REMOVED lines=10> */
.L_x_797:
[----:B------:R-:W-:Y:S05]  /*2df80*/  BSYNC B1 ;  /* 0x0000000000017941 */ /* 0x000fea0003800000 */
.L_x_796:
        /* <DEDUP_REMOVED lines=10> */
.L_x_799:
[----:B------:R-:W-:Y:S05]  /*2e030*/  BSYNC B1 ;  /* 0x0000000000017941 */ /* 0x000fea0003800000 */
.L_x_798:
        /* <DEDUP_REMOVED lines=10> */
.L_x_801:
[----:B------:R-:W-:Y:S05]  /*2e0e0*/  BSYNC B1 ;  /* 0x0000000000017941 */ /* 0x000fea0003800000 */
.L_x_800:
        /* <DEDUP_REMOVED lines=10> */
.L_x_803:
[----:B------:R-:W-:Y:S05]  /*2e190*/  BSYNC B1 ;  /* 0x0000000000017941 */ /* 0x000fea0003800000 */
.L_x_802:
        /* <DEDUP_REMOVED lines=10> */
.L_x_805:
[----:B------:R-:W-:Y:S05]  /*2e240*/  BSYNC B1 ;  /* 0x0000000000017941 */ /* 0x000fea0003800000 */
.L_x_804:
        /* <DEDUP_REMOVED lines=10> */
.L_x_807:
[----:B------:R-:W-:Y:S05]  /*2e2f0*/  BSYNC B1 ;  /* 0x0000000000017941 */ /* 0x000fea0003800000 */
.L_x_806:
        /* <DEDUP_REMOVED lines=10> */
.L_x_809:
[----:B------:R-:W-:Y:S05]  /*2e3a0*/  BSYNC B1 ;  /* 0x0000000000017941 */ /* 0x000fea0003800000 */
.L_x_808:
        /* <DEDUP_REMOVED lines=10> */
.L_x_811:
[----:B------:R-:W-:Y:S05]  /*2e450*/  BSYNC B1 ;  /* 0x0000000000017941 */ /* 0x000fea0003800000 */
.L_x_810:
        /* <DEDUP_REMOVED lines=10> */
.L_x_813:
[----:B------:R-:W-:Y:S05]  /*2e500*/  BSYNC B1 ;  /* 0x0000000000017941 */ /* 0x000fea0003800000 */
.L_x_812:
        /* <DEDUP_REMOVED lines=10> */
.L_x_815:
[----:B------:R-:W-:Y:S05]  /*2e5b0*/  BSYNC B1 ;  /* 0x0000000000017941 */ /* 0x000fea0003800000 */
.L_x_814:
[----:B-----5:R-:W-:Y:S01]  /*2e5c0*/  SHF.L.U32 R3, R219, 0x10, RZ ;  /* 0x00000010db037819 */ /* 0x020fe200000006ff */
[----:B------:R-:W-:Y:S04]  /*2e5d0*/  BSSY B1, `(.L_x_816) ;  /* 0x0000009000017945 */ /* 0x000fe80003800000 */
        /* <DEDUP_REMOVED lines=8> */
.L_x_817:
[----:B------:R-:W-:Y:S05]  /*2e660*/  BSYNC B1 ;  /* 0x0000000000017941 */ /* 0x000fea0003800000 */
.L_x_816:
        /* <DEDUP_REMOVED lines=10> */
.L_x_819:
[----:B------:R-:W-:Y:S05]  /*2e710*/  BSYNC B1 ;  /* 0x0000000000017941 */ /* 0x000fea0003800000 */
.L_x_818:
        /* <DEDUP_REMOVED lines=10> */
.L_x_821:
[----:B------:R-:W-:Y:S05]  /*2e7c0*/  BSYNC B1 ;  /* 0x0000000000017941 */ /* 0x000fea0003800000 */
.L_x_820:
        /* <DEDUP_REMOVED lines=10> */
.L_x_823:
[----:B------:R-:W-:Y:S05]  /*2e870*/  BSYNC B1 ;  /* 0x0000000000017941 */ /* 0x000fea0003800000 */
.L_x_822:
        /* <DEDUP_REMOVED lines=10> */
.L_x_825:
[----:B------:R-:W-:Y:S05]  /*2e920*/  BSYNC B1 ;  /* 0x0000000000017941 */ /* 0x000fea0003800000 */
.L_x_824:
        /* <DEDUP_REMOVED lines=10> */
.L_x_827:
[----:B------:R-:W-:Y:S05]  /*2e9d0*/  BSYNC B1 ;  /* 0x0000000000017941 */ /* 0x000fea0003800000 */
.L_x_826:
        /* <DEDUP_REMOVED lines=10> */
.L_x_829:
[----:B------:R-:W-:Y:S05]  /*2ea80*/  BSYNC B1 ;  /* 0x0000000000017941 */ /* 0x000fea0003800000 */
.L_x_828:
        /* <DEDUP_REMOVED lines=10> */
.L_x_831:
[----:B------:R-:W-:Y:S05]  /*2eb30*/  BSYNC B1 ;  /* 0x0000000000017941 */ /* 0x000fea0003800000 */
.L_x_830:
        /* <DEDUP_REMOVED lines=10> */
.L_x_833:
[----:B------:R-:W-:Y:S05]  /*2ebe0*/  BSYNC B1 ;  /* 0x0000000000017941 */ /* 0x000fea0003800000 */
.L_x_832:
        /* <DEDUP_REMOVED lines=10> */
.L_x_835:
[----:B------:R-:W-:Y:S05]  /*2ec90*/  BSYNC B1 ;  /* 0x0000000000017941 */ /* 0x000fea0003800000 */
.L_x_834:
        /* <DEDUP_REMOVED lines=10> */
.L_x_837:
[----:B------:R-:W-:Y:S05]  /*2ed40*/  BSYNC B1 ;  /* 0x0000000000017941 */ /* 0x000fea0003800000 */
.L_x_836:
        /* <DEDUP_REMOVED lines=10> */
.L_x_839:
[----:B------:R-:W-:Y:S05]  /*2edf0*/  BSYNC B1 ;  /* 0x0000000000017941 */ /* 0x000fea0003800000 */
.L_x_838:
        /* <DEDUP_REMOVED lines=10> */
.L_x_841:
[----:B------:R-:W-:Y:S05]  /*2eea0*/  BSYNC B1 ;  /* 0x0000000000017941 */ /* 0x000fea0003800000 */
.L_x_840:
        /* <DEDUP_REMOVED lines=10> */
.L_x_843:
[----:B------:R-:W-:Y:S05]  /*2ef50*/  BSYNC B1 ;  /* 0x0000000000017941 */ /* 0x000fea0003800000 */
.L_x_842:
        /* <DEDUP_REMOVED lines=10> */
.L_x_845:
[----:B------:R-:W-:Y:S05]  /*2f000*/  BSYNC B1 ;  /* 0x0000000000017941 */ /* 0x000fea0003800000 */
.L_x_844:
        /* <DEDUP_REMOVED lines=10> */
.L_x_847:
[----:B------:R-:W-:Y:S05]  /*2f0b0*/  BSYNC B1 ;  /* 0x0000000000017941 */ /* 0x000fea0003800000 */
.L_x_846:
        /* <DEDUP_REMOVED lines=10> */
.L_x_849:
[----:B------:R-:W-:Y:S05]  /*2f160*/  BSYNC B1 ;  /* 0x0000000000017941 */ /* 0x000fea0003800000 */
.L_x_848:
        /* <DEDUP_REMOVED lines=10> */
.L_x_851:
[----:B------:R-:W-:Y:S05]  /*2f210*/  BSYNC B1 ;  /* 0x0000000000017941 */ /* 0x000fea0003800000 */
.L_x_850:
        /* <DEDUP_REMOVED lines=10> */
.L_x_853:
[----:B------:R-:W-:Y:S05]  /*2f2c0*/  BSYNC B1 ;  /* 0x0000000000017941 */ /* 0x000fea0003800000 */
.L_x_852:
        /* <DEDUP_REMOVED lines=10> */
.L_x_855:
[----:B------:R-:W-:Y:S05]  /*2f370*/  BSYNC B1 ;  /* 0x0000000000017941 */ /* 0x000fea0003800000 */
.L_x_854:
        /* <DEDUP_REMOVED lines=10> */
.L_x_857:
[----:B------:R-:W-:Y:S05]  /*2f420*/  BSYNC B1 ;  /* 0x0000000000017941 */ /* 0x000fea0003800000 */
.L_x_856:
        /* <DEDUP_REMOVED lines=10> */
.L_x_859:
[----:B------:R-:W-:Y:S05]  /*2f4d0*/  BSYNC B1 ;  /* 0x0000000000017941 */ /* 0x000fea0003800000 */
.L_x_858:
        /* <DEDUP_REMOVED lines=10> */
.L_x_861:
[----:B------:R-:W-:Y:S05]  /*2f580*/  BSYNC B1 ;  /* 0x0000000000017941 */ /* 0x000fea0003800000 */
.L_x_860:
        /* <DEDUP_REMOVED lines=10> */
.L_x_863:
[----:B------:R-:W-:Y:S05]  /*2f630*/  BSYNC B1 ;  /* 0x0000000000017941 */ /* 0x000fea0003800000 */
.L_x_862:
        /* <DEDUP_REMOVED lines=10> */
.L_x_865:
[----:B------:R-:W-:Y:S05]  /*2f6e0*/  BSYNC B1 ;  /* 0x0000000000017941 */ /* 0x000fea0003800000 */
.L_x_864:
        /* <DEDUP_REMOVED lines=10> */
.L_x_867:
[----:B------:R-:W-:Y:S05]  /*2f790*/  BSYNC B1 ;  /* 0x0000000000017941 */ /* 0x000fea0003800000 */
.L_x_866:
        /* <DEDUP_REMOVED lines=10> */
.L_x_869:
[----:B------:R-:W-:Y:S05]  /*2f840*/  BSYNC B1 ;  /* 0x0000000000017941 */ /* 0x000fea0003800000 */
.L_x_868:
        /* <DEDUP_REMOVED lines=10> */
.L_x_871:
[----:B------:R-:W-:Y:S05]  /*2f8f0*/  BSYNC B1 ;  /* 0x0000000000017941 */ /* 0x000fea0003800000 */
.L_x_870:
        /* <DEDUP_REMOVED lines=10> */
.L_x_873:
[----:B------:R-:W-:Y:S05]  /*2f9a0*/  BSYNC B1 ;  /* 0x0000000000017941 */ /* 0x000fea0003800000 */
.L_x_872:
        /* <DEDUP_REMOVED lines=10> */
.L_x_875:
[----:B------:R-:W-:Y:S05]  /*2fa50*/  BSYNC B1 ;  /* 0x0000000000017941 */ /* 0x000fea0003800000 */
.L_x_874:
        /* <DEDUP_REMOVED lines=10> */
.L_x_877:
[----:B------:R-:W-:Y:S05]  /*2fb00*/  BSYNC B1 ;  /* 0x0000000000017941 */ /* 0x000fea0003800000 */
.L_x_876:
        /* <DEDUP_REMOVED lines=10> */
.L_x_879:
[----:B------:R-:W-:Y:S05]  /*2fbb0*/  BSYNC B1 ;  /* 0x0000000000017941 */ /* 0x000fea0003800000 */
.L_x_878:
        /* <DEDUP_REMOVED lines=10> */
.L_x_881:
[----:B------:R-:W-:Y:S05]  /*2fc60*/  BSYNC B1 ;  /* 0x0000000000017941 */ /* 0x000fea0003800000 */
.L_x_880:
        /* <DEDUP_REMOVED lines=10> */
.L_x_883:
[----:B------:R-:W-:Y:S05]  /*2fd10*/  BSYNC B1 ;  /* 0x0000000000017941 */ /* 0x000fea0003800000 */
.L_x_882:
        /* <DEDUP_REMOVED lines=10> */
.L_x_885:
[----:B------:R-:W-:Y:S05]  /*2fdc0*/  BSYNC B1 ;  /* 0x0000000000017941 */ /* 0x000fea0003800000 */
.L_x_884:
        /* <DEDUP_REMOVED lines=10> */
.L_x_887:
[----:B------:R-:W-:Y:S05]  /*2fe70*/  BSYNC B1 ;  /* 0x0000000000017941 */ /* 0x000fea0003800000 */
.L_x_886:
        /* <DEDUP_REMOVED lines=10> */
.L_x_889:
[----:B------:R-:W-:Y:S05]  /*2ff20*/  BSYNC B1 ;  /* 0x0000000000017941 */ /* 0x000fea0003800000 */
.L_x_888:
        /* <DEDUP_REMOVED lines=10> */
.L_x_891:
[----:B------:R-:W-:Y:S05]  /*2ffd0*/  BSYNC B1 ;  /* 0x0000000000017941 */ /* 0x000fea0003800000 */
.L_x_890:
        /* <DEDUP_REMOVED lines=10> */
.L_x_893:
[----:B------:R-:W-:Y:S05]  /*30080*/  BSYNC B1 ;  /* 0x0000000000017941 */ /* 0x000fea0003800000 */
.L_x_892:
        /* <DEDUP_REMOVED lines=10> */
.L_x_895:
[----:B------:R-:W-:Y:S05]  /*30130*/  BSYNC B1 ;  /* 0x0000000000017941 */ /* 0x000fea0003800000 */
.L_x_894:
        /* <DEDUP_REMOVED lines=10> */
.L_x_897:
[----:B------:R-:W-:Y:S05]  /*301e0*/  BSYNC B1 ;  /* 0x0000000000017941 */ /* 0x000fea0003800000 */
.L_x_896:
        /* <DEDUP_REMOVED lines=10> */
.L_x_899:
[----:B------:R-:W-:Y:S05]  /*30290*/  BSYNC B1 ;  /* 0x0000000000017941 */ /* 0x000fea0003800000 */
.L_x_898:
        /* <DEDUP_REMOVED lines=10> */
.L_x_901:
[----:B------:R-:W-:Y:S05]  /*30340*/  BSYNC B1 ;  /* 0x0000000000017941 */ /* 0x000fea0003800000 */
.L_x_900:
        /* <DEDUP_REMOVED lines=10> */
.L_x_903:
[----:B------:R-:W-:Y:S05]  /*303f0*/  BSYNC B1 ;  /* 0x0000000000017941 */ /* 0x000fea0003800000 */
.L_x_902:
        /* <DEDUP_REMOVED lines=10> */
.L_x_905:
[----:B------:R-:W-:Y:S05]  /*304a0*/  BSYNC B1 ;  /* 0x0000000000017941 */ /* 0x000fea0003800000 */
.L_x_904:
        /* <DEDUP_REMOVED lines=10> */
.L_x_907:
[----:B------:R-:W-:Y:S05]  /*30550*/  BSYNC B1 ;  /* 0x0000000000017941 */ /* 0x000fea0003800000 */
.L_x_906:
        /* <DEDUP_REMOVED lines=10> */
.L_x_909:
[----:B------:R-:W-:Y:S05]  /*30600*/  BSYNC B1 ;  /* 0x0000000000017941 */ /* 0x000fea0003800000 */
.L_x_908:
        /* <DEDUP_REMOVED lines=10> */
.L_x_911:
[----:B------:R-:W-:Y:S05]  /*306b0*/  BSYNC B1 ;  /* 0x0000000000017941 */ /* 0x000fea0003800000 */
.L_x_910:
        /* <DEDUP_REMOVED lines=10> */
.L_x_913:
[----:B------:R-:W-:Y:S05]  /*30760*/  BSYNC B1 ;  /* 0x0000000000017941 */ /* 0x000fea0003800000 */
.L_x_912:
        /* <DEDUP_REMOVED lines=10> */
.L_x_915:
[----:B------:R-:W-:Y:S05]  /*30810*/  BSYNC B1 ;  /* 0x0000000000017941 */ /* 0x000fea0003800000 */
.L_x_914:
        /* <DEDUP_REMOVED lines=10> */
.L_x_917:
[----:B------:R-:W-:Y:S05]  /*308c0*/  BSYNC B1 ;  /* 0x0000000000017941 */ /* 0x000fea0003800000 */
.L_x_916:
        /* <DEDUP_REMOVED lines=10> */
.L_x_919:
[----:B------:R-:W-:Y:S05]  /*30970*/  BSYNC B1 ;  /* 0x0000000000017941 */ /* 0x000fea0003800000 */
.L_x_918:
        /* <DEDUP_REMOVED lines=10> */
.L_x_921:
[----:B------:R-:W-:Y:S05]  /*30a20*/  BSYNC B1 ;  /* 0x0000000000017941 */ /* 0x000fea0003800000 */
.L_x_920:
        /* <DEDUP_REMOVED lines=10> */
.L_x_923:
[----:B------:R-:W-:Y:S05]  /*30ad0*/  BSYNC B1 ;  /* 0x0000000000017941 */ /* 0x000fea0003800000 */
.L_x_922:
        /* <DEDUP_REMOVED lines=10> */
.L_x_925:
[----:B------:R-:W-:Y:S05]  /*30b80*/  BSYNC B1 ;  /* 0x0000000000017941 */ /* 0x000fea0003800000 */
.L_x_924:
        /* <DEDUP_REMOVED lines=10> */
.L_x_927:
[----:B------:R-:W-:Y:S05]  /*30c30*/  BSYNC B1 ;  /* 0x0000000000017941 */ /* 0x000fea0003800000 */
.L_x_926:
        /* <DEDUP_REMOVED lines=10> */
.L_x_929:
[----:B------:R-:W-:Y:S05]  /*30ce0*/  BSYNC B1 ;  /* 0x0000000000017941 */ /* 0x000fea0003800000 */
.L_x_928:
        /* <DEDUP_REMOVED lines=10> */
.L_x_931:
[----:B------:R-:W-:Y:S05]  /*30d90*/  BSYNC B1 ;  /* 0x0000000000017941 */ /* 0x000fea0003800000 */
.L_x_930:
        /* <DEDUP_REMOVED lines=10> */
.L_x_933:
[----:B------:R-:W-:Y:S05]  /*30e40*/  BSYNC B1 ;  /* 0x0000000000017941 */ /* 0x000fea0003800000 */
.L_x_932:
        /* <DEDUP_REMOVED lines=10> */
.L_x_935:
[----:B------:R-:W-:Y:S05]  /*30ef0*/  BSYNC B1 ;  /* 0x0000000000017941 */ /* 0x000fea0003800000 */
.L_x_934:
        /* <DEDUP_REMOVED lines=10> */
.L_x_937:
[----:B------:R-:W-:Y:S05]  /*30fa0*/  BSYNC B1 ;  /* 0x0000000000017941 */ /* 0x000fea0003800000 */
.L_x_936:
        /* <DEDUP_REMOVED lines=10> */
.L_x_939:
[----:B------:R-:W-:Y:S05]  /*31050*/  BSYNC B1 ;  /* 0x0000000000017941 */ /* 0x000fea0003800000 */
.L_x_938:
        /* <DEDUP_REMOVED lines=10> */
.L_x_941:
[----:B------:R-:W-:Y:S05]  /*31100*/  BSYNC B1 ;  /* 0x0000000000017941 */ /* 0x000fea0003800000 */
.L_x_940:
        /* <DEDUP_REMOVED lines=10> */
.L_x_943:
[----:B------:R-:W-:Y:S05]  /*311b0*/  BSYNC B1 ;  /* 0x0000000000017941 */ /* 0x000fea0003800000 */
.L_x_942:
        /* <DEDUP_REMOVED lines=10> */
.L_x_945:
[----:B------:R-:W-:Y:S05]  /*31260*/  BSYNC B1 ;  /* 0x0000000000017941 */ /* 0x000fea0003800000 */
.L_x_944:
        /* <DEDUP_REMOVED lines=10> */
.L_x_947:
[----:B------:R-:W-:Y:S05]  /*31310*/  BSYNC B1 ;  /* 0x0000000000017941 */ /* 0x000fea0003800000 */
.L_x_946:
        /* <DEDUP_REMOVED lines=10> */
.L_x_949:
[----:B------:R-:W-:Y:S05]  /*313c0*/  BSYNC B1 ;  /* 0x0000000000017941 */ /* 0x000fea0003800000 */
.L_x_948:
        /* <DEDUP_REMOVED lines=10> */
.L_x_951:
[----:B------:R-:W-:Y:S05]  /*31470*/  BSYNC B1 ;  /* 0x0000000000017941 */ /* 0x000fea0003800000 */
.L_x_950:
        /* <DEDUP_REMOVED lines=10> */
.L_x_953:
[----:B------:R-:W-:Y:S05]  /*31520*/  BSYNC B1 ;  /* 0x0000000000017941 */ /* 0x000fea0003800000 */
.L_x_952:
        /* <DEDUP_REMOVED lines=10> */
.L_x_955:
[----:B------:R-:W-:Y:S05]  /*315d0*/  BSYNC B1 ;  /* 0x0000000000017941 */ /* 0x000fea0003800000 */
.L_x_954:
        /* <DEDUP_REMOVED lines=10> */
.L_x_957:
[----:B------:R-:W-:Y:S05]  /*31680*/  BSYNC B1 ;  /* 0x0000000000017941 */ /* 0x000fea0003800000 */
.L_x_956:
[----:B-----5:R-:W-:Y:S01]  /*31690*/  IMAD.U32 R3, R219, 0x10000, RZ ;  /* 0x00010000db037824 */ /* 0x020fe200078e00ff */
[----:B------:R-:W-:Y:S03]  /*316a0*/  BSSY B1, `(.L_x_958) ;  /* 0x0000008000017945 */ /* 0x000fe60003800000 */
[----:B------:R-:W-:-:S04]  /*316b0*/  FMUL R4, R3, R16 ;  /* 0x0000001003047220 */ /* 0x000fc80000400000 */
[----:B------:R-:W-:-:S05]  /*316c0*/  FFMA R4, R203, R2, R4 ;  /* 0x00000002cb047223 */ /* 0x000fca0000000004 */
[----:B------:R-:W-:-:S05]  /*316d0*/  F2FP.BF16.F32.PACK_AB R4, RZ, R4 ;  /* 0x00000004ff04723e */ /* 0x000fca00000010ff */
[----:B------:R0:W-:Y:S01]  /*316e0*/  @P5 STG.E.U16 desc[UR46][R222.64+0x2c2], R4 ;  /* 0x0002c204de005986 */ /* 0x0001e2000c10152e */
[----:B------:R-:W-:-:S13]  /*316f0*/  ISETP.GT.AND P5, PT, R0, 0x80, P6 ;  /* 0x000000800000780c */ /* 0x000fda00037a4270 */
[----:B0-----:R-:W-:Y:S05]  /*31700*/  @!P5 BRA `(.L_x_959) ;  /* 0x000000000004d947 */ /* 0x001fea0003800000 */
[----:B------:R0:W5:Y:S02]  /*31710*/  LDG.E.LTC128B.U16 R219, desc[UR46][R14.64+0x2d0] ;  /* 0x0002d02e0edb7981 */ /* 0x000164000c1e1520 */
.L_x_959:
[----:B------:R-:W-:Y:S05]  /*31720*/  BSYNC B1 ;  /* 0x0000000000017941 */ /* 0x000fea0003800000 */
.L_x_958:
        /* <DEDUP_REMOVED lines=9> */
.L_x_961:
[----:B------:R-:W-:Y:S05]  /*317c0*/  BSYNC B1 ;  /* 0x0000000000017941 */ /* 0x000fea0003800000 */
.L_x_960:
        /* <DEDUP_REMOVED lines=9> */
.L_x_963:
[----:B------:R-:W-:Y:S05]  /*31860*/  BSYNC B1 ;  /* 0x0000000000017941 */ /* 0x000fea0003800000 */
.L_x_962:
        /* <DEDUP_REMOVED lines=9> */
.L_x_965:
[----:B------:R-:W-:Y:S05]  /*31900*/  BSYNC B1 ;  /* 0x0000000000017941 */ /* 0x000fea0003800000 */
.L_x_964:
        /* <DEDUP_REMOVED lines=9> */
.L_x_967:
[----:B------:R-:W-:Y:S05]  /*319a0*/  BSYNC B1 ;  /* 0x0000000000017941 */ /* 0x000fea0003800000 */
.L_x_966:
        /* <DEDUP_REMOVED lines=9> */
.L_x_969:
[----:B------:R-:W-:Y:S05]  /*31a40*/  BSYNC B1 ;  /* 0x0000000000017941 */ /* 0x000fea0003800000 */
.L_x_968:
        /* <DEDUP_REMOVED lines=9> */
.L_x_971:
[----:B------:R-:W-:Y:S05]  /*31ae0*/  BSYNC B1 ;  /* 0x0000000000017941 */ /* 0x000fea0003800000 */
.L_x_970:
        /* <DEDUP_REMOVED lines=9> */
.L_x_973:
[----:B------:R-:W-:Y:S05]  /*31b80*/  BSYNC B1 ;  /* 0x0000000000017941 */ /* 0x000fea0003800000 */
.L_x_972:
        /* <DEDUP_REMOVED lines=9> */
.L_x_975:
[----:B------:R-:W-:Y:S05]  /*31c20*/  BSYNC B1 ;  /* 0x0000000000017941 */ /* 0x000fea0003800000 */
.L_x_974:
        /* <DEDUP_REMOVED lines=9> */
.L_x_977:
[----:B------:R-:W-:Y:S05]  /*31cc0*/  BSYNC B1 ;  /* 0x0000000000017941 */ /* 0x000fea0003800000 */
.L_x_976:
        /* <DEDUP_REMOVED lines=9> */
.L_x_979:
[----:B------:R-:W-:Y:S05]  /*31d60*/  BSYNC B1 ;  /* 0x0000000000017941 */ /* 0x000fea0003800000 */
.L_x_978:
        /* <DEDUP_REMOVED lines=9> */
.L_x_981:
[----:B------:R-:W-:Y:S05]  /*31e00*/  BSYNC B1 ;  /* 0x0000000000017941 */ /* 0x000fea0003800000 */
.L_x_980:
        /* <DEDUP_REMOVED lines=10> */
.L_x_983:
[----:B------:R-:W-:Y:S05]  /*31eb0*/  BSYNC B1 ;  /* 0x0000000000017941 */ /* 0x000fea0003800000 */
.L_x_982:
        /* <DEDUP_REMOVED lines=10> */
.L_x_985:
[----:B------:R-:W-:Y:S05]  /*31f60*/  BSYNC B1 ;  /* 0x0000000000017941 */ /* 0x000fea0003800000 */
.L_x_984:
        /* <DEDUP_REMOVED lines=10> */
.L_x_987:
[----:B------:R-:W-:Y:S05]  /*32010*/  BSYNC B1 ;  /* 0x0000000000017941 */ /* 0x000fea0003800000 */
.L_x_986:
        /* <DEDUP_REMOVED lines=10> */
.L_x_989:
[----:B------:R-:W-:Y:S05]  /*320c0*/  BSYNC B1 ;  /* 0x0000000000017941 */ /* 0x000fea0003800000 */
.L_x_988:
        /* <DEDUP_REMOVED lines=10> */
.L_x_991:
[----:B------:R-:W-:Y:S05]  /*32170*/  BSYNC B1 ;  /* 0x0000000000017941 */ /* 0x000fea0003800000 */
.L_x_990:
        /* <DEDUP_REMOVED lines=10> */
.L_x_993:
[----:B------:R-:W-:Y:S05]  /*32220*/  BSYNC B1 ;  /* 0x0000000000017941 */ /* 0x000fea0003800000 */
.L_x_992:
        /* <DEDUP_REMOVED lines=10> */
.L_x_995:
[----:B------:R-:W-:Y:S05]  /*322d0*/  BSYNC B1 ;  /* 0x0000000000017941 */ /* 0x000fea0003800000 */
.L_x_994:
        /* <DEDUP_REMOVED lines=10> */
.L_x_997:
[----:B------:R-:W-:Y:S05]  /*32380*/  BSYNC B1 ;  /* 0x0000000000017941 */ /* 0x000fea0003800000 */
.L_x_996:
        /* <DEDUP_REMOVED lines=10> */
.L_x_999:
[----:B------:R-:W-:Y:S05]  /*32430*/  BSYNC B1 ;  /* 0x0000000000017941 */ /* 0x000fea0003800000 */
.L_x_998:
        /* <DEDUP_REMOVED lines=10> */
.L_x_1001:
[----:B------:R-:W-:Y:S05]  /*324e0*/  BSYNC B1 ;  /* 0x0000000000017941 */ /* 0x000fea0003800000 */
.L_x_1000:
        /* <DEDUP_REMOVED lines=10> */
.L_x_1003:
[----:B------:R-:W-:Y:S05]  /*32590*/  BSYNC B1 ;  /* 0x0000000000017941 */ /* 0x000fea0003800000 */
.L_x_1002:
        /* <DEDUP_REMOVED lines=10> */
.L_x_1005:
[----:B------:R-:W-:Y:S05]  /*32640*/  BSYNC B1 ;  /* 0x0000000000017941 */ /* 0x000fea0003800000 */
.L_x_1004:
        /* <DEDUP_REMOVED lines=10> */
.L_x_1007:
[----:B------:R-:W-:Y:S05]  /*326f0*/  BSYNC B1 ;  /* 0x0000000000017941 */ /* 0x000fea0003800000 */
.L_x_1006:
        /* <DEDUP_REMOVED lines=10> */
.L_x_1009:
[----:B------:R-:W-:Y:S05]  /*327a0*/  BSYNC B1 ;  /* 0x0000000000017941 */ /* 0x000fea0003800000 */
.L_x_1008:
        /* <DEDUP_REMOVED lines=10> */
.L_x_1011:
[----:B------:R-:W-:Y:S05]  /*32850*/  BSYNC B1 ;  /* 0x0000000000017941 */ /* 0x000fea0003800000 */
.L_x_1010:
        /* <DEDUP_REMOVED lines=10> */
.L_x_1013:
[----:B------:R-:W-:Y:S05]  /*32900*/  BSYNC B1 ;  /* 0x0000000000017941 */ /* 0x000fea0003800000 */
.L_x_1012:
        /* <DEDUP_REMOVED lines=10> */
.L_x_1015:
[----:B------:R-:W-:Y:S05]  /*329b0*/  BSYNC B1 ;  /* 0x0000000000017941 */ /* 0x000fea0003800000 */
.L_x_1014:
        /* <DEDUP_REMOVED lines=10> */
.L_x_1017:
[----:B------:R-:W-:Y:S05]  /*32a60*/  BSYNC B1 ;  /* 0x0000000000017941 */ /* 0x000fea0003800000 */
.L_x_1016:
        /* <DEDUP_REMOVED lines=10> */
.L_x_1019:
[----:B------:R-:W-:Y:S05]  /*32b10*/  BSYNC B1 ;  /* 0x0000000000017941 */ /* 0x000fea0003800000 */
.L_x_1018:
        /* <DEDUP_REMOVED lines=10> */
.L_x_1021:
[----:B------:R-:W-:Y:S05]  /*32bc0*/  BSYNC B1 ;  /* 0x0000000000017941 */ /* 0x000fea0003800000 */
.L_x_1020:
        /* <DEDUP_REMOVED lines=10> */
.L_x_1023:
[----:B------:R-:W-:Y:S05]  /*32c70*/  BSYNC B1 ;  /* 0x0000000000017941 */ /* 0x000fea0003800000 */
.L_x_1022:
        /* <DEDUP_REMOVED lines=10> */
.L_x_1025:
[----:B------:R-:W-:Y:S05]  /*32d20*/  BSYNC B1 ;  /* 0x0000000000017941 */ /* 0x000fea0003800000 */
.L_x_1024:
        /* <DEDUP_REMOVED lines=10> */
.L_x_1027:
[----:B------:R-:W-:Y:S05]  /*32dd0*/  BSYNC B1 ;  /* 0x0000000000017941 */ /* 0x000fea0003800000 */
.L_x_1026:
        /* <DEDUP_REMOVED lines=10> */
.L_x_1029:
[----:B------:R-:W-:Y:S05]  /*32e80*/  BSYNC B1 ;  /* 0x0000000000017941 */ /* 0x000fea0003800000 */
.L_x_1028:
        /* <DEDUP_REMOVED lines=10> */
.L_x_1031:
[----:B------:R-:W-:Y:S05]  /*32f30*/  BSYNC B1 ;  /* 0x0000000000017941 */ /* 0x000fea0003800000 */
.L_x_1030:
        /* <DEDUP_REMOVED lines=10> */
.L_x_1033:
[----:B------:R-:W-:Y:S05]  /*32fe0*/  BSYNC B1 ;  /* 0x0000000000017941 */ /* 0x000fea0003800000 */
.L_x_1032:
        /* <DEDUP_REMOVED lines=10> */
.L_x_1035:
[----:B------:R-:W-:Y:S05]  /*33090*/  BSYNC B1 ;  /* 0x0000000000017941 */ /* 0x000fea0003800000 */
.L_x_1034:
        /* <DEDUP_REMOVED lines=10> */
.L_x_1037:
[----:B------:R-:W-:Y:S05]  /*33140*/  BSYNC B1 ;  /* 0x0000000000017941 */ /* 0x000fea0003800000 */
.L_x_1036:
        /* <DEDUP_REMOVED lines=10> */
.L_x_1039:
[----:B------:R-:W-:Y:S05]  /*331f0*/  BSYNC B1 ;  /* 0x0000000000017941 */ /* 0x000fea0003800000 */
.L_x_1038:
        /* <DEDUP_REMOVED lines=10> */
.L_x_1041:
[----:B------:R-:W-:Y:S05]  /*332a0*/  BSYNC B1 ;  /* 0x0000000000017941 */ /* 0x000fea0003800000 */
.L_x_1040:
        /* <DEDUP_REMOVED lines=10> */
.L_x_1043:
[----:B------:R-:W-:Y:S05]  /*33350*/  BSYNC B1 ;  /* 0x0000000000017941 */ /* 0x000fea0003800000 */
.L_x_1042:
        /* <DEDUP_REMOVED lines=10> */
.L_x_1045:
[----:B------:R-:W-:Y:S05]  /*33400*/  BSYNC B1 ;  /* 0x0000000000017941 */ /* 0x000fea0003800000 */
.L_x_1044:
        /* <DEDUP_REMOVED lines=10> */
.L_x_1047:
[----:B------:R-:W-:Y:S05]  /*334b0*/  BSYNC B1 ;  /* 0x0000000000017941 */ /* 0x000fea0003800000 */
.L_x_1046:
        /* <DEDUP_REMOVED lines=10> */
.L_x_1049:
[----:B------:R-:W-:Y:S05]  /*33560*/  BSYNC B1 ;  /* 0x0000000000017941 */ /* 0x000fea0003800000 */
.L_x_1048:
        /* <DEDUP_REMOVED lines=10> */
.L_x_1051:
[----:B------:R-:W-:Y:S05]  /*33610*/  BSYNC B1 ;  /* 0x0000000000017941 */ /* 0x000fea0003800000 */
.L_x_1050:
        /* <DEDUP_REMOVED lines=10> */
.L_x_1053:
[----:B------:R-:W-:Y:S05]  /*336c0*/  BSYNC B1 ;  /* 0x0000000000017941 */ /* 0x000fea0003800000 */
.L_x_1052:
        /* <DEDUP_REMOVED lines=10> */
.L_x_1055:
[----:B------:R-:W-:Y:S05]  /*33770*/  BSYNC B1 ;  /* 0x0000000000017941 */ /* 0x000fea0003800000 */
.L_x_1054:
        /* <DEDUP_REMOVED lines=10> */
.L_x_1057:
[----:B------:R-:W-:Y:S05]  /*33820*/  BSYNC B1 ;  /* 0x0000000000017941 */ /* 0x000fea0003800000 */
.L_x_1056:
        /* <DEDUP_REMOVED lines=10> */
.L_x_1059:
[----:B------:R-:W-:Y:S05]  /*338d0*/  BSYNC B1 ;  /* 0x0000000000017941 */ /* 0x000fea0003800000 */
.L_x_1058:
        /* <DEDUP_REMOVED lines=10> */
.L_x_1061:
[----:B------:R-:W-:Y:S05]  /*33980*/  BSYNC B1 ;  /* 0x0000000000017941 */ /* 0x000fea0003800000 */
.L_x_1060:
        /* <DEDUP_REMOVED lines=10> */
.L_x_1063:
[----:B------:R-:W-:Y:S05]  /*33a30*/  BSYNC B1 ;  /* 0x0000000000017941 */ /* 0x000fea0003800000 */
.L_x_1062:
        /* <DEDUP_REMOVED lines=10> */
.L_x_1065:
[----:B------:R-:W-:Y:S05]  /*33ae0*/  BSYNC B1 ;  /* 0x0000000000017941 */ /* 0x000fea0003800000 */
.L_x_1064:
        /* <DEDUP_REMOVED lines=10> */
.L_x_1067:
[----:B------:R-:W-:Y:S05]  /*33b90*/  BSYNC B1 ;  /* 0x0000000000017941 */ /* 0x000fea0003800000 */
.L_x_1066:
        /* <DEDUP_REMOVED lines=10> */
.L_x_1069:
[----:B------:R-:W-:Y:S05]  /*33c40*/  BSYNC B1 ;  /* 0x0000000000017941 */ /* 0x000fea0003800000 */
.L_x_1068:
        /* <DEDUP_REMOVED lines=10> */
.L_x_1071:
[----:B------:R-:W-:Y:S05]  /*33cf0*/  BSYNC B1 ;  /* 0x0000000000017941 */ /* 0x000fea0003800000 */
.L_x_1070:
        /* <DEDUP_REMOVED lines=10> */
.L_x_1073:
[----:B------:R-:W-:Y:S05]  /*33da0*/  BSYNC B1 ;  /* 0x0000000000017941 */ /* 0x000fea0003800000 */
.L_x_1072:
        /* <DEDUP_REMOVED lines=10> */
.L_x_1075:
[----:B------:R-:W-:Y:S05]  /*33e50*/  BSYNC B1 ;  /* 0x0000000000017941 */ /* 0x000fea0003800000 */
.L_x_1074:
        /* <DEDUP_REMOVED lines=10> */
.L_x_1077:
[----:B------:R-:W-:Y:S05]  /*33f00*/  BSYNC B1 ;  /* 0x0000000000017941 */ /* 0x000fea0003800000 */
.L_x_1076:
        /* <DEDUP_REMOVED lines=10> */
.L_x_1079:
[----:B------:R-:W-:Y:S05]  /*33fb0*/  BSYNC B1 ;  /* 0x0000000000017941 */ /* 0x000fea0003800000 */
.L_x_1078:
        /* <DEDUP_REMOVED lines=10> */
.L_x_1081:
[----:B------:R-:W-:Y:S05]  /*34060*/  BSYNC B1 ;  /* 0x0000000000017941 */ /* 0x000fea0003800000 */
.L_x_1080:
        /* <DEDUP_REMOVED lines=10> */
.L_x_1083:
[----:B------:R-:W-:Y:S05]  /*34110*/  BSYNC B1 ;  /* 0x0000000000017941 */ /* 0x000fea0003800000 */
.L_x_1082:
        /* <DEDUP_REMOVED lines=10> */
.L_x_1085:
[----:B------:R-:W-:Y:S05]  /*341c0*/  BSYNC B1 ;  /* 0x0000000000017941 */ /* 0x000fea0003800000 */
.L_x_1084:
        /* <DEDUP_REMOVED lines=10> */
.L_x_1087:
[----:B------:R-:W-:Y:S05]  /*34270*/  BSYNC B1 ;  /* 0x0000000000017941 */ /* 0x000fea0003800000 */
.L_x_1086:
        /* <DEDUP_REMOVED lines=10> */
.L_x_1089:
[----:B------:R-:W-:Y:S05]  /*34320*/  BSYNC B1 ;  /* 0x0000000000017941 */ /* 0x000fea0003800000 */
.L_x_1088:
        /* <DEDUP_REMOVED lines=10> */
.L_x_1091:
[----:B------:R-:W-:Y:S05]  /*343d0*/  BSYNC B1 ;  /* 0x0000000000017941 */ /* 0x000fea0003800000 */
.L_x_1090:
        /* <DEDUP_REMOVED lines=10> */
.L_x_1093:
[----:B------:R-:W-:Y:S05]  /*34480*/  BSYNC B1 ;  /* 0x0000000000017941 */ /* 0x000fea0003800000 */
.L_x_1092:
        /* <DEDUP_REMOVED lines=10> */
.L_x_1095:
[----:B------:R-:W-:Y:S05]  /*34530*/  BSYNC B1 ;  /* 0x0000000000017941 */ /* 0x000fea0003800000 */
.L_x_1094:
        /* <DEDUP_REMOVED lines=10> */
.L_x_1097:
[----:B------:R-:W-:Y:S05]  /*345e0*/  BSYNC B1 ;  /* 0x0000000000017941 */ /* 0x000fea0003800000 */
.L_x_1096:
        /* <DEDUP_REMOVED lines=10> */
.L_x_1099:
[----:B------:R-:W-:Y:S05]  /*34690*/  BSYNC B1 ;  /* 0x0000000000017941 */ /* 0x000fea0003800000 */
.L_x_1098:
        /* <DEDUP_REMOVED lines=10> */
.L_x_1101:
[----:B------:R-:W-:Y:S05]  /*34740*/  BSYNC B1 ;  /* 0x0000000000017941 */ /* 0x000fea0003800000 */
.L_x_1100:
        /* <DEDUP_REMOVED lines=10> */
.L_x_1103:
[----:B------:R-:W-:Y:S05]  /*347f0*/  BSYNC B1 ;  /* 0x0000000000017941 */ /* 0x000fea0003800000 */
.L_x_1102:
        /* <DEDUP_REMOVED lines=10> */
.L_x_1105:
[----:B------:R-:W-:Y:S05]  /*348a0*/  BSYNC B1 ;  /* 0x0000000000017941 */ /* 0x000fea0003800000 */
.L_x_1104:
        /* <DEDUP_REMOVED lines=10> */
.L_x_1107:
[----:B------:R-:W-:Y:S05]  /*34950*/  BSYNC B1 ;  /* 0x0000000000017941 */ /* 0x000fea0003800000 */
.L_x_1106:
        /* <DEDUP_REMOVED lines=10> */
.L_x_1109:
[----:B------:R-:W-:Y:S05]  /*34a00*/  BSYNC B1 ;  /* 0x0000000000017941 */ /* 0x000fea0003800000 */
.L_x_1108:
        /* <DEDUP_REMOVED lines=10> */
.L_x_1111:
[----:B------:R-:W-:Y:S05]  /*34ab0*/  BSYNC B1 ;  /* 0x0000000000017941 */ /* 0x000fea0003800000 */
.L_x_1110:
        /* <DEDUP_REMOVED lines=10> */
.L_x_1113:
[----:B------:R-:W-:Y:S05]  /*34b60*/  BSYNC B1 ;  /* 0x0000000000017941 */ /* 0x000fea0003800000 */
.L_x_1112:
        /* <DEDUP_REMOVED lines=10> */
.L_x_1115:
[----:B------:R-:W-:Y:S05]  /*34c10*/  BSYNC B1 ;  /* 0x0000000000017941 */ /* 0x000fea0003800000 */
.L_x_1114:
        /* <DEDUP_REMOVED lines=10> */
.L_x_1117:
[----:B------:R-:W-:Y:S05]  /*34cc0*/  BSYNC B1 ;  /* 0x0000000000017941 */ /* 0x000fea0003800000 */
.L_x_1116:
        /* <DEDUP_REMOVED lines=10> */
.L_x_1119:
[----:B------:R-:W-:Y:S05]  /*34d70*/  BSYNC B1 ;  /* 0x0000000000017941 */ /* 0x000fea0003800000 */
.L_x_1118:
        /* <DEDUP_REMOVED lines=10> */
.L_x_1121:
[----:B------:R-:W-:Y:S05]  /*34e20*/  BSYNC B1 ;  /* 0x0000000000017941 */ /* 0x000fea0003800000 */
.L_x_1120:
        /* <DEDUP_REMOVED lines=10> */
.L_x_1123:
[----:B------:R-:W-:Y:S05]  /*34ed0*/  BSYNC B1 ;  /* 0x0000000000017941 */ /* 0x000fea0003800000 */
.L_x_1122:
        /* <DEDUP_REMOVED lines=10> */
.L_x_1125:
[----:B------:R-:W-:Y:S05]  /*34f80*/  BSYNC B1 ;  /* 0x0000000000017941 */ /* 0x000fea0003800000 */
.L_x_1124:
        /* <DEDUP_REMOVED lines=10> */
.L_x_1127:
[----:B------:R-:W-:Y:S05]  /*35030*/  BSYNC B1 ;  /* 0x0000000000017941 */ /* 0x000fea0003800000 */
.L_x_1126:
        /* <DEDUP_REMOVED lines=10> */
.L_x_1129:
[----:B------:R-:W-:Y:S05]  /*350e0*/  BSYNC B1 ;  /* 0x0000000000017941 */ /* 0x000fea0003800000 */
.L_x_1128:
        /* <DEDUP_REMOVED lines=10> */
.L_x_1131:
[----:B------:R-:W-:Y:S05]  /*35190*/  BSYNC B1 ;  /* 0x0000000000017941 */ /* 0x000fea0003800000 */
.L_x_1130:
        /* <DEDUP_REMOVED lines=10> */
.L_x_1133:
[----:B------:R-:W-:Y:S05]  /*35240*/  BSYNC B1 ;  /* 0x0000000000017941 */ /* 0x000fea0003800000 */
.L_x_1132:
        /* <DEDUP_REMOVED lines=10> */
.L_x_1135:
[----:B------:R-:W-:Y:S05]  /*352f0*/  BSYNC B1 ;  /* 0x0000000000017941 */ /* 0x000fea0003800000 */
.L_x_1134:
        /* <DEDUP_REMOVED lines=10> */
.L_x_1137:
[----:B------:R-:W-:Y:S05]  /*353a0*/  BSYNC B1 ;  /* 0x0000000000017941 */ /* 0x000fea0003800000 */
.L_x_1136:
        /* <DEDUP_REMOVED lines=10> */
.L_x_1139:
[----:B------:R-:W-:Y:S05]  /*35450*/  BSYNC B1 ;  /* 0x0000000000017941 */ /* 0x000fea0003800000 */
.L_x_1138:
        /* <DEDUP_REMOVED lines=10> */
.L_x_1141:
[----:B------:R-:W-:Y:S05]  /*35500*/  BSYNC B1 ;  /* 0x0000000000017941 */ /* 0x000fea0003800000 */
.L_x_1140:
        /* <DEDUP_REMOVED lines=10> */
.L_x_1143:
[----:B------:R-:W-:Y:S05]  /*355b0*/  BSYNC B1 ;  /* 0x0000000000017941 */ /* 0x000fea0003800000 */
.L_x_1142:
        /* <DEDUP_REMOVED lines=10> */
.L_x_1145:
[----:B------:R-:W-:Y:S05]  /*35660*/  BSYNC B1 ;  /* 0x0000000000017941 */ /* 0x000fea0003800000 */
.L_x_1144:
        /* <DEDUP_REMOVED lines=10> */
.L_x_1147:
[----:B------:R-:W-:Y:S05]  /*35710*/  BSYNC B1 ;  /* 0x0000000000017941 */ /* 0x000fea0003800000 */
.L_x_1146:
        /* <DEDUP_REMOVED lines=10> */
.L_x_1149:
[----:B------:R-:W-:Y:S05]  /*357c0*/  BSYNC B1 ;  /* 0x0000000000017941 */ /* 0x000fea0003800000 */
.L_x_1148:
        /* <DEDUP_REMOVED lines=9> */
.L_x_1151:
[----:B------:R-:W-:Y:S05]  /*35860*/  BSYNC B1 ;  /* 0x0000000000017941 */ /* 0x000fea0003800000 */
.L_x_1150:
        /* <DEDUP_REMOVED lines=9> */
.L_x_1153:
[----:B------:R-:W-:Y:S05]  /*35900*/  BSYNC B1 ;  /* 0x0000000000017941 */ /* 0x000fea0003800000 */
.L_x_1152:
[----:B-----5:R-:W-:Y:S01]  /*35910*/  IMAD.U32 R3, R219, 0x10000, RZ ;  /* 0x00010000db037824 */ /* 0x020fe200078e00ff */
[----:B------:R-:W-:Y:S01]  /*35920*/  ISETP.GT.AND P6, PT, R0, 0x108, P6 ;  /* 0x000001080000780c */ /* 0x000fe200037c4270 */
[----:B------:R-:W-:Y:S02]  /*35930*/  BSSY B1, `(.L_x_1154) ;  /* 0x0000007000017945 */ /* 0x000fe40003800000 */
[----:B------:R-:W-:-:S04]  /*35940*/  FMUL R4, R3, R16 ;  /* 0x0000001003047220 */ /* 0x000fc80000400000 */
[----:B------:R-:W-:-:S05]  /*35950*/  FFMA R4, R109, R2, R4 ;  /* 0x000000026d047223 */ /* 0x000fca0000000004 */
[----:B------:R-:W-:-:S05]  /*35960*/  F2FP.BF16.F32.PACK_AB R4, RZ, R4 ;  /* 0x00000004ff04723e */ /* 0x000fca00000010ff */
[----:B------:R0:W-:Y:S01]  /*35970*/  @P5 STG.E.U16 desc[UR46][R22.64+0x2d2], R4 ;  /* 0x0002d20416005986 */ /* 0x0001e2000c10152e */
[----:B------:R-:W-:Y:S05]  /*35980*/  @!P6 BRA `(.L_x_1155) ;  /* 0x000000000004e947 */ /* 0x000fea0003800000 */
[----:B------:R0:W5:Y:S02]  /*35990*/  LDG.E.LTC128B.U16 R219, desc[UR46][R8.64+0x2d0] ;  /* 0x0002d02e08db7981 */ /* 0x000164000c1e1520 */
.L_x_1155:
[----:B------:R-:W-:Y:S05]  /*359a0*/  BSYNC B1 ;  /* 0x0000000000017941 */ /* 0x000fea0003800000 */
.L_x_1154:
[----:B-----5:R-:W-:Y:S01]  /*359b0*/  SHF.L.U32 R3, R219, 0x10, RZ ;  /* 0x00000010db037819 */ /* 0x020fe200000006ff */
[----:B------:R-:W-:Y:S01]  /*359c0*/  BSSY B1, `(.L_x_1156) ;  /* 0x0000008000017945 */ /* 0x000fe20003800000 */
[----:B------:R-:W-:-:S03]  /*359d0*/  ISETP.GT.AND P4, PT, R0, 0x108, P4 ;  /* 0x000001080000780c */ /* 0x000fc60002784270 */
[----:B------:R-:W-:-:S04]  /*359e0*/  FMUL R3, R3, R16 ;  /* 0x0000001003037220 */ /* 0x000fc80000400000 */
[----:B------:R-:W-:-:S05]  /*359f0*/  FFMA R3, R110, R2, R3 ;  /* 0x000000026e037223 */ /* 0x000fca0000000003 */
[----:B------:R-:W-:-:S05]  /*35a00*/  F2FP.BF16.F32.PACK_AB R3, RZ, R3 ;  /* 0x00000003ff03723e */ /* 0x000fca00000010ff */
[----:B------:R0:W-:Y:S01]  /*35a10*/  @P6 STG.E.U16 desc[UR46][R216.64+0x2d0], R3 ;  /* 0x0002d003d8006986 */ /* 0x0001e2000c10152e */
[----:B------:R-:W-:Y:S05]  /*35a20*/  @!P4 BRA `(.L_x_1157) ;  /* 0x000000000004c947 */ /* 0x000fea0003800000 */
[----:B------:R0:W5:Y:S02]  /*35a30*/  LDG.E.LTC128B.U16 R219, desc[UR46][R8.64+0x2d2] ;  /* 0x0002d22e08db7981 */ /* 0x000164000c1e1520 */
.L_x_1157:
[----:B------:R-:W-:Y:S05]  /*35a40*/  BSYNC B1 ;  /* 0x0000000000017941 */ /* 0x000fea0003800000 */
.L_x_1156:
[----:B0----5:R-:W-:Y:S01]  /*35a50*/  IMAD.U32 R3, R219, 0x10000, RZ ;  /* 0x00010000db037824 */ /* 0x021fe200078e00ff */
        /* <DEDUP_REMOVED lines=8> */
.L_x_1159:
[----:B------:R-:W-:Y:S05]  /*35ae0*/  BSYNC B1 ;  /* 0x0000000000017941 */ /* 0x000fea0003800000 */
.L_x_1158:
        /* <DEDUP_REMOVED lines=9> */
.L_x_1161:
[----:B------:R-:W-:Y:S05]  /*35b80*/  BSYNC B1 ;  /* 0x0000000000017941 */ /* 0x000fea0003800000 */
.L_x_1160:
        /* <DEDUP_REMOVED lines=9> */
.L_x_1163:
[----:B------:R-:W-:Y:S05]  /*35c20*/  BSYNC B1 ;  /* 0x0000000000017941 */ /* 0x000fea0003800000 */
.L_x_1162:
        /* <DEDUP_REMOVED lines=9> */
.L_x_1165:
[----:B------:R-:W-:Y:S05]  /*35cc0*/  BSYNC B1 ;  /* 0x0000000000017941 */ /* 0x000fea0003800000 */
.L_x_1164:
        /* <DEDUP_REMOVED lines=9> */
.L_x_1167:
[----:B------:R-:W-:Y:S05]  /*35d60*/  BSYNC B1 ;  /* 0x0000000000017941 */ /* 0x000fea0003800000 */
.L_x_1166:
        /* <DEDUP_REMOVED lines=9> */
.L_x_1169:
[----:B------:R-:W-:Y:S05]  /*35e00*/  BSYNC B1 ;  /* 0x0000000000017941 */ /* 0x000fea0003800000 */
.L_x_1168:
        /* <DEDUP_REMOVED lines=9> */
.L_x_1171:
[----:B------:R-:W-:Y:S05]  /*35ea0*/  BSYNC B1 ;  /* 0x0000000000017941 */ /* 0x000fea0003800000 */
.L_x_1170:
        /* <DEDUP_REMOVED lines=9> */
.L_x_1173:
[----:B------:R-:W-:Y:S05]  /*35f40*/  BSYNC B1 ;  /* 0x0000000000017941 */ /* 0x000fea0003800000 */
.L_x_1172:
[----:B------:R-:W-:Y:S05]  /*35f50*/  @!P0 BRA `(.L_x_1174) ;  /* 0x000000c400848947 */ /* 0x000fea0003800000 */
[----:B-----5:R-:W-:-:S04]  /*35f60*/  IMAD.U32 R219, R219, 0x10000, RZ ;  /* 0x00010000dbdb7824 */ /* 0x020fc800078e00ff */
[----:B------:R-:W-:-:S04]  /*35f70*/  FMUL R0, R219, R16 ;  /* 0x00000010db007220 */ /* 0x000fc80000400000 */
[----:B------:R-:W-:-:S05]  /*35f80*/  FFMA R0, R119, R2, R0 ;  /* 0x0000000277007223 */ /* 0x000fca0000000000 */
[----:B------:R-:W-:-:S05]  /*35f90*/  F2FP.BF16.F32.PACK_AB R0, RZ, R0 ;  /* 0x00000000ff00723e */ /* 0x000fca00000010ff */
[----:B------:R0:W-:Y:S01]  /*35fa0*/  STG.E.U16 desc[UR46][R216.64+0x2f2], R0 ;  /* 0x0002f200d8007986 */ /* 0x0001e2000c10152e */
[----:B------:R-:W-:Y:S05]  /*35fb0*/  BRA `(.L_x_1174) ;  /* 0x000000c4006c7947 */ /* 0x000fea0003800000 */
.L_x_29:
[----:B------:R-:W2:Y:S01]  /*35fc0*/  LDL.LU R11, [R1+0x518] ;  /* 0x00051800010b7983 */ /* 0x000ea20000300800 */
[----:B------:R-:W-:-:S03]  /*35fd0*/  ULDC.64 UR4, c[0x0][0x5c0] ;  /* 0x0001700000047ab9 */ /* 0x000fc60000000a00 */
[----:B------:R-:W3:Y:S04]  /*35fe0*/  LDL.LU R10, [R1+0x51c] ;  /* 0x00051c00010a7983 */ /* 0x000ee80000300800 */
[----:B------:R-:W4:Y:S04]  /*35ff0*/  LDL.LU R9, [R1+0x524] ;  /* 0x0005240001097983 */ /* 0x000f280000300800 */
[----:B------:R-:W5:Y:S04]  /*36000*/  LDL.LU R12, [R1+0x528] ;  /* 0x00052800010c7983 */ /* 0x000f680000300800 */
        /* <DEDUP_REMOVED lines=18> */
[----:B------:R-:W-:-:S03]  /*36130*/  LEA R4, P0, R6, UR4, 0x1 ;  /* 0x0000000406047c11 */ /* 0x000fc6000f8008ff */
[----:B------:R-:W4:Y:S04]  /*36140*/  LDL.LU R23, [R1+0x5e0] ;  /* 0x0005e00001177983 */ /* 0x000f280000300800 */
[----:B------:R-:W4:Y:S04]  /*36150*/  LDL.LU R22, [R1+0x5e4] ;  /* 0x0005e40001167983 */ /* 0x000f280000300800 */
[----:B------:R-:W4:Y:S04]  /*36160*/  LDL.LU R21, [R1+0x5e8] ;  /* 0x0005e80001157983 */ /* 0x000f280000300800 */
[----:B------:R-:W4:Y:S01]  /*36170*/  LDL.LU R20, [R1+0x5ec] ;  /* 0x0005ec0001147983 */ /* 0x000f220000300800 */
[----:B------:R-:W-:-:S03]  /*36180*/  LEA.HI.X R5, R6, UR5, R19, 0x1, P0 ;  /* 0x0000000506057c11 */ /* 0x000fc600080f0c13 */
[----:B------:R-:W4:Y:S04]  /*36190*/  LDL.LU R18, [R1+0x5f0] ;  /* 0x0005f00001127983 */ /* 0x000f280000300800 */
[----:B------:R-:W4:Y:S04]  /*361a0*/  LDL.LU R15, [R1+0x5f4] ;  /* 0x0005f400010f7983 */ /* 0x000f280000300800 */
[----:B------:R-:W4:Y:S04]  /*361b0*/  LDL.LU R14, [R1+0x5f8] ;  /* 0x0005f800010e7983 */ /* 0x000f280000300800 */
[----:B------:R-:W4:Y:S04]  /*361c0*/  LDL.LU R13, [R1+0x5fc] ;  /* 0x0005fc00010d7983 */ /* 0x000f280000300800 */
[----:B------:R-:W2:Y:S04]  /*361d0*/  LDL.LU R6, [R1+0x480] ;  /* 0x0004800001067983 */ /* 0x000ea80000300800 */
[----:B------:R-:W3:Y:S04]  /*361e0*/  LDL.LU R7, [R1+0x488] ;  /* 0x0004880001077983 */ /* 0x000ee80000300800 */
[----:B------:R-:W4:Y:S01]  /*361f0*/  LDL.LU R19, [R1+0x594] ;  /* 0x0005940001137983 */ /* 0x000f220000300800 */
[----:B--2---:R-:W-:-:S05]  /*36200*/  FMUL R6, R6, R2 ;  /* 0x0000000206067220 */ /* 0x004fca0000400000 */
[----:B------:R-:W-:-:S05]  /*36210*/  F2FP.BF16.F32.PACK_AB R6, RZ, R6 ;  /* 0x00000006ff06723e */ /* 0x000fca00000010ff */
[----:B------:R0:W-:Y:S04]  /*36220*/  @P1 STG.E.U16 desc[UR46][R4.64], R6 ;  /* 0x0000000604001986 */ /* 0x0001e8000c10152e */
[----:B0-----:R-:W2:Y:S01]  /*36230*/  LDL.LU R6, [R1+0x484] ;  /* 0x0004840001067983 */ /* 0x001ea20000300800 */
[----:B------:R-:W-:Y:S01]  /*36240*/  ISETP.GT.AND P2, PT, R3, 0x1, PT ;  /* 0x000000010300780c */ /* 0x000fe20003f44270 */
[----:B---3--:R-:W-:Y:S01]  /*36250*/  FMUL R7, R7, R2 ;  /* 0x0000000207077220 */ /* 0x008fe20000400000 */
[----:B------:R-:W-:Y:S01]  /*36260*/  USHF.L.U32 UR5, UR8, 0x4, URZ ;  /* 0x0000000408057899 */ /* 0x000fe2000800063f */
[C---:B------:R-:W-:Y:S01]  /*36270*/  ISETP.GT.AND P1, PT, R0.reuse, 0x8, P5 ;  /* 0x000000080000780c */ /* 0x040fe20002f24270 */
[----:B------:R-:W-:Y:S01]  /*36280*/  USHF.L.U64.HI UR4, UR8, 0x4, UR9 ;  /* 0x0000000408047899 */ /* 0x000fe20008010209 */
[----:B------:R-:W-:-:S02]  /*36290*/  ISETP.GT.AND P0, PT, R0, RZ, P2 ;  /* 0x000000ff0000720c */ /* 0x000fc40001704270 */
[----:B------:R-:W-:-:S04]  /*362a0*/  F2FP.BF16.F32.PACK_AB R7, RZ, R7 ;  /* 0x00000007ff07723e */ /* 0x000fc800000010ff */
[----:B------:R-:W-:Y:S01]  /*362b0*/  PRMT R8, R7, 0x7610, R8 ;  /* 0x0000761007087816 */ /* 0x000fe20000000008 */
[----:B--2---:R-:W-:-:S05]  /*362c0*/  FMUL R6, R6, R2 ;  /* 0x0000000206067220 */ /* 0x004fca0000400000 */
[----:B------:R-:W-:-:S05]  /*362d0*/  F2FP.BF16.F32.PACK_AB R6, RZ, R6 ;  /* 0x00000006ff06723e */ /* 0x000fca00000010ff */
[----:B------:R0:W-:Y:S02]  /*362e0*/  @P0 STG.E.U16 desc[UR46][R4.64+0x2], R6 ;  /* 0x0000020604000986 */ /* 0x0001e4000c10152e */
[----:B0-----:R-:W-:-:S04]  /*362f0*/  IADD3 R6, P0, R4, UR5, RZ ;  /* 0x0000000504067c10 */ /* 0x001fc8000ff1e0ff */
[----:B------:R-:W-:-:S05]  /*36300*/  IADD3.X R7, R5, UR4, RZ, P0, !PT ;  /* 0x0000000405077c10 */ /* 0x000fca00087fe4ff */
[----:B------:R0:W-:Y:S04]  /*36310*/  @P1 STG.E.U16 desc[UR46][R6.64], R8 ;  /* 0x0000000806001986 */ /* 0x0001e8000c10152e */
[----:B0-----:R-:W2:Y:S01]  /*36320*/  LDL.LU R8, [R1+0x48c] ;  /* 0x00048c0001087983 */ /* 0x001ea20000300800 */
[----:B------:R-:W-:Y:S01]  /*36330*/  ISETP.GT.AND P0, PT, R0, 0x8, P2 ;  /* 0x000000080000780c */ /* 0x000fe20001704270 */
[----:B--2---:R-:W-:-:S05]  /*36340*/  FMUL R8, R8, R2 ;  /* 0x0000000208087220 */ /* 0x004fca0000400000 */
[----:B------:R-:W-:-:S07]  /*36350*/  F2FP.BF16.F32.PACK_AB R8, RZ, R8 ;  /* 0x00000008ff08723e */ /* 0x000fce00000010ff */
[----:B------:R0:W-:Y:S04]  /*36360*/  @P0 STG.E.U16 desc[UR46][R6.64+0x2], R8 ;  /* 0x0000020806000986 */ /* 0x0001e8000c10152e */
[----:B0-----:R-:W2:Y:S01]  /*36370*/  LDL.LU R8, [R1+0x490] ;  /* 0x0004900001087983 */ /* 0x001ea20000300800 */
[----:B------:R-:W-:-:S04]  /*36380*/  ISETP.GT.AND P2, PT, R3, 0x8, PT ;  /* 0x000000080300780c */ /* 0x000fc80003f44270 */
[----:B------:R-:W-:Y:S01]  /*36390*/  ISETP.GT.AND P0, PT, R0, RZ, P2 ;  /* 0x000000ff0000720c */ /* 0x000fe20001704270 */
        /* <DEDUP_REMOVED lines=10> */
[----:B------:R-:W-:Y:S01]  /*36440*/  ISETP.GT.AND P0, PT, R0, 0x8, P2 ;  /* 0x000000080000780c */ /* 0x000fe20001704270 */
        /* <DEDUP_REMOVED lines=173> */
[----:B------:R0:W-:Y:S01]  /*36f20*/  @P0 STG.E.U16 desc[UR46][R4.64+0x92], R8 ;  /* 0x0000920804000986 */ /* 0x0001e2000c10152e */
[----:B------:R-:W-:Y:S01]  /*36f30*/  ISETP.GT.AND P0, PT, R0, 0x8, P2 ;  /* 0x000000080000780c */ /* 0x000fe20001704270 */
[----:B0-----:R-:W-:-:S05]  /*36f40*/  FMUL R8, R11, R2 ;  /* 0x000000020b087220 */ /* 0x001fca0000400000 */
[----:B------:R-:W-:-:S07]  /*36f50*/  F2FP.BF16.F32.PACK_AB R8, RZ, R8 ;  /* 0x00000008ff08723e */ /* 0x000fce00000010ff */
[----:B------:R0:W-:Y:S01]  /*36f60*/  @P0 STG.E.U16 desc[UR46][R6.64+0x90], R8 ;  /* 0x0000900806000986 */ /* 0x0001e2000c10152e */
[----:B------:R-:W-:Y:S01]  /*36f70*/  ISETP.GT.AND P0, PT, R0, 0x8, P1 ;  /* 0x000000080000780c */ /* 0x000fe20000f04270 */
[----:B0-----:R-:W-:-:S05]  /*36f80*/  FMUL R8, R10, R2 ;  /* 0x000000020a087220 */ /* 0x001fca0000400000 */
[----:B------:R-:W-:-:S07]  /*36f90*/  F2FP.BF16.F32.PACK_AB R8, RZ, R8 ;  /* 0x00000008ff08723e */ /* 0x000fce00000010ff */
[----:B------:R0:W-:Y:S04]  /*36fa0*/  @P0 STG.E.U16 desc[UR46][R6.64+0x92], R8 ;  /* 0x0000920806000986 */ /* 0x0001e8000c10152e */
[----:B0-----:R-:W2:Y:S01]  /*36fb0*/  LDL.LU R8, [R1+0x520] ;  /* 0x0005200001087983 */ /* 0x001ea20000300800 */
[----:B------:R-:W-:Y:S01]  /*36fc0*/  IMAD.U32 R10, RZ, RZ, UR8 ;  /* 0x00000008ff0a7e24 */ /* 0x000fe2000f8e00ff */
[----:B------:R-:W-:Y:S01]  /*36fd0*/  USHF.L.U64.HI UR10, UR8, 0x8, UR9 ;  /* 0x00000008080a7899 */ /* 0x000fe20008010209 */
[C---:B------:R-:W-:Y:S01]  /*36fe0*/  ISETP.GT.AND P2, PT, R3.reuse, 0x50, PT ;  /* 0x000000500300780c */ /* 0x040fe20003f44270 */
[----:B-----5:R-:W-:Y:S01]  /*36ff0*/  FMUL R12, R12, R2 ;  /* 0x000000020c0c7220 */ /* 0x020fe20000400000 */
[----:B------:R-:W-:Y:S02]  /*37000*/  ISETP.GT.AND P1, PT, R3, 0x51, PT ;  /* 0x000000510300780c */ /* 0x000fe40003f24270 */
[----:B------:R-:W-:-:S02]  /*37010*/  LEA R10, P0, R10, R4, 0x8 ;  /* 0x000000040a0a7211 */ /* 0x000fc400078040ff */
[----:B------:R-:W-:Y:S02]  /*37020*/  F2FP.BF16.F32.PACK_AB R12, RZ, R12 ;  /* 0x0000000cff0c723e */ /* 0x000fe400000010ff */
[----:B------:R-:W-:Y:S01]  /*37030*/  IADD3.X R11, R5, UR10, RZ, P0, !PT ;  /* 0x0000000a050b7c10 */ /* 0x000fe200087fe4ff */
[----:B------:R-:W-:Y:S01]  /*37040*/  USHF.L.U64.HI UR10, UR8, 0x9, UR9 ;  /* 0x00000009080a7899 */ /* 0x000fe20008010209 */
[----:B------:R-:W-:Y:S01]  /*37050*/  ISETP.GT.AND P0, PT, R0, RZ, P2 ;  /* 0x000000ff0000720c */ /* 0x000fe20001704270 */
[----:B--2---:R-:W-:-:S05]  /*37060*/  FMUL R8, R8, R2 ;  /* 0x0000000208087220 */ /* 0x004fca0000400000 */
[----:B------:R-:W-:-:S07]  /*37070*/  F2FP.BF16.F32.PACK_AB R8, RZ, R8 ;  /* 0x00000008ff08723e */ /* 0x000fce00000010ff */
[----:B------:R4:W-:Y:S01]  /*37080*/  @P0 STG.E.U16 desc[UR46][R4.64+0xa0], R8 ;  /* 0x0000a00804000986 */ /* 0x0009e2000c10152e */
[----:B------:R-:W-:Y:S01]  /*37090*/  ISETP.GT.AND P0, PT, R0, RZ, P1 ;  /* 0x000000ff0000720c */ /* 0x000fe20000f04270 */
[----:B----4-:R-:W-:-:S05]  /*370a0*/  FMUL R8, R9, R2 ;  /* 0x0000000209087220 */ /* 0x010fca0000400000 */
[----:B------:R-:W-:-:S07]  /*370b0*/  F2FP.BF16.F32.PACK_AB R8, RZ, R8 ;  /* 0x00000008ff08723e */ /* 0x000fce00000010ff */
[----:B------:R0:W-:Y:S02]  /*370c0*/  @P0 STG.E.U16 desc[UR46][R4.64+0xa2], R8 ;  /* 0x0000a20804000986 */ /* 0x0001e4000c10152e */
[----:B0-----:R-:W-:-:S05]  /*370d0*/  IMAD.U32 R8, RZ, RZ, UR8 ;  /* 0x00000008ff087e24 */ /* 0x001fca000f8e00ff */
[----:B------:R-:W-:-:S04]  /*370e0*/  LEA R8, P0, R8, R4, 0x9 ;  /* 0x0000000408087211 */ /* 0x000fc800078048ff */
[----:B------:R-:W-:Y:S02]  /*370f0*/  IADD3.X R9, R5, UR10, RZ, P0, !PT ;  /* 0x0000000a05097c10 */ /* 0x000fe400087fe4ff */
[----:B------:R-:W-:-:S13]  /*37100*/  ISETP.GT.AND P0, PT, R0, 0x8, P2 ;  /* 0x000000080000780c */ /* 0x000fda0001704270 */
        /* <DEDUP_REMOVED lines=139> */
[C---:B------:R-:W-:Y:S02]  /*379c0*/  ISETP.GT.AND P2, PT, R3.reuse, 0x88, PT ;  /* 0x000000880300780c */ /* 0x040fe40003f44270 */
[C---:B------:R-:W-:Y:S02]  /*379d0*/  ISETP.GT.AND P1, PT, R3.reuse, 0x89, PT ;  /* 0x000000890300780c */ /* 0x040fe40003f24270 */
[----:B------:R-:W-:Y:S02]  /*379e0*/  ISETP.GT.AND P0, PT, R0, RZ, P2 ;  /* 0x000000ff0000720c */ /* 0x000fe40001704270 */
[----:B------:R-:W-:-:S02]  /*379f0*/  ISETP.GT.AND P4, PT, R3, 0xa9, PT ;  /* 0x000000a90300780c */ /* 0x000fc40003f84270 */
[----:B------:R-:W-:Y:S01]  /*37a00*/  ISETP.GT.AND P3, PT, R3, 0xb1, PT ;  /* 0x000000b10300780c */ /* 0x000fe20003f64270 */
[----:B--2---:R-:W-:-:S05]  /*37a10*/  FMUL R12, R12, R2 ;  /* 0x000000020c0c7220 */ /* 0x004fca0000400000 */
[----:B------:R-:W-:-:S05]  /*37a20*/  F2FP.BF16.F32.PACK_AB R12, RZ, R12 ;  /* 0x0000000cff0c723e */ /* 0x000fca00000010ff */
[----:B------:R0:W-:Y:S01]  /*37a30*/  @P0 STG.E.U16 desc[UR46][R4.64+0x110], R12 ;  /* 0x0001100c04000986 */ /* 0x0001e2000c10152e */
[----:B------:R-:W-:Y:S01]  /*37a40*/  ISETP.GT.AND P0, PT, R0, RZ, P1 ;  /* 0x000000ff0000720c */ /* 0x000fe20000f04270 */
[----:B0-----:R-:W-:-:S05]  /*37a50*/  FMUL R12, R19, R2 ;  /* 0x00000002130c7220 */ /* 0x001fca0000400000 */
[----:B------:R-:W-:-:S07]  /*37a60*/  F2FP.BF16.F32.PACK_AB R12, RZ, R12 ;  /* 0x0000000cff0c723e */ /* 0x000fce00000010ff */
[----:B------:R0:W-:Y:S01]  /*37a70*/  @P0 STG.E.U16 desc[UR46][R4.64+0x112], R12 ;  /* 0x0001120c04000986 */ /* 0x0001e2000c10152e */
[----:B------:R-:W-:Y:S02]  /*37a80*/  ISETP.GT.AND P0, PT, R0, 0x8, P2 ;  /* 0x000000080000780c */ /* 0x000fe40001704270 */
[----:B------:R-:W-:Y:S01]  /*37a90*/  ISETP.GT.AND P2, PT, R3, 0x90, PT ;  /* 0x000000900300780c */ /* 0x000fe20003f44270 */
[----:B0-----:R-:W-:-:S05]  /*37aa0*/  FMUL R12, R235, R2 ;  /* 0x00000002eb0c7220 */ /* 0x001fca0000400000 */
[----:B------:R-:W-:-:S05]  /*37ab0*/  F2FP.BF16.F32.PACK_AB R12, RZ, R12 ;  /* 0x0000000cff0c723e */ /* 0x000fca00000010ff */
[----:B------:R0:W-:Y:S01]  /*37ac0*/  @P0 STG.E.U16 desc[UR46][R6.64+0x110], R12 ;  /* 0x0001100c06000986 */ /* 0x0001e2000c10152e */
[----:B------:R-:W-:Y:S02]  /*37ad0*/  ISETP.GT.AND P0, PT, R0, 0x8, P1 ;  /* 0x000000080000780c */ /* 0x000fe40000f04270 */
[----:B------:R-:W-:Y:S01]  /*37ae0*/  ISETP.GT.AND P1, PT, R3, 0x91, PT ;  /* 0x000000910300780c */ /* 0x000fe20003f24270 */
[----:B0-----:R-:W-:-:S05]  /*37af0*/  FMUL R12, R234, R2 ;  /* 0x00000002ea0c7220 */ /* 0x001fca0000400000 */
[----:B------:R-:W-:-:S05]  /*37b00*/  F2FP.BF16.F32.PACK_AB R12, RZ, R12 ;  /* 0x0000000cff0c723e */ /* 0x000fca00000010ff */
[----:B------:R0:W-:Y:S01]  /*37b10*/  @P0 STG.E.U16 desc[UR46][R6.64+0x112], R12 ;  /* 0x0001120c06000986 */ /* 0x0001e2000c10152e */
[----:B------:R-:W-:Y:S01]  /*37b20*/  ISETP.GT.AND P0, PT, R0, RZ, P2 ;  /* 0x000000ff0000720c */ /* 0x000fe20001704270 */
[----:B0-----:R-:W-:-:S05]  /*37b30*/  FMUL R12, R233, R2 ;  /* 0x00000002e90c7220 */ /* 0x001fca0000400000 */
[----:B------:R-:W-:-:S07]  /*37b40*/  F2FP.BF16.F32.PACK_AB R12, RZ, R12 ;  /* 0x0000000cff0c723e */ /* 0x000fce00000010ff */
        /* <DEDUP_REMOVED lines=83> */
[----:B------:R-:W-:-:S04]  /*38080*/  ISETP.GT.AND P0, PT, R3, 0xb8, PT ;  /* 0x000000b80300780c */ /* 0x000fc80003f04270 */
[----:B------:R-:W-:Y:S01]  /*38090*/  ISETP.GT.AND P1, PT, R0, RZ, P0 ;  /* 0x000000ff0000720c */ /* 0x000fe20000724270 */
        /* <DEDUP_REMOVED lines=8> */
[----:B------:R-:W-:Y:S01]  /*38120*/  ISETP.GT.AND P6, PT, R0, 0x8, P0 ;  /* 0x000000080000780c */ /* 0x000fe200007c4270 */
[----:B0-----:R-:W-:Y:S02]  /*38130*/  FMUL R12, R14, R2 ;  /* 0x000000020e0c7220 */ /* 0x001fe40000400000 */
[----:B------:R-:W2:Y:S03]  /*38140*/  LDL.LU R14, [R1+0x300] ;  /* 0x00030000010e7983 */ /* 0x000ea60000300800 */
[----:B------:R-:W-:-:S07]  /*38150*/  F2FP.BF16.F32.PACK_AB R12, RZ, R12 ;  /* 0x0000000cff0c723e */ /* 0x000fce00000010ff */
[----:B------:R0:W-:Y:S02]  /*38160*/  @P6 STG.E.U16 desc[UR46][R6.64+0x170], R12 ;  /* 0x0001700c06006986 */ /* 0x0001e4000c10152e */
[----:B0-----:R-:W-:Y:S02]  /*38170*/  FMUL R12, R13, R2 ;  /* 0x000000020d0c7220 */ /* 0x001fe40000400000 */
[----:B------:R-:W3:Y:S04]  /*38180*/  LDL.LU R13, [R1+0x304] ;  /* 0x00030400010d7983 */ /* 0x000ee80000300800 */
[----:B------:R-:W4:Y:S01]  /*38190*/  LDL.LU R18, [R1+0x308] ;  /* 0x0003080001127983 */ /* 0x000f220000300800 */
[C---:B------:R-:W-:Y:S02]  /*381a0*/  ISETP.GT.AND P6, PT, R0.reuse, 0x8, P1 ;  /* 0x000000080000780c */ /* 0x040fe40000fc4270 */
[----:B------:R-:W-:Y:S01]  /*381b0*/  F2FP.BF16.F32.PACK_AB R12, RZ, R12 ;  /* 0x0000000cff0c723e */ /* 0x000fe200000010ff */
[----:B------:R-:W5:Y:S04]  /*381c0*/  LDL.LU R19, [R1+0x424] ;  /* 0x0004240001137983 */ /* 0x000f680000300800 */
[----:B------:R-:W5:Y:S04]  /*381d0*/  LDL.LU R235, [R1+0x428] ;  /* 0x0004280001eb7983 */ /* 0x000f680000300800 */
[----:B------:R-:W5:Y:S04]  /*381e0*/  LDL.LU R234, [R1+0x42c] ;  /* 0x00042c0001ea7983 */ /* 0x000f680000300800 */
[----:B------:R2:W-:Y:S01]  /*381f0*/  @P6 STG.E.U16 desc[UR46][R6.64+0x172], R12 ;  /* 0x0001720c06006986 */ /* 0x0005e2000c10152e */
[----:B------:R-:W-:-:S03]  /*38200*/  ISETP.GT.AND P6, PT, R0, 0x80, P5 ;  /* 0x000000800000780c */ /* 0x000fc60002fc4270 */
[----:B------:R-:W5:Y:S04]  /*38210*/  LDL.LU R233, [R1+0x430] ;  /* 0x0004300001e97983 */ /* 0x000f680000300800 */
        /* <DEDUP_REMOVED lines=18> */
[----:B------:R-:W5:Y:S01]  /*38340*/  LDL.LU R20, [R1+0x47c] ;  /* 0x00047c0001147983 */ /* 0x000f620000300800 */
[----:B--2---:R-:W-:-:S05]  /*38350*/  FMUL R12, R14, R2 ;  /* 0x000000020e0c7220 */ /* 0x004fca0000400000 */
[----:B------:R-:W-:-:S05]  /*38360*/  F2FP.BF16.F32.PACK_AB R12, RZ, R12 ;  /* 0x0000000cff0c723e */ /* 0x000fca00000010ff */
[----:B------:R3:W-:Y:S01]  /*38370*/  @P6 STG.E.U16 desc[UR46][R10.64], R12 ;  /* 0x0000000c0a006986 */ /* 0x0007e2000c10152e */
[----:B------:R-:W-:-:S04]  /*38380*/  ISETP.GT.AND P6, PT, R3, 0x1, PT ;  /* 0x000000010300780c */ /* 0x000fc80003fc4270 */
[----:B------:R-:W-:Y:S01]  /*38390*/  ISETP.GT.AND P6, PT, R0, 0x80, P6 ;  /* 0x000000800000780c */ /* 0x000fe200037c4270 */
[----:B---3--:R-:W-:-:S05]  /*383a0*/  FMUL R12, R13, R2 ;  /* 0x000000020d0c7220 */ /* 0x008fca0000400000 */
[----:B------:R-:W-:-:S07]  /*383b0*/  F2FP.BF16.F32.PACK_AB R12, RZ, R12 ;  /* 0x0000000cff0c723e */ /* 0x000fce00000010ff */
[----:B------:R0:W-:Y:S01]  /*383c0*/  @P6 STG.E.U16 desc[UR46][R10.64+0x2], R12 ;  /* 0x0000020c0a006986 */ /* 0x0001e2000c10152e */
[----:B------:R-:W-:-:S04]  /*383d0*/  IADD3 R14, P6, R10, UR5, RZ ;  /* 0x000000050a0e7c10 */ /* 0x000fc8000ffde0ff */
[----:B------:R-:W-:Y:S02]  /*383e0*/  IADD3.X R15, R11, UR4, RZ, P6, !PT ;  /* 0x000000040b0f7c10 */ /* 0x000fe4000b7fe4ff */
[----:B0-----:R-:W-:-:S04]  /*383f0*/  IADD3 R12, P6, R8, UR5, RZ ;  /* 0x00000005080c7c10 */ /* 0x001fc8000ffde0ff */
[----:B------:R-:W-:Y:S02]  /*38400*/  IADD3.X R13, R9, UR4, RZ, P6, !PT ;  /* 0x00000004090d7c10 */ /* 0x000fe4000b7fe4ff */
[----:B------:R-:W-:Y:S01]  /*38410*/  ISETP.GT.AND P6, PT, R0, 0x88, P5 ;  /* 0x000000880000780c */ /* 0x000fe20002fc4270 */
[----:B----4-:R-:W-:-:S05]  /*38420*/  FMUL R18, R18, R2 ;  /* 0x0000000212127220 */ /* 0x010fca0000400000 */
[----:B------:R-:W-:-:S07]  /*38430*/  F2FP.BF16.F32.PACK_AB R18, RZ, R18 ;  /* 0x00000012ff12723e */ /* 0x000fce00000010ff */
[----:B------:R0:W-:Y:S04]  /*38440*/  @P6 STG.E.U16 desc[UR46][R14.64], R18 ;  /* 0x000000120e006986 */ /* 0x0001e8000c10152e */
[----:B0-----:R-:W2:Y:S01]  /*38450*/  LDL.LU R18, [R1+0x30c] ;  /* 0x00030c0001127983 */ /* 0x001ea20000300800 */
[----:B------:R-:W-:-:S04]  /*38460*/  ISETP.GT.AND P6, PT, R3, 0x1, PT ;  /* 0x000000010300780c */ /* 0x000fc80003fc4270 */
[----:B------:R-:W-:Y:S01]  /*38470*/  ISETP.GT.AND P6, PT, R0, 0x88, P6 ;  /* 0x000000880000780c */ /* 0x000fe200037c4270 */
[----:B--2---:R-:W-:-:S05]  /*38480*/  FMUL R18, R18, R2 ;  /* 0x0000000212127220 */ /* 0x004fca0000400000 */
        /* <DEDUP_REMOVED lines=415> */
[----:B------:R5:W-:Y:S01]  /*39e80*/  @P6 STG.E.U16 desc[UR46][R10.64+0x120], R18 ;  /* 0x000120120a006986 */ /* 0x000be2000c10152e */
[----:B------:R-:W-:-:S04]  /*39e90*/  ISETP.GT.AND P6, PT, R3, 0x91, PT ;  /* 0x000000910300780c */ /* 0x000fc80003fc4270 */
[----:B------:R-:W-:Y:S01]  /*39ea0*/  ISETP.GT.AND P6, PT, R0, 0x80, P6 ;  /* 0x000000800000780c */ /* 0x000fe200037c4270 */
[----:B-----5:R-:W-:Y:S02]  /*39eb0*/  FMUL R18, R19, R2 ;  /* 0x0000000213127220 */ /* 0x020fe40000400000 */
[----:B------:R-:W2:Y:S03]  /*39ec0*/  LDL.LU R19, [R1+0x2a4] ;  /* 0x0002a40001137983 */ /* 0x000ea60000300800 */
[----:B------:R-:W-:-:S07]  /*39ed0*/  F2FP.BF16.F32.PACK_AB R18, RZ, R18 ;  /* 0x00000012ff12723e */ /* 0x000fce00000010ff */
[----:B------:R0:W-:Y:S01]  /*39ee0*/  @P6 STG.E.U16 desc[UR46][R10.64+0x122], R18 ;  /* 0x000122120a006986 */ /* 0x0001e2000c10152e */
[----:B------:R-:W-:-:S04]  /*39ef0*/  ISETP.GT.AND P6, PT, R3, 0x90, PT ;  /* 0x000000900300780c */ /* 0x000fc80003fc4270 */
[----:B------:R-:W-:Y:S01]  /*39f00*/  ISETP.GT.AND P6, PT, R0, 0x88, P6 ;  /* 0x000000880000780c */ /* 0x000fe200037c4270 */
[----:B0-----:R-:W-:Y:S02]  /*39f10*/  FMUL R18, R235, R2 ;  /* 0x00000002eb127220 */ /* 0x001fe40000400000 */
[----:B------:R-:W3:Y:S03]  /*39f20*/  LDL.LU R235, [R1+0x2a8] ;  /* 0x0002a80001eb7983 */ /* 0x000ee60000300800 */
[----:B------:R-:W-:-:S07]  /*39f30*/  F2FP.BF16.F32.PACK_AB R18, RZ, R18 ;  /* 0x00000012ff12723e */ /* 0x000fce00000010ff */
[----:B------:R0:W-:Y:S01]  /*39f40*/  @P6 STG.E.U16 desc[UR46][R14.64+0x120], R18 ;  /* 0x000120120e006986 */ /* 0x0001e2000c10152e */
[----:B------:R-:W-:-:S04]  /*39f50*/  ISETP.GT.AND P6, PT, R3, 0x91, PT ;  /* 0x000000910300780c */ /* 0x000fc80003fc4270 */
[----:B------:R-:W-:Y:S01]  /*39f60*/  ISETP.GT.AND P6, PT, R0, 0x88, P6 ;  /* 0x000000880000780c */ /* 0x000fe200037c4270 */
[----:B0-----:R-:W-:Y:S02]  /*39f70*/  FMUL R18, R234, R2 ;  /* 0x00000002ea127220 */ /* 0x001fe40000400000 */
[----:B------:R-:W4:Y:S03]  /*39f80*/  LDL.LU R234, [R1+0x2ac] ;  /* 0x0002ac0001ea7983 */ /* 0x000f260000300800 */
[----:B------:R-:W-:-:S07]  /*39f90*/  F2FP.BF16.F32.PACK_AB R18, RZ, R18 ;  /* 0x00000012ff12723e */ /* 0x000fce00000010ff */
[----:B------:R0:W-:Y:S01]  /*39fa0*/  @P6 STG.E.U16 desc[UR46][R14.64+0x122], R18 ;  /* 0x000122120e006986 */ /* 0x0001e2000c10152e */
[----:B------:R-:W-:-:S04]  /*39fb0*/  ISETP.GT.AND P6, PT, R3, 0x98, PT ;  /* 0x000000980300780c */ /* 0x000fc80003fc4270 */
[----:B------:R-:W-:Y:S01]  /*39fc0*/  ISETP.GT.AND P6, PT, R0, 0x80, P6 ;  /* 0x000000800000780c */ /* 0x000fe200037c4270 */
[----:B0-----:R-:W-:Y:S02]  /*39fd0*/  FMUL R18, R233, R2 ;  /* 0x00000002e9127220 */ /* 0x001fe40000400000 */
[----:B------:R-:W5:Y:S03]  /*39fe0*/  LDL.LU R233, [R1+0x2b0] ;  /* 0x0002b00001e97983 */ /* 0x000f660000300800 */
        /* <DEDUP_REMOVED lines=63> */
[----:B------:R-:W4:Y:S03]  /*3a3e0*/  LDL.LU R222, [R1+0x2dc] ;  /* 0x0002dc0001de7983 */ /* 0x000f260000300800 */
[----:B------:R-:W-:-:S07]  /*3a3f0*/  F2FP.BF16.F32.PACK_AB R18, RZ, R18 ;  /* 0x00000012ff12723e */ /* 0x000fce00000010ff */
[----:B------:R0:W-:Y:S01]  /*3a400*/  @P6 STG.E.U16 desc[UR46][R14.64+0x152], R18 ;  /* 0x000152120e006986 */ /* 0x0001e2000c10152e */
        /* <DEDUP_REMOVED lines=16> */
[----:B0-----:R-:W-:-:S05]  /*3a510*/  FMUL R18, R216, R2 ;  /* 0x00000002d8127220 */ /* 0x001fca0000400000 */
[----:B------:R-:W-:-:S07]  /*3a520*/  F2FP.BF16.F32.PACK_AB R18, RZ, R18 ;  /* 0x00000012ff12723e */ /* 0x000fce00000010ff */
[----:B------:R0:W-:Y:S01]  /*3a530*/  @P6 STG.E.U16 desc[UR46][R14.64+0x162], R18 ;  /* 0x000162120e006986 */ /* 0x0001e2000c10152e */
[----:B------:R-:W-:Y:S01]  /*3a540*/  ISETP.GT.AND P6, PT, R0, 0x80, P0 ;  /* 0x000000800000780c */ /* 0x000fe200007c4270 */
[----:B0-----:R-:W-:Y:S02]  /*3a550*/  FMUL R18, R23, R2 ;  /* 0x0000000217127220 */ /* 0x001fe40000400000 */
[----:B------:R-:W2:Y:S03]  /*3a560*/  LDL.LU R23, [R1+0x2ec] ;  /* 0x0002ec0001177983 */ /* 0x000ea60000300800 */
[----:B------:R-:W-:-:S07]  /*3a570*/  F2FP.BF16.F32.PACK_AB R18, RZ, R18 ;  /* 0x00000012ff12723e */ /* 0x000fce00000010ff */
[----:B------:R0:W-:Y:S01]  /*3a580*/  @P6 STG.E.U16 desc[UR46][R10.64+0x170], R18 ;  /* 0x000170120a006986 */ /* 0x0001e2000c10152e */
[----:B------:R-:W-:Y:S01]  /*3a590*/  ISETP.GT.AND P6, PT, R0, 0x80, P1 ;  /* 0x000000800000780c */ /* 0x000fe20000fc4270 */
[----:B0-----:R-:W-:Y:S02]  /*3a5a0*/  FMUL R18, R22, R2 ;  /* 0x0000000216127220 */ /* 0x001fe40000400000 */
[----:B------:R-:W3:Y:S03]  /*3a5b0*/  LDL.LU R22, [R1+0x2f0] ;  /* 0x0002f00001167983 */ /* 0x000ee60000300800 */
        /* <DEDUP_REMOVED lines=10> */
[----:B------:R-:W-:Y:S01]  /*3a660*/  F2FP.BF16.F32.PACK_AB R18, RZ, R18 ;  /* 0x00000012ff12723e */ /* 0x000fe200000010ff */
[----:B------:R-:W5:Y:S06]  /*3a670*/  LDL.LU R216, [R1+0x2fc] ;  /* 0x0002fc0001d87983 */ /* 0x000f6c0000300800 */
[----:B------:R0:W-:Y:S04]  /*3a680*/  @P6 STG.E.U16 desc[UR46][R14.64+0x172], R18 ;  /* 0x000172120e006986 */ /* 0x0001e8000c10152e */
[----:B0-----:R-:W2:Y:S01]  /*3a690*/  LDL.LU R14, [R1+0x180] ;  /* 0x00018000010e7983 */ /* 0x001ea20000300800 */
[----:B------:R-:W-:-:S03]  /*3a6a0*/  ISETP.GT.AND P6, PT, R0, 0x100, P5 ;  /* 0x000001000000780c */ /* 0x000fc60002fc4270 */
[----:B------:R-:W5:Y:S01]  /*3a6b0*/  LDL.LU R18, [R1+0x2a0] ;  /* 0x0002a00001127983 */ /* 0x000f620000300800 */
[----:B--2---:R-:W-:-:S05]  /*3a6c0*/  FMUL R14, R14, R2 ;  /* 0x000000020e0e7220 */ /* 0x004fca0000400000 */
[----:B------:R-:W-:-:S05]  /*3a6d0*/  F2FP.BF16.F32.PACK_AB R14, RZ, R14 ;  /* 0x0000000eff0e723e */ /* 0x000fca00000010ff */
        /* <DEDUP_REMOVED lines=405> */
[----:B------:R-:W-:Y:S02]  /*3c030*/  ISETP.GT.AND P5, PT, R0, 0x108, P6 ;  /* 0x000001080000780c */ /* 0x000fe400037a4270 */
[----:B------:R-:W-:Y:S01]  /*3c040*/  ISETP.GT.AND P6, PT, R3, 0x90, PT ;  /* 0x000000900300780c */ /* 0x000fe20003fc4270 */
[-C--:B------:R-:W-:Y:S01]  /*3c050*/  FMUL R23, R23, R2.reuse ;  /* 0x0000000217177220 */ /* 0x080fe20000400000 */
[-C--:B---3--:R-:W-:Y:S01]  /*3c060*/  FMUL R22, R22, R2.reuse ;  /* 0x0000000216167220 */ /* 0x088fe20000400000 */
[-C--:B----4-:R-:W-:Y:S01]  /*3c070*/  FMUL R21, R21, R2.reuse ;  /* 0x0000000215157220 */ /* 0x090fe20000400000 */
[-C--:B-----5:R-:W-:Y:S01]  /*3c080*/  FMUL R20, R20, R2.reuse ;  /* 0x0000000214147220 */ /* 0x0a0fe20000400000 */
[----:B--2---:R-:W-:-:S05]  /*3c090*/  FMUL R14, R14, R2 ;  /* 0x000000020e0e7220 */ /* 0x004fca0000400000 */
[----:B------:R-:W-:-:S05]  /*3c0a0*/  F2FP.BF16.F32.PACK_AB R14, RZ, R14 ;  /* 0x0000000eff0e723e */ /* 0x000fca00000010ff */
[----:B------:R0:W-:Y:S01]  /*3c0b0*/  @P5 STG.E.U16 desc[UR46][R12.64+0x112], R14 ;  /* 0x0001120e0c005986 */ /* 0x0001e2000c10152e */
[----:B------:R-:W-:Y:S02]  /*3c0c0*/  ISETP.GT.AND P5, PT, R0, 0x100, P6 ;  /* 0x000001000000780c */ /* 0x000fe400037a4270 */
[----:B------:R-:W-:Y:S01]  /*3c0d0*/  ISETP.GT.AND P6, PT, R3, 0x91, PT ;  /* 0x000000910300780c */ /* 0x000fe20003fc4270 */
[----:B0-----:R-:W-:-:S05]  /*3c0e0*/  FMUL R14, R18, R2 ;  /* 0x00000002120e7220 */ /* 0x001fca0000400000 */
[----:B------:R-:W-:-:S05]  /*3c0f0*/  F2FP.BF16.F32.PACK_AB R14, RZ, R14 ;  /* 0x0000000eff0e723e */ /* 0x000fca00000010ff */
[----:B------:R0:W-:Y:S01]  /*3c100*/  @P5 STG.E.U16 desc[UR46][R8.64+0x120], R14 ;  /* 0x0001200e08005986 */ /* 0x0001e2000c10152e */
[----:B------:R-:W-:Y:S01]  /*3c110*/  ISETP.GT.AND P5, PT, R0, 0x100, P6 ;  /* 0x000001000000780c */ /* 0x000fe200037a4270 */
[----:B0-----:R-:W-:-:S05]  /*3c120*/  FMUL R14, R19, R2 ;  /* 0x00000002130e7220 */ /* 0x001fca0000400000 */
[----:B------:R-:W-:-:S07]  /*3c130*/  F2FP.BF16.F32.PACK_AB R14, RZ, R14 ;  /* 0x0000000eff0e723e */ /* 0x000fce00000010ff */
[----:B------:R0:W-:Y:S01]  /*3c140*/  @P5 STG.E.U16 desc[UR46][R8.64+0x122], R14 ;  /* 0x0001220e08005986 */ /* 0x0001e2000c10152e */
[----:B------:R-:W-:-:S04]  /*3c150*/  ISETP.GT.AND P5, PT, R3, 0x90, PT ;  /* 0x000000900300780c */ /* 0x000fc80003fa4270 */
[----:B------:R-:W-:Y:S01]  /*3c160*/  ISETP.GT.AND P5, PT, R0, 0x108, P5 ;  /* 0x000001080000780c */ /* 0x000fe20002fa4270 */
[-C--:B0-----:R-:W-:Y:S01]  /*3c170*/  FMUL R14, R235, R2.reuse ;  /* 0x00000002eb0e7220 */ /* 0x081fe20000400000 */
[----:B------:R-:W-:Y:S01]  /*3c180*/  FMUL R18, R222, R2 ;  /* 0x00000002de127220 */ /* 0x000fe20000400000 */
[----:B------:R-:W2:Y:S03]  /*3c190*/  LDL.LU R235, [R1+0x13c] ;  /* 0x00013c0001eb7983 */ /* 0x000ea60000300800 */
[----:B------:R-:W-:-:S07]  /*3c1a0*/  F2FP.BF16.F32.PACK_AB R14, RZ, R14 ;  /* 0x0000000eff0e723e */ /* 0x000fce00000010ff */
[----:B------:R0:W-:Y:S01]  /*3c1b0*/  @P5 STG.E.U16 desc[UR46][R12.64+0x120], R14 ;  /* 0x0001200e0c005986 */ /* 0x0001e2000c10152e */
[----:B------:R-:W-:Y:S02]  /*3c1c0*/  ISETP.GT.AND P5, PT, R0, 0x108, P6 ;  /* 0x000001080000780c */ /* 0x000fe400037a4270 */
[----:B------:R-:W-:Y:S01]  /*3c1d0*/  ISETP.GT.AND P6, PT, R3, 0x98, PT ;  /* 0x000000980300780c */ /* 0x000fe20003fc4270 */
[----:B0-----:R-:W-:Y:S01]  /*3c1e0*/  FMUL R14, R234, R2 ;  /* 0x00000002ea0e7220 */ /* 0x001fe20000400000 */
[----:B------:R-:W-:Y:S01]  /*3c1f0*/  F2FP.BF16.F32.PACK_AB R18, RZ, R18 ;  /* 0x00000012ff12723e */ /* 0x000fe200000010ff */
[----:B------:R-:W3:Y:S03]  /*3c200*/  LDL.LU R234, [R1+0x140] ;  /* 0x0001400001ea7983 */ /* 0x000ee60000300800 */
[----:B------:R-:W-:-:S05]  /*3c210*/  F2FP.BF16.F32.PACK_AB R14, RZ, R14 ;  /* 0x0000000eff0e723e */ /* 0x000fca00000010ff */
[----:B------:R0:W-:Y:S01]  /*3c220*/  @P5 STG.E.U16 desc[UR46][R12.64+0x122], R14 ;  /* 0x0001220e0c005986 */ /* 0x0001e2000c10152e */
[----:B------:R-:W-:Y:S02]  /*3c230*/  ISETP.GT.AND P5, PT, R0, 0x100, P6 ;  /* 0x000001000000780c */ /* 0x000fe400037a4270 */
[----:B------:R-:W-:Y:S01]  /*3c240*/  ISETP.GT.AND P6, PT, R3, 0x99, PT ;  /* 0x000000990300780c */ /* 0x000fe20003fc4270 */
[-C--:B0-----:R-:W-:Y:S01]  /*3c250*/  FMUL R14, R233, R2.reuse ;  /* 0x00000002e90e7220 */ /* 0x081fe20000400000 */
[----:B------:R-:W-:Y:S01]  /*3c260*/  PRMT R217, R18, 0x7610, R217 ;  /* 0x0000761012d97816 */ /* 0x000fe200000000d9 */
[----:B------:R-:W-:Y:S01]  /*3c270*/  FMUL R19, R219, R2 ;  /* 0x00000002db137220 */ /* 0x000fe20000400000 */
[----:B------:R-:W4:Y:S02]  /*3c280*/  LDL.LU R233, [R1+0x144] ;  /* 0x0001440001e97983 */ /* 0x000f240000300800 */
[----:B------:R-:W-:-:S05]  /*3c290*/  F2FP.BF16.F32.PACK_AB R14, RZ, R14 ;  /* 0x0000000eff0e723e */ /* 0x000fca00000010ff */
        /* <DEDUP_REMOVED lines=12> */
[----:B------:R-:W-:Y:S02]  /*3c360*/  ISETP.GT.AND P5, PT, R0, 0x108, P6 ;  /* 0x000001080000780c */ /* 0x000fe400037a4270 */
[----:B------:R-:W-:Y:S01]  /*3c370*/  ISETP.GT.AND P6, PT, R3, 0xa0, PT ;  /* 0x000000a00300780c */ /* 0x000fe20003fc4270 */
[----:B0-----:R-:W-:Y:S02]  /*3c380*/  FMUL R14, R230, R2 ;  /* 0x00000002e60e7220 */ /* 0x001fe40000400000 */
[----:B------:R-:W5:Y:S03]  /*3c390*/  LDL.LU R230, [R1+0x150] ;  /* 0x0001500001e67983 */ /* 0x000f660000300800 */
[----:B------:R-:W-:-:S05]  /*3c3a0*/  F2FP.BF16.F32.PACK_AB R14, RZ, R14 ;  /* 0x0000000eff0e723e */ /* 0x000fca00000010ff */
[----:B------:R0:W-:Y:S01]  /*3c3b0*/  @P5 STG.E.U16 desc[UR46][R12.64+0x132], R14 ;  /* 0x0001320e0c005986 */ /* 0x0001e2000c10152e */
[----:B------:R-:W-:Y:S02]  /*3c3c0*/  ISETP.GT.AND P5, PT, R0, 0x100, P6 ;  /* 0x000001000000780c */ /* 0x000fe400037a4270 */
[----:B------:R-:W-:Y:S01]  /*3c3d0*/  ISETP.GT.AND P6, PT, R3, 0xa1, PT ;  /* 0x000000a10300780c */ /* 0x000fe20003fc4270 */
[----:B0-----:R-:W-:Y:S02]  /*3c3e0*/  FMUL R14, R229, R2 ;  /* 0x00000002e50e7220 */ /* 0x001fe40000400000 */
[----:B------:R-:W5:Y:S03]  /*3c3f0*/  LDL.LU R229, [R1+0x154] ;  /* 0x0001540001e57983 */ /* 0x000f660000300800 */
        /* <DEDUP_REMOVED lines=14> */
[----:B0-----:R-:W-:Y:S01]  /*3c4e0*/  FMUL R14, R226, R2 ;  /* 0x00000002e20e7220 */ /* 0x001fe20000400000 */
[----:B------:R-:W-:Y:S01]  /*3c4f0*/  ISETP.GT.AND P6, PT, R3, 0xa8, PT ;  /* 0x000000a80300780c */ /* 0x000fe20003fc4270 */
[----:B------:R-:W5:Y:S03]  /*3c500*/  LDL.LU R226, [R1+0x160] ;  /* 0x0001600001e27983 */ /* 0x000f660000300800 */
[----:B------:R-:W-:-:S04]  /*3c510*/  F2FP.BF16.F32.PACK_AB R14, RZ, R14 ;  /* 0x0000000eff0e723e */ /* 0x000fc800000010ff */
[----:B------:R-:W-:Y:S01]  /*3c520*/  PRMT R15, R14, 0x7610, R15 ;  /* 0x000076100e0f7816 */ /* 0x000fe2000000000f */
[----:B------:R-:W-:Y:S02]  /*3c530*/  FMUL R14, R225, R2 ;  /* 0x00000002e10e7220 */ /* 0x000fe40000400000 */
[----:B------:R-:W5:Y:S04]  /*3c540*/  LDL.LU R225, [R1+0x164] ;  /* 0x0001640001e17983 */ /* 0x000f680000300800 */
[----:B------:R0:W-:Y:S01]  /*3c550*/  @P5 STG.E.U16 desc[UR46][R12.64+0x142], R15 ;  /* 0x0001420f0c005986 */ /* 0x0001e2000c10152e */
[----:B------:R-:W-:Y:S02]  /*3c560*/  ISETP.GT.AND P5, PT, R0, 0x100, P6 ;  /* 0x000001000000780c */ /* 0x000fe400037a4270 */
[----:B------:R-:W-:-:S02]  /*3c570*/  F2FP.BF16.F32.PACK_AB R14, RZ, R14 ;  /* 0x0000000eff0e723e */ /* 0x000fc400000010ff */
[----:B------:R-:W-:-:S09]  /*3c580*/  ISETP.GT.AND P6, PT, R0, 0x108, P6 ;  /* 0x000001080000780c */ /* 0x000fd200037c4270 */
[----:B------:R1:W-:Y:S01]  /*3c590*/  @P5 STG.E.U16 desc[UR46][R8.64+0x150], R14 ;  /* 0x0001500e08005986 */ /* 0x0003e2000c10152e */
[----:B------:R-:W-:Y:S01]  /*3c5a0*/  ISETP.GT.AND P5, PT, R0, 0x100, P4 ;  /* 0x000001000000780c */ /* 0x000fe200027a4270 */
[-C--:B0-----:R-:W-:Y:S01]  /*3c5b0*/  FMUL R15, R224, R2.reuse ;  /* 0x00000002e00f7220 */ /* 0x081fe20000400000 */
[----:B-1----:R-:W-:-:S04]  /*3c5c0*/  FMUL R14, R223, R2 ;  /* 0x00000002df0e7220 */ /* 0x002fc80000400000 */
[----:B------:R-:W-:Y:S01]  /*3c5d0*/  F2FP.BF16.F32.PACK_AB R15, RZ, R15 ;  /* 0x0000000fff0f723e */ /* 0x000fe200000010ff */
[----:B------:R-:W5:Y:S01]  /*3c5e0*/  LDL.LU R224, [R1+0x168] ;  /* 0x0001680001e07983 */ /* 0x000f620000300800 */
[----:B------:R-:W-:-:S05]  /*3c5f0*/  F2FP.BF16.F32.PACK_AB R14, RZ, R14 ;  /* 0x0000000eff0e723e */ /* 0x000fca00000010ff */
[----:B------:R0:W-:Y:S01]  /*3c600*/  @P5 STG.E.U16 desc[UR46][R8.64+0x152], R15 ;  /* 0x0001520f08005986 */ /* 0x0001e2000c10152e */
[----:B------:R-:W-:-:S03]  /*3c610*/  ISETP.GT.AND P4, PT, R0, 0x108, P4 ;  /* 0x000001080000780c */ /* 0x000fc60002784270 */
[----:B------:R1:W-:Y:S01]  /*3c620*/  @P6 STG.E.U16 desc[UR46][R12.64+0x150], R14 ;  /* 0x0001500e0c006986 */ /* 0x0003e2000c10152e */
[C---:B------:R-:W-:Y:S02]  /*3c630*/  ISETP.GT.AND P5, PT, R0.reuse, 0x100, P3 ;  /* 0x000001000000780c */ /* 0x040fe40001fa4270 */
[----:B------:R-:W-:Y:S01]  /*3c640*/  ISETP.GT.AND P6, PT, R0, 0x100, P2 ;  /* 0x000001000000780c */ /* 0x000fe200017c4270 */
[----:B------:R-:W5:Y:S01]  /*3c650*/  LDL.LU R223, [R1+0x16c] ;  /* 0x00016c0001df7983 */ /* 0x000f620000300800 */
[-C--:B0-----:R-:W-:Y:S01]  /*3c660*/  FMUL R15, R221, R2.reuse ;  /* 0x00000002dd0f7220 */ /* 0x081fe20000400000 */
[----:B-1----:R-:W-:-:S04]  /*3c670*/  FMUL R14, R220, R2 ;  /* 0x00000002dc0e7220 */ /* 0x002fc80000400000 */
[----:B------:R-:W-:Y:S01]  /*3c680*/  F2FP.BF16.F32.PACK_AB R15, RZ, R15 ;  /* 0x0000000fff0f723e */ /* 0x000fe200000010ff */
[----:B------:R-:W-:Y:S01]  /*3c690*/  @P4 STG.E.U16 desc[UR46][R12.64+0x152], R217 ;  /* 0x000152d90c004986 */ /* 0x000fe2000c10152e */
[----:B------:R-:W-:Y:S02]  /*3c6a0*/  ISETP.GT.AND P2, PT, R0, 0x108, P2 ;  /* 0x000001080000780c */ /* 0x000fe40001744270 */
[----:B------:R-:W-:Y:S01]  /*3c6b0*/  F2FP.BF16.F32.PACK_AB R14, RZ, R14 ;  /* 0x0000000eff0e723e */ /* 0x000fe200000010ff */
[----:B------:R-:W5:Y:S01]  /*3c6c0*/  LDL.LU R222, [R1+0x170] ;  /* 0x0001700001de7983 */ /* 0x000f620000300800 */
[----:B------:R-:W-:Y:S02]  /*3c6d0*/  PRMT R18, R15, 0x7610, R18 ;  /* 0x000076100f127816 */ /* 0x000fe40000000012 */
[----:B------:R-:W-:Y:S01]  /*3c6e0*/  PRMT R15, R14, 0x7610, R15 ;  /* 0x000076100e0f7816 */ /* 0x000fe2000000000f */
[----:B------:R-:W5:Y:S01]  /*3c6f0*/  LDL.LU R221, [R1+0x174] ;  /* 0x0001740001dd7983 */ /* 0x000f620000300800 */
[----:B------:R-:W-:-:S02]  /*3c700*/  F2FP.BF16.F32.PACK_AB R14, RZ, R19 ;  /* 0x00000013ff0e723e */ /* 0x000fc400000010ff */
[C---:B------:R-:W-:Y:S01]  /*3c710*/  ISETP.GT.AND P3, PT, R0.reuse, 0x108, P3 ;  /* 0x000001080000780c */ /* 0x040fe20001f64270 */
[----:B------:R0:W-:Y:S01]  /*3c720*/  @P5 STG.E.U16 desc[UR46][R8.64+0x162], R15 ;  /* 0x0001620f08005986 */ /* 0x0001e2000c10152e */
[C---:B------:R-:W-:Y:S02]  /*3c730*/  ISETP.GT.AND P4, PT, R0.reuse, 0x100, P0 ;  /* 0x000001000000780c */ /* 0x040fe40000784270 */
[----:B------:R-:W-:Y:S01]  /*3c740*/  ISETP.GT.AND P5, PT, R0, 0x100, P1 ;  /* 0x000001000000780c */ /* 0x000fe20000fa4270 */
[----:B------:R1:W-:Y:S04]  /*3c750*/  @P6 STG.E.U16 desc[UR46][R8.64+0x160], R18 ;  /* 0x0001601208006986 */ /* 0x0003e8000c10152e */
[----:B------:R1:W-:Y:S01]  /*3c760*/  @P2 STG.E.U16 desc[UR46][R12.64+0x160], R14 ;  /* 0x0001600e0c002986 */ /* 0x0003e2000c10152e */
[----:B0-----:R-:W-:-:S03]  /*3c770*/  F2FP.BF16.F32.PACK_AB R15, RZ, R22 ;  /* 0x00000016ff0f723e */ /* 0x001fc600000010ff */
[----:B------:R-:W5:Y:S01]  /*3c780*/  LDL.LU R220, [R1+0x178] ;  /* 0x0001780001dc7983 */ /* 0x000f620000300800 */
[----:B-1----:R-:W-:-:S03]  /*3c790*/  F2FP.BF16.F32.PACK_AB R18, RZ, R23 ;  /* 0x00000017ff12723e */ /* 0x002fc600000010ff */
[----:B------:R-:W5:Y:S01]  /*3c7a0*/  LDL.LU R219, [R1+0x17c] ;  /* 0x00017c0001db7983 */ /* 0x000f620000300800 */
[----:B------:R-:W-:-:S03]  /*3c7b0*/  F2FP.BF16.F32.PACK_AB R14, RZ, R21 ;  /* 0x00000015ff0e723e */ /* 0x000fc600000010ff */
[----:B------:R-:W2:Y:S01]  /*3c7c0*/  LDL.LU R217, [R1+0x138] ;  /* 0x0001380001d97983 */ /* 0x000ea20000300800 */
[----:B------:R-:W-:Y:S02]  /*3c7d0*/  PRMT R19, R18, 0x7610, R19 ;  /* 0x0000761012137816 */ /* 0x000fe40000000013 */
[----:B------:R-:W-:Y:S01]  /*3c7e0*/  PRMT R18, R15, 0x7610, R18 ;  /* 0x000076100f127816 */ /* 0x000fe20000000012 */
[----:B------:R-:W3:Y:S01]  /*3c7f0*/  LDL.LU R23, [R1+0x134] ;  /* 0x0001340001177983 */ /* 0x000ee20000300800 */
[----:B------:R-:W-:Y:S02]  /*3c800*/  PRMT R15, R14, 0x7610, R15 ;  /* 0x000076100e0f7816 */ /* 0x000fe4000000000f */
[----:B------:R-:W-:Y:S01]  /*3c810*/  F2FP.BF16.F32.PACK_AB R14, RZ, R20 ;  /* 0x00000014ff0e723e */ /* 0x000fe200000010ff */
[----:B------:R-:W4:Y:S04]  /*3c820*/  LDL.LU R22, [R1+0x130] ;  /* 0x0001300001167983 */ /* 0x000f280000300800 */
[----:B------:R-:W5:Y:S04]  /*3c830*/  LDL.LU R21, [R1+0x12c] ;  /* 0x00012c0001157983 */ /* 0x000f680000300800 */
[----:B------:R-:W2:Y:S04]  /*3c840*/  LDL.LU R20, [R1+0x128] ;  /* 0x0001280001147983 */ /* 0x000ea80000300800 */
[----:B------:R0:W-:Y:S04]  /*3c850*/  @P3 STG.E.U16 desc[UR46][R12.64+0x162], R19 ;  /* 0x000162130c003986 */ /* 0x0001e8000c10152e */
[----:B------:R1:W-:Y:S04]  /*3c860*/  @P4 STG.E.U16 desc[UR46][R8.64+0x170], R18 ;  /* 0x0001701208004986 */ /* 0x0003e8000c10152e */
[----:B------:R1:W-:Y:S04]  /*3c870*/  @P5 STG.E.U16 desc[UR46][R8.64+0x172], R15 ;  /* 0x0001720f08005986 */ /* 0x0003e8000c10152e */
[----:B0-----:R-:W3:Y:S04]  /*3c880*/  LDL.LU R19, [R1+0x8] ;  /* 0x0000080001137983 */ /* 0x001ee80000300800 */
[----:B-1----:R-:W4:Y:S01]  /*3c890*/  LDL.LU R18, [R1+0x4] ;  /* 0x0000040001127983 */ /* 0x002f220000300800 */
[----:B------:R-:W-:-:S03]  /*3c8a0*/  PRMT R15, R14, 0x7610, R15 ;  /* 0x000076100e0f7816 */ /* 0x000fc6000000000f */
[----:B------:R-:W5:Y:S01]  /*3c8b0*/  LDL.LU R14, [R1] ;  /* 0x00000000010e7983 */ /* 0x000f620000300800 */
[C---:B------:R-:W-:Y:S02]  /*3c8c0*/  ISETP.GT.AND P0, PT, R0.reuse, 0x108, P0 ;  /* 0x000001080000780c */ /* 0x040fe40000704270 */
[----:B------:R-:W-:Y:S02]  /*3c8d0*/  ISETP.GT.AND P1, PT, R0, 0x108, P1 ;  /* 0x000001080000780c */ /* 0x000fe40000f24270 */
[----:B------:R-:W-:Y:S01]  /*3c8e0*/  ISETP.GT.AND P3, PT, R3, 0xc0, PT ;  /* 0x000000c00300780c */ /* 0x000fe20003f64270 */
[----:B------:R-:W-:-:S08]  /*3c8f0*/  FMUL R216, R216, R2 ;  /* 0x00000002d8d87220 */ /* 0x000fd00000400000 */
[----:B------:R0:W-:Y:S01]  /*3c900*/  @P0 STG.E.U16 desc[UR46][R12.64+0x170], R15 ;  /* 0x0001700f0c000986 */ /* 0x0001e2000c10152e */
[----:B------:R-:W-:Y:S02]  /*3c910*/  ISETP.GT.AND P0, PT, R0, RZ, P3 ;  /* 0x000000ff0000720c */ /* 0x000fe40001f04270 */
[----:B0-----:R-:W-:Y:S02]  /*3c920*/  F2FP.BF16.F32.PACK_AB R15, RZ, R216 ;  /* 0x000000d8ff0f723e */ /* 0x001fe400000010ff */
[----:B------:R-:W2:Y:S04]  /*3c930*/  LDL.LU R216, [R1+0x124] ;  /* 0x0001240001d87983 */ /* 0x000ea80000300800 */
[----:B------:R0:W-:Y:S01]  /*3c940*/  @P1 STG.E.U16 desc[UR46][R12.64+0x172], R15 ;  /* 0x0001720f0c001986 */ /* 0x0001e2000c10152e */
[-C--:B----4-:R-:W-:Y:S01]  /*3c950*/  FMUL R18, R18, R2.reuse ;  /* 0x0000000212127220 */ /* 0x090fe20000400000 */
[----:B-----5:R-:W-:-:S04]  /*3c960*/  FMUL R14, R14, R2 ;  /* 0x000000020e0e7220 */ /* 0x020fc80000400000 */
[----:B0-----:R-:W-:Y:S02]  /*3c970*/  F2FP.BF16.F32.PACK_AB R13, RZ, R18 ;  /* 0x00000012ff0d723e */ /* 0x001fe400000010ff */
[----:B------:R-:W-:-:S05]  /*3c980*/  F2FP.BF16.F32.PACK_AB R14, RZ, R14 ;  /* 0x0000000eff0e723e */ /* 0x000fca00000010ff */
[----:B------:R0:W-:Y:S02]  /*3c990*/  @P0 STG.E.U16 desc[UR46][R4.64+0x180], R14 ;  /* 0x0001800e04000986 */ /* 0x0001e4000c10152e */
[----:B0-----:R-:W-:Y:S02]  /*3c9a0*/  PRMT R14, R13, 0x7610, R14 ;  /* 0x000076100d0e7816 */ /* 0x001fe4000000000e */
[----:B------:R-:W4:Y:S01]  /*3c9b0*/  LDL.LU R13, [R1+0xc] ;  /* 0x00000c00010d7983 */ /* 0x000f220000300800 */
[----:B------:R-:W-:Y:S01]  /*3c9c0*/  ISETP.GT.AND P6, PT, R3, 0xc1, PT ;  /* 0x000000c10300780c */ /* 0x000fe20003fc4270 */
[----:B---3--:R-:W-:-:S03]  /*3c9d0*/  FMUL R19, R19, R2 ;  /* 0x0000000213137220 */ /* 0x008fc60000400000 */
[C---:B------:R-:W-:Y:S02]  /*3c9e0*/  ISETP.GT.AND P2, PT, R0.reuse, RZ, P6 ;  /* 0x000000ff0000720c */ /* 0x040fe40003744270 */
[C---:B------:R-:W-:Y:S02]  /*3c9f0*/  ISETP.GT.AND P3, PT, R0.reuse, 0x8, P3 ;  /* 0x000000080000780c */ /* 0x040fe40001f64270 */
[----:B------:R-:W-:Y:S02]  /*3ca00*/  F2FP.BF16.F32.PACK_AB R12, RZ, R19 ;  /* 0x00000013ff0c723e */ /* 0x000fe400000010ff */
[----:B------:R-:W-:Y:S02]  /*3ca10*/  ISETP.GT.AND P0, PT, R0, 0x8, P6 ;  /* 0x000000080000780c */ /* 0x000fe40003704270 */
[----:B------:R-:W-:-:S05]  /*3ca20*/  PRMT R15, R12, 0x7610, R15 ;  /* 0x000076100c0f7816 */ /* 0x000fca000000000f */
[----:B------:R0:W-:Y:S04]  /*3ca30*/  @P2 STG.E.U16 desc[UR46][R4.64+0x182], R14 ;  /* 0x0001820e04002986 */ /* 0x0001e8000c10152e */
[----:B------:R-:W-:Y:S01]  /*3ca40*/  @P3 STG.E.U16 desc[UR46][R6.64+0x180], R15 ;  /* 0x0001800f06003986 */ /* 0x000fe2000c10152e */
[----:B----4-:R-:W-:-:S05]  /*3ca50*/  FMUL R13, R13, R2 ;  /* 0x000000020d0d7220 */ /* 0x010fca0000400000 */
[----:B------:R-:W-:Y:S02]  /*3ca60*/  F2FP.BF16.F32.PACK_AB R12, RZ, R13 ;  /* 0x0000000dff0c723e */ /* 0x000fe400000010ff */
[----:B------:R-:W3:Y:S02]  /*3ca70*/  LDL.LU R13, [R1+0x10] ;  /* 0x00001000010d7983 */ /* 0x000ee40000300800 */
[----:B0-----:R-:W-:Y:S02]  /*3ca80*/  PRMT R14, R12, 0x7610, R14 ;  /* 0x000076100c0e7816 */ /* 0x001fe4000000000e */
[----:B------:R-:W4:Y:S04]  /*3ca90*/  LDL.LU R12, [R1+0x14] ;  /* 0x00001400010c7983 */ /* 0x000f280000300800 */
[----:B------:R0:W-:Y:S04]  /*3caa0*/  @P0 STG.E.U16 desc[UR46][R6.64+0x182], R14 ;  /* 0x0001820e06000986 */ /* 0x0001e8000c10152e */
[----:B0-----:R-:W5:Y:S01]  /*3cab0*/  LDL.LU R14, [R1+0x18] ;  /* 0x00001800010e7983 */ /* 0x001f620000300800 */
[----:B------:R-:W-:-:S02]  /*3cac0*/  ISETP.GT.AND P5, PT, R3, 0xc8, PT ;  /* 0x000000c80300780c */ /* 0x000fc40003fa4270 */
[----:B------:R-:W-:Y:S02]  /*3cad0*/  ISETP.GT.AND P4, PT, R3, 0xc9, PT ;  /* 0x000000c90300780c */ /* 0x000fe40003f84270 */
[C---:B------:R-:W-:Y:S02]  /*3cae0*/  ISETP.GT.AND P1, PT, R0.reuse, RZ, P5 ;  /* 0x000000ff0000720c */ /* 0x040fe40002f24270 */
[C---:B------:R-:W-:Y:S02]  /*3caf0*/  ISETP.GT.AND P2, PT, R0.reuse, RZ, P4 ;  /* 0x000000ff0000720c */ /* 0x040fe40002744270 */
[----:B------:R-:W-:Y:S01]  /*3cb00*/  ISETP.GT.AND P0, PT, R0, 0x8, P5 ;  /* 0x000000080000780c */ /* 0x000fe20002f04270 */
[-C--:B---3--:R-:W-:Y:S01]  /*3cb10*/  FMUL R13, R13, R2.reuse ;  /* 0x000000020d0d7220 */ /* 0x088fe20000400000 */
[----:B----4-:R-:W-:-:S04]  /*3cb20*/  FMUL R12, R12, R2 ;  /* 0x000000020c0c7220 */ /* 0x010fc80000400000 */
[----:B------:R-:W-:Y:S02]  /*3cb30*/  F2FP.BF16.F32.PACK_AB R13, RZ, R13 ;  /* 0x0000000dff0d723e */ /* 0x000fe400000010ff */
[----:B------:R-:W-:Y:S02]  /*3cb40*/  F2FP.BF16.F32.PACK_AB R12, RZ, R12 ;  /* 0x0000000cff0c723e */ /* 0x000fe400000010ff */
[----:B------:R-:W-:Y:S01]  /*3cb50*/  PRMT R15, R13, 0x7610, R15 ;  /* 0x000076100d0f7816 */ /* 0x000fe2000000000f */
[----:B-----5:R-:W-:-:S05]  /*3cb60*/  FMUL R14, R14, R2 ;  /* 0x000000020e0e7220 */ /* 0x020fca0000400000 */
[----:B------:R-:W-:Y:S02]  /*3cb70*/  F2FP.BF16.F32.PACK_AB R13, RZ, R14 ;  /* 0x0000000eff0d723e */ /* 0x000fe400000010ff */
[----:B------:R-:W-:Y:S02]  /*3cb80*/  PRMT R14, R12, 0x7610, R14 ;  /* 0x000076100c0e7816 */ /* 0x000fe4000000000e */
[----:B------:R-:W-:Y:S01]  /*3cb90*/  PRMT R12, R13, 0x7610, R12 ;  /* 0x000076100d0c7816 */ /* 0x000fe2000000000c */
[----:B------:R0:W-:Y:S04]  /*3cba0*/  @P1 STG.E.U16 desc[UR46][R4.64+0x190], R15 ;  /* 0x0001900f04001986 */ /* 0x0001e8000c10152e */
[----:B------:R-:W-:Y:S04]  /*3cbb0*/  @P2 STG.E.U16 desc[UR46][R4.64+0x192], R14 ;  /* 0x0001920e04002986 */ /* 0x000fe8000c10152e */
[----:B------:R1:W-:Y:S04]  /*3cbc0*/  @P0 STG.E.U16 desc[UR46][R6.64+0x190], R12 ;  /* 0x0001900c06000986 */ /* 0x0003e8000c10152e */
[----:B0-----:R-:W3:Y:S04]  /*3cbd0*/  LDL.LU R15, [R1+0x11c] ;  /* 0x00011c00010f7983 */ /* 0x001ee80000300800 */
[----:B------:R-:W4:Y:S04]  /*3cbe0*/  LDL.LU R13, [R1+0x1c] ;  /* 0x00001c00010d7983 */ /* 0x000f280000300800 */
[----:B-1----:R-:W5:Y:S02]  /*3cbf0*/  LDL.LU R12, [R1+0x20] ;  /* 0x00002000010c7983 */ /* 0x002f640000300800 */
[----:B-----5:R-:W-:-:S05]  /*3cc00*/  FMUL R12, R12, R2 ;  /* 0x000000020c0c7220 */ /* 0x020fca0000400000 */
[----:B------:R-:W-:-:S04]  /*3cc10*/  F2FP.BF16.F32.PACK_AB R12, RZ, R12 ;  /* 0x0000000cff0c723e */ /* 0x000fc800000010ff */
[----:B------:R-:W-:Y:S02]  /*3cc20*/  PRMT R14, R12, 0x7610, R14 ;  /* 0x000076100c0e7816 */ /* 0x000fe4000000000e */
[----:B------:R-:W5:Y:S01]  /*3cc30*/  LDL.LU R12, [R1+0x24] ;  /* 0x00002400010c7983 */ /* 0x000f620000300800 */
[----:B------:R-:W-:Y:S02]  /*3cc40*/  ISETP.GT.AND P3, PT, R3, 0xd0, PT ;  /* 0x000000d00300780c */ /* 0x000fe40003f64270 */
[C---:B------:R-:W-:Y:S02]  /*3cc50*/  ISETP.GT.AND P1, PT, R0.reuse, 0x8, P4 ;  /* 0x000000080000780c */ /* 0x040fe40002724270 */
[----:B------:R-:W-:Y:S01]  /*3cc60*/  ISETP.GT.AND P0, PT, R0, RZ, P3 ;  /* 0x000000ff0000720c */ /* 0x000fe20001f04270 */
[----:B----4-:R-:W-:-:S05]  /*3cc70*/  FMUL R13, R13, R2 ;  /* 0x000000020d0d7220 */ /* 0x010fca0000400000 */
[----:B------:R-:W-:-:S05]  /*3cc80*/  F2FP.BF16.F32.PACK_AB R13, RZ, R13 ;  /* 0x0000000dff0d723e */ /* 0x000fca00000010ff */
[----:B------:R-:W-:Y:S04]  /*3cc90*/  @P1 STG.E.U16 desc[UR46][R6.64+0x192], R13 ;  /* 0x0001920d06001986 */ /* 0x000fe8000c10152e */
[----:B------:R0:W-:Y:S04]  /*3cca0*/  @P0 STG.E.U16 desc[UR46][R4.64+0x1a0], R14 ;  /* 0x0001a00e04000986 */ /* 0x0001e8000c10152e */
[----:B0-----:R-:W4:Y:S01]  /*3ccb0*/  LDL.LU R14, [R1+0x30] ;  /* 0x00003000010e7983 */ /* 0x001f220000300800 */
[----:B-----5:R-:W-:-:S05]  /*3ccc0*/  FMUL R12, R12, R2 ;  /* 0x000000020c0c7220 */ /* 0x020fca0000400000 */
[----:B------:R-:W-:-:S04]  /*3ccd0*/  F2FP.BF16.F32.PACK_AB R12, RZ, R12 ;  /* 0x0000000cff0c723e */ /* 0x000fc800000010ff */
[----:B------:R-:W-:Y:S02]  /*3cce0*/  PRMT R13, R12, 0x7610, R13 ;  /* 0x000076100c0d7816 */ /* 0x000fe4000000000d */
[----:B------:R-:W5:Y:S01]  /*3ccf0*/  LDL.LU R12, [R1+0x28] ;  /* 0x00002800010c7983 */ /* 0x000f620000300800 */
[----:B------:R-:W-:-:S04]  /*3cd00*/  ISETP.GT.AND P2, PT, R3, 0xd1, PT ;  /* 0x000000d10300780c */ /* 0x000fc80003f44270 */
[----:B------:R-:W-:-:S13]  /*3cd10*/  ISETP.GT.AND P0, PT, R0, RZ, P2 ;  /* 0x000000ff0000720c */ /* 0x000fda0001704270 */
[----:B------:R0:W-:Y:S01]  /*3cd20*/  @P0 STG.E.U16 desc[UR46][R4.64+0x1a2], R13 ;  /* 0x0001a20d04000986 */ /* 0x0001e2000c10152e */
[----:B-----5:R-:W-:-:S05]  /*3cd30*/  FMUL R12, R12, R2 ;  /* 0x000000020c0c7220 */ /* 0x020fca0000400000 */
[----:B------:R-:W-:-:S04]  /*3cd40*/  F2FP.BF16.F32.PACK_AB R12, RZ, R12 ;  /* 0x0000000cff0c723e */ /* 0x000fc800000010ff */
[----:B0-----:R-:W-:Y:S02]  /*3cd50*/  PRMT R13, R12, 0x7610, R13 ;  /* 0x000076100c0d7816 */ /* 0x001fe4000000000d */
[----:B------:R-:W5:Y:S01]  /*3cd60*/  LDL.LU R12, [R1+0x2c] ;  /* 0x00002c00010c7983 */ /* 0x000f620000300800 */
[----:B------:R-:W-:-:S13]  /*3cd70*/  ISETP.GT.AND P0, PT, R0, 0x8, P3 ;  /* 0x000000080000780c */ /* 0x000fda0001f04270 */
[----:B------:R-:W-:Y:S01]  /*3cd80*/  @P0 STG.E.U16 desc[UR46][R6.64+0x1a0], R13 ;  /* 0x0001a00d06000986 */ /* 0x000fe2000c10152e */
[----:B------:R-:W-:Y:S02]  /*3cd90*/  ISETP.GT.AND P0, PT, R0, 0x8, P2 ;  /* 0x000000080000780c */ /* 0x000fe40001704270 */
[----:B------:R-:W-:Y:S01]  /*3cda0*/  ISETP.GT.AND P2, PT, R3, 0xd8, PT ;  /* 0x000000d80300780c */ /* 0x000fe20003f44270 */
[----:B----4-:R-:W-:-:S05]  /*3cdb0*/  FMUL R14, R14, R2 ;  /* 0x000000020e0e7220 */ /* 0x010fca0000400000 */
[----:B------:R-:W-:Y:S01]  /*3cdc0*/  F2FP.BF16.F32.PACK_AB R14, RZ, R14 ;  /* 0x0000000eff0e723e */ /* 0x000fe200000010ff */
[----:B-----5:R-:W-:-:S05]  /*3cdd0*/  FMUL R12, R12, R2 ;  /* 0x000000020c0c7220 */ /* 0x020fca0000400000 */
[----:B------:R-:W-:-:S05]  /*3cde0*/  F2FP.BF16.F32.PACK_AB R12, RZ, R12 ;  /* 0x0000000cff0c723e */ /* 0x000fca00000010ff */
[----:B------:R0:W-:Y:S02]  /*3cdf0*/  @P0 STG.E.U16 desc[UR46][R6.64+0x1a2], R12 ;  /* 0x0001a20c06000986 */ /* 0x0001e4000c10152e */
[----:B0-----:R-:W-:-:S04]  /*3ce00*/  IADD3 R12, P0, R10, UR5, RZ ;  /* 0x000000050a0c7c10 */ /* 0x001fc8000ff1e0ff */
[----:B------:R-:W-:Y:S02]  /*3ce10*/  IADD3.X R13, R11, UR4, RZ, P0, !PT ;  /* 0x000000040b0d7c10 */ /* 0x000fe400087fe4ff */
[----:B------:R-:W-:-:S13]  /*3ce20*/  ISETP.GT.AND P0, PT, R0, RZ, P2 ;  /* 0x000000ff0000720c */ /* 0x000fda0001704270 */
[----:B------:R0:W-:Y:S04]  /*3ce30*/  @P0 STG.E.U16 desc[UR46][R4.64+0x1b0], R14 ;  /* 0x0001b00e04000986 */ /* 0x0001e8000c10152e */
[----:B0-----:R-:W4:Y:S01]  /*3ce40*/  LDL.LU R14, [R1+0x34] ;  /* 0x00003400010e7983 */ /* 0x001f220000300800 */
[----:B------:R-:W-:-:S04]  /*3ce50*/  ISETP.GT.AND P1, PT, R3, 0xd9, PT ;  /* 0x000000d90300780c */ /* 0x000fc80003f24270 */
[----:B------:R-:W-:Y:S01]  /*3ce60*/  ISETP.GT.AND P0, PT, R0, RZ, P1 ;  /* 0x000000ff0000720c */ /* 0x000fe20000f04270 */
[----:B----4-:R-:W-:-:S05]  /*3ce70*/  FMUL R14, R14, R2 ;  /* 0x000000020e0e7220 */ /* 0x010fca0000400000 */
[----:B------:R-:W-:-:S07]  /*3ce80*/  F2FP.BF16.F32.PACK_AB R14, RZ, R14 ;  /* 0x0000000eff0e723e */ /* 0x000fce00000010ff */
[----:B------:R0:W-:Y:S04]  /*3ce90*/  @P0 STG.E.U16 desc[UR46][R4.64+0x1b2], R14 ;  /* 0x0001b20e04000986 */ /* 0x0001e8000c10152e */
[----:B0-----:R-:W4:Y:S01]  /*3cea0*/  LDL.LU R14, [R1+0x38] ;  /* 0x00003800010e7983 */ /* 0x001f220000300800 */
[----:B------:R-:W-:Y:S01]  /*3ceb0*/  ISETP.GT.AND P0, PT, R0, 0x8, P2 ;  /* 0x000000080000780c */ /* 0x000fe20001704270 */
        /* <DEDUP_REMOVED lines=308> */
[----:B---3--:R-:W-:-:S05]  /*3e200*/  FMUL R15, R15, R2 ;  /* 0x000000020f0f7220 */ /* 0x008fca0000400000 */
[----:B------:R-:W-:Y:S01]  /*3e210*/  F2FP.BF16.F32.PACK_AB R15, RZ, R15 ;  /* 0x0000000fff0f723e */ /* 0x000fe200000010ff */
[----:B----4-:R-:W-:-:S05]  /*3e220*/  FMUL R14, R14, R2 ;  /* 0x000000020e0e7220 */ /* 0x010fca0000400000 */
[----:B------:R-:W-:-:S05]  /*3e230*/  F2FP.BF16.F32.PACK_AB R14, RZ, R14 ;  /* 0x0000000eff0e723e */ /* 0x000fca00000010ff */
[----:B------:R0:W-:Y:S02]  /*3e240*/  @P0 STG.E.U16 desc[UR46][R6.64+0x290], R14 ;  /* 0x0002900e06000986 */ /* 0x0001e4000c10152e */
[----:B0-----:R-:W-:Y:S02]  /*3e250*/  PRMT R14, R15, 0x7610, R14 ;  /* 0x000076100f0e7816 */ /* 0x001fe4000000000e */
[----:B------:R-:W3:Y:S01]  /*3e260*/  LDL.LU R15, [R1+0x120] ;  /* 0x00012000010f7983 */ /* 0x000ee20000300800 */
[----:B------:R-:W-:Y:S02]  /*3e270*/  ISETP.GT.AND P0, PT, R0, 0x8, P1 ;  /* 0x000000080000780c */ /* 0x000fe40000f04270 */
[----:B------:R-:W-:-:S11]  /*3e280*/  ISETP.GT.AND P2, PT, R3, 0x150, PT ;  /* 0x000001500300780c */ /* 0x000fd60003f44270 */
[----:B------:R0:W-:Y:S01]  /*3e290*/  @P0 STG.E.U16 desc[UR46][R6.64+0x292], R14 ;  /* 0x0002920e06000986 */ /* 0x0001e2000c10152e */
[----:B------:R-:W-:Y:S02]  /*3e2a0*/  ISETP.GT.AND P0, PT, R0, RZ, P2 ;  /* 0x000000ff0000720c */ /* 0x000fe40001704270 */
[C---:B------:R-:W-:Y:S02]  /*3e2b0*/  ISETP.GT.AND P1, PT, R3.reuse, 0x151, PT ;  /* 0x000001510300780c */ /* 0x040fe40003f24270 */
[C---:B------:R-:W-:Y:S02]  /*3e2c0*/  ISETP.GT.AND P5, PT, R3.reuse, 0x168, PT ;  /* 0x000001680300780c */ /* 0x040fe40003fa4270 */
[C---:B------:R-:W-:Y:S02]  /*3e2d0*/  ISETP.GT.AND P3, PT, R3.reuse, 0x169, PT ;  /* 0x000001690300780c */ /* 0x040fe40003f64270 */
[----:B------:R-:W-:Y:S01]  /*3e2e0*/  ISETP.GT.AND P4, PT, R3, 0x171, PT ;  /* 0x000001710300780c */ /* 0x000fe20003f84270 */
[----:B---3--:R-:W-:-:S05]  /*3e2f0*/  FMUL R15, R15, R2 ;  /* 0x000000020f0f7220 */ /* 0x008fca0000400000 */
[----:B------:R-:W-:-:S04]  /*3e300*/  F2FP.BF16.F32.PACK_AB R15, RZ, R15 ;  /* 0x0000000fff0f723e */ /* 0x000fc800000010ff */
[----:B0-----:R-:W-:Y:S01]  /*3e310*/  PRMT R14, R15, 0x7610, R14 ;  /* 0x000076100f0e7816 */ /* 0x001fe2000000000e */
[----:B--2---:R-:W-:-:S04]  /*3e320*/  FMUL R15, R216, R2 ;  /* 0x00000002d80f7220 */ /* 0x004fc80000400000 */
[----:B------:R0:W-:Y:S01]  /*3e330*/  @P0 STG.E.U16 desc[UR46][R4.64+0x2a0], R14 ;  /* 0x0002a00e04000986 */ /* 0x0001e2000c10152e */
[----:B------:R-:W-:Y:S02]  /*3e340*/  ISETP.GT.AND P0, PT, R0, RZ, P1 ;  /* 0x000000ff0000720c */ /* 0x000fe40000f04270 */
[----:B------:R-:W-:-:S04]  /*3e350*/  F2FP.BF16.F32.PACK_AB R15, RZ, R15 ;  /* 0x0000000fff0f723e */ /* 0x000fc800000010ff */
[----:B------:R-:W-:Y:S01]  /*3e360*/  PRMT R18, R15, 0x7610, R18 ;  /* 0x000076100f127816 */ /* 0x000fe20000000012 */
[----:B------:R-:W-:-:S06]  /*3e370*/  FMUL R15, R20, R2 ;  /* 0x00000002140f7220 */ /* 0x000fcc0000400000 */
[----:B------:R1:W-:Y:S01]  /*3e380*/  @P0 STG.E.U16 desc[UR46][R4.64+0x2a2], R18 ;  /* 0x0002a21204000986 */ /* 0x0003e2000c10152e */
[----:B------:R-:W-:Y:S02]  /*3e390*/  ISETP.GT.AND P0, PT, R0, 0x8, P2 ;  /* 0x000000080000780c */ /* 0x000fe40001704270 */
[----:B------:R-:W-:Y:S01]  /*3e3a0*/  F2FP.BF16.F32.PACK_AB R15, RZ, R15 ;  /* 0x0000000fff0f723e */ /* 0x000fe200000010ff */
[----:B0-----:R-:W-:-:S05]  /*3e3b0*/  FMUL R14, R21, R2 ;  /* 0x00000002150e7220 */ /* 0x001fca0000400000 */
[----:B------:R-:W-:-:S05]  /*3e3c0*/  F2FP.BF16.F32.PACK_AB R14, RZ, R14 ;  /* 0x0000000eff0e723e */ /* 0x000fca00000010ff */
[----:B------:R0:W-:Y:S01]  /*3e3d0*/  @P0 STG.E.U16 desc[UR46][R6.64+0x2a0], R15 ;  /* 0x0002a00f06000986 */ /* 0x0001e2000c10152e */
[----:B------:R-:W-:Y:S02]  /*3e3e0*/  ISETP.GT.AND P0, PT, R0, 0x8, P1 ;  /* 0x000000080000780c */ /* 0x000fe40000f04270 */
[----:B------:R-:W-:Y:S02]  /*3e3f0*/  PRMT R19, R14, 0x7610, R19 ;  /* 0x000076100e137816 */ /* 0x000fe40000000013 */
[----:B------:R-:W-:Y:S01]  /*3e400*/  ISETP.GT.AND P2, PT, R3, 0x158, PT ;  /* 0x000001580300780c */ /* 0x000fe20003f44270 */
[----:B------:R-:W-:-:S08]  /*3e410*/  FMUL R14, R22, R2 ;  /* 0x00000002160e7220 */ /* 0x000fd00000400000 */
[----:B------:R2:W-:Y:S01]  /*3e420*/  @P0 STG.E.U16 desc[UR46][R6.64+0x2a2], R19 ;  /* 0x0002a21306000986 */ /* 0x0005e2000c10152e */
[----:B------:R-:W-:Y:S02]  /*3e430*/  ISETP.GT.AND P0, PT, R0, RZ, P2 ;  /* 0x000000ff0000720c */ /* 0x000fe40001704270 */
[----:B------:R-:W-:Y:S02]  /*3e440*/  F2FP.BF16.F32.PACK_AB R14, RZ, R14 ;  /* 0x0000000eff0e723e */ /* 0x000fe400000010ff */
[----:B------:R-:W-:Y:S02]  /*3e450*/  ISETP.GT.AND P1, PT, R3, 0x159, PT ;  /* 0x000001590300780c */ /* 0x000fe40003f24270 */
[----:B-1----:R-:W-:Y:S01]  /*3e460*/  PRMT R18, R14, 0x7610, R18 ;  /* 0x000076100e127816 */ /* 0x002fe20000000012 */
[----:B------:R-:W-:-:S06]  /*3e470*/  FMUL R14, R23, R2 ;  /* 0x00000002170e7220 */ /* 0x000fcc0000400000 */
[----:B------:R1:W-:Y:S01]  /*3e480*/  @P0 STG.E.U16 desc[UR46][R4.64+0x2b0], R18 ;  /* 0x0002b01204000986 */ /* 0x0003e2000c10152e */
[----:B------:R-:W-:Y:S02]  /*3e490*/  ISETP.GT.AND P0, PT, R0, RZ, P1 ;  /* 0x000000ff0000720c */ /* 0x000fe40000f04270 */
[----:B------:R-:W-:-:S04]  /*3e4a0*/  F2FP.BF16.F32.PACK_AB R14, RZ, R14 ;  /* 0x0000000eff0e723e */ /* 0x000fc800000010ff */
[----:B0-----:R-:W-:Y:S01]  /*3e4b0*/  PRMT R15, R14, 0x7610, R15 ;  /* 0x000076100e0f7816 */ /* 0x001fe2000000000f */
[----:B------:R-:W-:-:S06]  /*3e4c0*/  FMUL R14, R217, R2 ;  /* 0x00000002d90e7220 */ /* 0x000fcc0000400000 */
[----:B------:R0:W-:Y:S01]  /*3e4d0*/  @P0 STG.E.U16 desc[UR46][R4.64+0x2b2], R15 ;  /* 0x0002b20f04000986 */ /* 0x0001e2000c10152e */
[----:B------:R-:W-:Y:S02]  /*3e4e0*/  ISETP.GT.AND P0, PT, R0, 0x8, P2 ;  /* 0x000000080000780c */ /* 0x000fe40001704270 */
[----:B------:R-:W-:-:S04]  /*3e4f0*/  F2FP.BF16.F32.PACK_AB R14, RZ, R14 ;  /* 0x0000000eff0e723e */ /* 0x000fc800000010ff */
[----:B--2---:R-:W-:Y:S01]  /*3e500*/  PRMT R19, R14, 0x7610, R19 ;  /* 0x000076100e137816 */ /* 0x004fe20000000013 */
[----:B------:R-:W-:-:S06]  /*3e510*/  FMUL R14, R235, R2 ;  /* 0x00000002eb0e7220 */ /* 0x000fcc0000400000 */
[----:B------:R2:W-:Y:S01]  /*3e520*/  @P0 STG.E.U16 desc[UR46][R6.64+0x2b0], R19 ;  /* 0x0002b01306000986 */ /* 0x0005e2000c10152e */
[----:B------:R-:W-:Y:S02]  /*3e530*/  ISETP.GT.AND P0, PT, R0, 0x8, P1 ;  /* 0x000000080000780c */ /* 0x000fe40000f04270 */
[----:B------:R-:W-:Y:S02]  /*3e540*/  F2FP.BF16.F32.PACK_AB R14, RZ, R14 ;  /* 0x0000000eff0e723e */ /* 0x000fe400000010ff */
[----:B------:R-:W-:Y:S02]  /*3e550*/  ISETP.GT.AND P2, PT, R3, 0x160, PT ;  /* 0x000001600300780c */ /* 0x000fe40003f44270 */
[----:B-1----:R-:W-:Y:S01]  /*3e560*/  PRMT R18, R14, 0x7610, R18 ;  /* 0x000076100e127816 */ /* 0x002fe20000000012 */
[----:B------:R-:W-:-:S06]  /*3e570*/  FMUL R14, R234, R2 ;  /* 0x00000002ea0e7220 */ /* 0x000fcc0000400000 */
[----:B------:R1:W-:Y:S01]  /*3e580*/  @P0 STG.E.U16 desc[UR46][R6.64+0x2b2], R18 ;  /* 0x0002b21206000986 */ /* 0x0003e2000c10152e */
[----:B------:R-:W-:Y:S02]  /*3e590*/  ISETP.GT.AND P0, PT, R0, RZ, P2 ;  /* 0x000000ff0000720c */ /* 0x000fe40001704270 */
[----:B------:R-:W-:Y:S02]  /*3e5a0*/  F2FP.BF16.F32.PACK_AB R14, RZ, R14 ;  /* 0x0000000eff0e723e */ /* 0x000fe400000010ff */
[----:B------:R-:W-:Y:S02]  /*3e5b0*/  ISETP.GT.AND P1, PT, R3, 0x161, PT ;  /* 0x000001610300780c */ /* 0x000fe40003f24270 */
[----:B0-----:R-:W-:Y:S01]  /*3e5c0*/  PRMT R15, R14, 0x7610, R15 ;  /* 0x000076100e0f7816 */ /* 0x001fe2000000000f */
[----:B------:R-:W-:-:S06]  /*3e5d0*/  FMUL R14, R233, R2 ;  /* 0x00000002e90e7220 */ /* 0x000fcc0000400000 */
[----:B------:R0:W-:Y:S01]  /*3e5e0*/  @P0 STG.E.U16 desc[UR46][R4.64+0x2c0], R15 ;  /* 0x0002c00f04000986 */ /* 0x0001e2000c10152e */
[----:B------:R-:W-:Y:S02]  /*3e5f0*/  ISETP.GT.AND P0, PT, R0, RZ, P1 ;  /* 0x000000ff0000720c */ /* 0x000fe40000f04270 */
[----:B------:R-:W-:-:S04]  /*3e600*/  F2FP.BF16.F32.PACK_AB R14, RZ, R14 ;  /* 0x0000000eff0e723e */ /* 0x000fc800000010ff */
[----:B--2---:R-:W-:Y:S01]  /*3e610*/  PRMT R19, R14, 0x7610, R19 ;  /* 0x000076100e137816 */ /* 0x004fe20000000013 */
[----:B------:R-:W-:-:S06]  /*3e620*/  FMUL R14, R232, R2 ;  /* 0x00000002e80e7220 */ /* 0x000fcc0000400000 */
[----:B------:R2:W-:Y:S01]  /*3e630*/  @P0 STG.E.U16 desc[UR46][R4.64+0x2c2], R19 ;  /* 0x0002c21304000986 */ /* 0x0005e2000c10152e */
[----:B------:R-:W-:Y:S02]  /*3e640*/  ISETP.GT.AND P0, PT, R0, 0x8, P2 ;  /* 0x000000080000780c */ /* 0x000fe40001704270 */
[----:B------:R-:W-:-:S04]  /*3e650*/  F2FP.BF16.F32.PACK_AB R14, RZ, R14 ;  /* 0x0000000eff0e723e */ /* 0x000fc800000010ff */
[----:B-1----:R-:W-:Y:S01]  /*3e660*/  PRMT R18, R14, 0x7610, R18 ;  /* 0x000076100e127816 */ /* 0x002fe20000000012 */
[----:B------:R-:W-:-:S06]  /*3e670*/  FMUL R14, R231, R2 ;  /* 0x00000002e70e7220 */ /* 0x000fcc0000400000 */
[----:B------:R1:W-:Y:S01]  /*3e680*/  @P0 STG.E.U16 desc[UR46][R6.64+0x2c0], R18 ;  /* 0x0002c01206000986 */ /* 0x0003e2000c10152e */
[----:B------:R-:W-:Y:S02]  /*3e690*/  ISETP.GT.AND P0, PT, R0, 0x8, P1 ;  /* 0x000000080000780c */ /* 0x000fe40000f04270 */
[----:B------:R-:W-:-:S04]  /*3e6a0*/  F2FP.BF16.F32.PACK_AB R14, RZ, R14 ;  /* 0x0000000eff0e723e */ /* 0x000fc800000010ff */
        /* <DEDUP_REMOVED lines=8> */
[----:B------:R-:W-:Y:S02]  /*3e730*/  ISETP.GT.AND P0, PT, R0, RZ, P3 ;  /* 0x000000ff0000720c */ /* 0x000fe40001f04270 */
        /* <DEDUP_REMOVED lines=14> */
[----:B------:R-:W-:-:S04]  /*3e820*/  ISETP.GT.AND P0, PT, R3, 0x170, PT ;  /* 0x000001700300780c */ /* 0x000fc80003f04270 */
[----:B------:R-:W-:Y:S02]  /*3e830*/  ISETP.GT.AND P1, PT, R0, RZ, P0 ;  /* 0x000000ff0000720c */ /* 0x000fe40000724270 */
[----:B------:R-:W-:-:S04]  /*3e840*/  F2FP.BF16.F32.PACK_AB R14, RZ, R14 ;  /* 0x0000000eff0e723e */ /* 0x000fc800000010ff */
        /* <DEDUP_REMOVED lines=23> */
[----:B------:R-:W-:Y:S01]  /*3e9c0*/  @P1 STG.E.U16 desc[UR46][R4.64+0x2f0], R15 ;  /* 0x0002f00f04001986 */ /* 0x000fe2000c10152e */
[----:B------:R-:W-:-:S04]  /*3e9d0*/  ISETP.GT.AND P1, PT, R3, 0x179, PT ;  /* 0x000001790300780c */ /* 0x000fc80003f24270 */
[----:B------:R-:W-:Y:S02]  /*3e9e0*/  ISETP.GT.AND P6, PT, R0, RZ, P1 ;  /* 0x000000ff0000720c */ /* 0x000fe40000fc4270 */
[----:B------:R-:W-:-:S04]  /*3e9f0*/  F2FP.BF16.F32.PACK_AB R14, RZ, R14 ;  /* 0x0000000eff0e723e */ /* 0x000fc800000010ff */
[----:B--2---:R-:W-:Y:S01]  /*3ea00*/  PRMT R19, R14, 0x7610, R19 ;  /* 0x000076100e137816 */ /* 0x004fe20000000013 */
[----:B------:R-:W-:-:S06]  /*3ea10*/  FMUL R14, R220, R2 ;  /* 0x00000002dc0e7220 */ /* 0x000fcc0000400000 */
[----:B------:R0:W-:Y:S01]  /*3ea20*/  @P6 STG.E.U16 desc[UR46][R4.64+0x2f2], R19 ;  /* 0x0002f21304006986 */ /* 0x0001e2000c10152e */
[----:B------:R-:W-:Y:S02]  /*3ea30*/  ISETP.GT.AND P6, PT, R0, 0x8, P2 ;  /* 0x000000080000780c */ /* 0x000fe400017c4270 */
[----:B------:R-:W-:-:S04]  /*3ea40*/  F2FP.BF16.F32.PACK_AB R14, RZ, R14 ;  /* 0x0000000eff0e723e */ /* 0x000fc800000010ff */
[----:B-1----:R-:W-:-:S07]  /*3ea50*/  PRMT R18, R14, 0x7610, R18 ;  /* 0x000076100e127816 */ /* 0x002fce0000000012 */
[----:B0-----:R-:W-:Y:S02]  /*3ea60*/  @P6 IMAD.MOV.U32 R4, RZ, RZ, R6 ;  /* 0x000000ffff046224 */ /* 0x001fe400078e0006 */
[----:B------:R-:W-:Y:S02]  /*3ea70*/  @P6 IMAD.MOV.U32 R5, RZ, RZ, R7 ;  /* 0x000000ffff056224 */ /* 0x000fe400078e0007 */
[----:B------:R-:W-:-:S03]  /*3ea80*/  FMUL R14, R219, R2 ;  /* 0x00000002db0e7220 */ /* 0x000fc60000400000 */
[----:B------:R0:W-:Y:S01]  /*3ea90*/  @P6 STG.E.U16 desc[UR46][R4.64+0x2f0], R18 ;  /* 0x0002f01204006986 */ /* 0x0001e2000c10152e */
[----:B------:R-:W-:Y:S02]  /*3eaa0*/  ISETP.GT.AND P6, PT, R0, 0x8, P1 ;  /* 0x000000080000780c */ /* 0x000fe40000fc4270 */
[----:B------:R-:W-:Y:S01]  /*3eab0*/  F2FP.BF16.F32.PACK_AB R14, RZ, R14 ;  /* 0x0000000eff0e723e */ /* 0x000fe200000010ff */
[----:B------:R-:W-:-:S10]  /*3eac0*/  FMUL R120, R120, R2 ;  /* 0x0000000278787220 */ /* 0x000fd40000400000 */
[----:B------:R1:W-:Y:S01]  /*3ead0*/  @P6 STG.E.U16 desc[UR46][R6.64+0x2f2], R14 ;  /* 0x0002f20e06006986 */ /* 0x0003e2000c10152e */
[----:B------:R-:W-:-:S04]  /*3eae0*/  ISETP.GT.AND P6, PT, R3, 0xc0, PT ;  /* 0x000000c00300780c */ /* 0x000fc80003fc4270 */
[----:B------:R-:W-:Y:S02]  /*3eaf0*/  ISETP.GT.AND P6, PT, R0, 0x80, P6 ;  /* 0x000000800000780c */ /* 0x000fe400037c4270 */
[----:B------:R-:W-:Y:S01]  /*3eb00*/  F2FP.BF16.F32.PACK_AB R120, RZ, R120 ;  /* 0x00000078ff78723e */ /* 0x000fe200000010ff */
[----:B------:R-:W-:-:S10]  /*3eb10*/  FMUL R121, R121, R2 ;  /* 0x0000000279797220 */ /* 0x000fd40000400000 */
[----:B------:R1:W-:Y:S01]  /*3eb20*/  @P6 STG.E.U16 desc[UR46][R10.64+0x180], R120 ;  /* 0x000180780a006986 */ /* 0x0003e2000c10152e */
[----:B------:R-:W-:-:S04]  /*3eb30*/  ISETP.GT.AND P6, PT, R3, 0xc1, PT ;  /* 0x000000c10300780c */ /* 0x000fc80003fc4270 */
[----:B------:R-:W-:Y:S02]  /*3eb40*/  ISETP.GT.AND P6, PT, R0, 0x80, P6 ;  /* 0x000000800000780c */ /* 0x000fe400037c4270 */
[----:B------:R-:W-:-:S11]  /*3eb50*/  F2FP.BF16.F32.PACK_AB R121, RZ, R121 ;  /* 0x00000079ff79723e */ /* 0x000fd600000010ff */
[----:B------:R1:W-:Y:S01]  /*3eb60*/  @P6 STG.E.U16 desc[UR46][R10.64+0x182], R121 ;  /* 0x000182790a006986 */ /* 0x0003e2000c10152e */
[----:B0-----:R-:W-:-:S04]  /*3eb70*/  IADD3 R4, P6, R8, UR5, RZ ;  /* 0x0000000508047c10 */ /* 0x001fc8000ffde0ff */
[----:B------:R-:W-:Y:S02]  /*3eb80*/  IADD3.X R5, R9, UR4, RZ, P6, !PT ;  /* 0x0000000409057c10 */ /* 0x000fe4000b7fe4ff */
[----:B------:R-:W-:Y:S01]  /*3eb90*/  ISETP.GT.AND P6, PT, R3, 0xc0, PT ;  /* 0x000000c00300780c */ /* 0x000fe20003fc4270 */
[----:B------:R-:W-:-:S03]  /*3eba0*/  FMUL R122, R122, R2 ;  /* 0x000000027a7a7220 */ /* 0x000fc60000400000 */
        /* <DEDUP_REMOVED lines=881> */
[C---:B------:R-:W-:Y:S02]  /*422c0*/  ISETP.GT.AND P6, PT, R0.reuse, 0x100, P3 ;  /* 0x000001000000780c */ /* 0x040fe40001fc4270 */
[----:B------:R-:W-:Y:S02]  /*422d0*/  F2FP.BF16.F32.PACK_AB R109, RZ, R109 ;  /* 0x0000006dff6d723e */ /* 0x000fe400000010ff */
[C---:B------:R-:W-:Y:S02]  /*422e0*/  ISETP.GT.AND P5, PT, R0.reuse, 0x108, P5 ;  /* 0x000001080000780c */ /* 0x040fe40002fa4270 */
[----:B------:R-:W-:Y:S01]  /*422f0*/  ISETP.GT.AND P3, PT, R0, 0x108, P3 ;  /* 0x000001080000780c */ /* 0x000fe20001f64270 */
[-C--:B------:R-:W-:Y:S01]  /*42300*/  FMUL R110, R110, R2.reuse ;  /* 0x000000026e6e7220 */ /* 0x080fe20000400000 */
[-C--:B------:R-:W-:Y:S01]  /*42310*/  FMUL R111, R111, R2.reuse ;  /* 0x000000026f6f7220 */ /* 0x080fe20000400000 */
[----:B------:R-:W-:-:S04]  /*42320*/  FMUL R112, R112, R2 ;  /* 0x0000000270707220 */ /* 0x000fc80000400000 */
[----:B------:R1:W-:Y:S01]  /*42330*/  @P6 STG.E.U16 desc[UR46][R8.64+0x2d2], R109 ;  /* 0x0002d26d08006986 */ /* 0x0003e2000c10152e */
[C---:B------:R-:W-:Y:S02]  /*42340*/  ISETP.GT.AND P6, PT, R0.reuse, 0x100, P0 ;  /* 0x000001000000780c */ /* 0x040fe400007c4270 */
[----:B------:R-:W-:Y:S02]  /*42350*/  F2FP.BF16.F32.PACK_AB R110, RZ, R110 ;  /* 0x0000006eff6e723e */ /* 0x000fe400000010ff */
[----:B------:R-:W-:Y:S02]  /*42360*/  F2FP.BF16.F32.PACK_AB R111, RZ, R111 ;  /* 0x0000006fff6f723e */ /* 0x000fe400000010ff */
[----:B------:R-:W-:Y:S01]  /*42370*/  F2FP.BF16.F32.PACK_AB R112, RZ, R112 ;  /* 0x00000070ff70723e */ /* 0x000fe200000010ff */
[----:B------:R1:W-:Y:S01]  /*42380*/  @P5 STG.E.U16 desc[UR46][R4.64+0x2d0], R110 ;  /* 0x0002d06e04005986 */ /* 0x0003e2000c10152e */
[C---:B------:R-:W-:Y:S02]  /*42390*/  ISETP.GT.AND P5, PT, R0.reuse, 0x100, P4 ;  /* 0x000001000000780c */ /* 0x040fe400027a4270 */
[C---:B------:R-:W-:Y:S01]  /*423a0*/  ISETP.GT.AND P0, PT, R0.reuse, 0x108, P0 ;  /* 0x000001080000780c */ /* 0x040fe20000704270 */
[----:B------:R1:W-:Y:S01]  /*423b0*/  @P3 STG.E.U16 desc[UR46][R4.64+0x2d2], R111 ;  /* 0x0002d26f04003986 */ /* 0x0003e2000c10152e */
[C---:B------:R-:W-:Y:S01]  /*423c0*/  ISETP.GT.AND P4, PT, R0.reuse, 0x108, P4 ;  /* 0x000001080000780c */ /* 0x040fe20002784270 */
[-C--:B------:R-:W-:Y:S01]  /*423d0*/  FMUL R113, R113, R2.reuse ;  /* 0x0000000271717220 */ /* 0x080fe20000400000 */
[C---:B------:R-:W-:Y:S01]  /*423e0*/  ISETP.GT.AND P3, PT, R0.reuse, 0x100, P1 ;  /* 0x000001000000780c */ /* 0x040fe20000f64270 */
[----:B------:R1:W-:Y:S01]  /*423f0*/  @P6 STG.E.U16 desc[UR46][R8.64+0x2e0], R112 ;  /* 0x0002e07008006986 */ /* 0x0003e2000c10152e */
[----:B------:R-:W-:Y:S01]  /*42400*/  ISETP.GT.AND P6, PT, R0, 0x100, P2 ;  /* 0x000001000000780c */ /* 0x000fe200017c4270 */
[-C--:B------:R-:W-:Y:S01]  /*42410*/  FMUL R114, R114, R2.reuse ;  /* 0x0000000272727220 */ /* 0x080fe20000400000 */
[C---:B------:R-:W-:Y:S01]  /*42420*/  ISETP.GT.AND P2, PT, R0.reuse, 0x108, P2 ;  /* 0x000001080000780c */ /* 0x040fe20001744270 */
[-C--:B------:R-:W-:Y:S01]  /*42430*/  FMUL R115, R115, R2.reuse ;  /* 0x0000000273737220 */ /* 0x080fe20000400000 */
[----:B------:R-:W-:Y:S01]  /*42440*/  ISETP.GT.AND P1, PT, R0, 0x108, P1 ;  /* 0x000001080000780c */ /* 0x000fe20000f24270 */
[-C--:B------:R-:W-:Y:S01]  /*42450*/  FMUL R116, R116, R2.reuse ;  /* 0x0000000274747220 */ /* 0x080fe20000400000 */
[-C--:B------:R-:W-:Y:S01]  /*42460*/  FMUL R117, R117, R2.reuse ;  /* 0x0000000275757220 */ /* 0x080fe20000400000 */
[-C--:B------:R-:W-:Y:S01]  /*42470*/  FMUL R118, R118, R2.reuse ;  /* 0x0000000276767220 */ /* 0x080fe20000400000 */
[----:B------:R-:W-:Y:S01]  /*42480*/  FMUL R119, R119, R2 ;  /* 0x0000000277777220 */ /* 0x000fe20000400000 */
[----:B------:R-:W-:-:S02]  /*42490*/  F2FP.BF16.F32.PACK_AB R113, RZ, R113 ;  /* 0x00000071ff71723e */ /* 0x000fc400000010ff */
[----:B------:R-:W-:Y:S02]  /*424a0*/  F2FP.BF16.F32.PACK_AB R114, RZ, R114 ;  /* 0x00000072ff72723e */ /* 0x000fe400000010ff */
[----:B------:R-:W-:Y:S02]  /*424b0*/  F2FP.BF16.F32.PACK_AB R115, RZ, R115 ;  /* 0x00000073ff73723e */ /* 0x000fe400000010ff */
[----:B------:R-:W-:Y:S02]  /*424c0*/  F2FP.BF16.F32.PACK_AB R116, RZ, R116 ;  /* 0x00000074ff74723e */ /* 0x000fe400000010ff */
[----:B------:R-:W-:Y:S02]  /*424d0*/  F2FP.BF16.F32.PACK_AB R117, RZ, R117 ;  /* 0x00000075ff75723e */ /* 0x000fe400000010ff */
[----:B------:R-:W-:Y:S02]  /*424e0*/  F2FP.BF16.F32.PACK_AB R118, RZ, R118 ;  /* 0x00000076ff76723e */ /* 0x000fe400000010ff */
[----:B------:R-:W-:Y:S01]  /*424f0*/  F2FP.BF16.F32.PACK_AB R119, RZ, R119 ;  /* 0x00000077ff77723e */ /* 0x000fe200000010ff */
[----:B------:R1:W-:Y:S04]  /*42500*/  @P5 STG.E.U16 desc[UR46][R8.64+0x2e2], R113 ;  /* 0x0002e27108005986 */ /* 0x0003e8000c10152e */
[----:B------:R1:W-:Y:S04]  /*42510*/  @P0 STG.E.U16 desc[UR46][R4.64+0x2e0], R114 ;  /* 0x0002e07204000986 */ /* 0x0003e8000c10152e */
[----:B------:R1:W-:Y:S04]  /*42520*/  @P4 STG.E.U16 desc[UR46][R4.64+0x2e2], R115 ;  /* 0x0002e27304004986 */ /* 0x0003e8000c10152e */
[----:B------:R1:W-:Y:S04]  /*42530*/  @P6 STG.E.U16 desc[UR46][R8.64+0x2f0], R116 ;  /* 0x0002f07408006986 */ /* 0x0003e8000c10152e */
[----:B------:R1:W-:Y:S04]  /*42540*/  @P3 STG.E.U16 desc[UR46][R8.64+0x2f2], R117 ;  /* 0x0002f27508003986 */ /* 0x0003e8000c10152e */
[----:B------:R1:W-:Y:S04]  /*42550*/  @P2 STG.E.U16 desc[UR46][R4.64+0x2f0], R118 ;  /* 0x0002f07604002986 */ /* 0x0003e8000c10152e */
[----:B------:R1:W-:Y:S02]  /*42560*/  @P1 STG.E.U16 desc[UR46][R4.64+0x2f2], R119 ;  /* 0x0002f27704001986 */ /* 0x0003e4000c10152e */
.L_x_1174:
[----:B------:R-:W-:Y:S05]  /*42570*/  BSYNC B0 ;  /* 0x0000000000007941 */ /* 0x000fea0003800000 */
.L_x_28:
[----:B-1----:R-:W2:Y:S04]  /*42580*/  LDL.LU R5, [R1+0x600] ;  /* 0x0006000001057983 */ /* 0x002ea80000300800 */
[----:B0-----:R-:W2:Y:S01]  /*42590*/  LDL.LU R4, [R1+0x604] ;  /* 0x0006040001047983 */ /* 0x001ea20000300800 */
[----:B------:R-:W-:Y:S01]  /*425a0*/  ULDC UR4, c[0x0][0xc] ;  /* 0x0000030000047ab9 */ /* 0x000fe20000000800 */
[----:B------:R-:W-:Y:S01]  /*425b0*/  ULDC UR5, c[0x0][0x10] ;  /* 0x0000040000057ab9 */ /* 0x000fe20000000800 */
[----:B------:R-:W2:Y:S01]  /*425c0*/  LDC R3, c[0x0][0x14] ;  /* 0x00000500ff037b82 */ /* 0x000ea20000000800 */
[----:B------:R-:W-:Y:S01]  /*425d0*/  UIMAD.WIDE.U32 UR4, UR4, UR5, URZ ;  /* 0x00000005040472a5 */ /* 0x000fe2000f8e003f */
[----:B------:R-:W-:Y:S01]  /*425e0*/  PRMT R0, RZ, 0x7610, R0 ;  /* 0x00007610ff007816 */ /* 0x000fe20000000000 */
[----:B------:R-:W-:Y:S01]  /*425f0*/  UMOV UR41, 0xffffffff ;  /* 0xffffffff00297882 */ /* 0x000fe20000000000 */
[----:B------:R-:W-:-:S03]  /*42600*/  UMOV UR42, 0xffffffff ;  /* 0xffffffff002a7882 */ /* 0x000fc60000000000 */
[----:B--2---:R-:W-:-:S04]  /*42610*/  IMAD.WIDE.U32 R4, R3, UR4, R4 ;  /* 0x0000000403047c25 */ /* 0x004fc8000f8e0004 */
[----:B------:R-:W-:Y:S01]  /*42620*/  IMAD R3, R3, UR5, RZ ;  /* 0x0000000503037c24 */ /* 0x000fe2000f8e02ff */
[----:B------:R-:W-:Y:S01]  /*42630*/  ULDC.64 UR4, c[0x0][0x650] ;  /* 0x0001940000047ab9 */ /* 0x000fe20000000a00 */
[----:B------:R-:W-:Y:S01]  /*42640*/  IMAD.MOV.U32 R7, RZ, RZ, R4 ;  /* 0x000000ffff077224 */ /* 0x000fe200078e0004 */
[----:B------:R-:W-:Y:S01]  /*42650*/  ISETP.GE.U32.AND P0, PT, R4, UR4, PT ;  /* 0x0000000404007c0c */ /* 0x000fe2000bf06070 */
[----:B------:R-:W-:-:S05]  /*42660*/  IMAD.IADD R6, R5, 0x1, R3 ;  /* 0x0000000105067824 */ /* 0x000fca00078e0203 */
[----:B------:R0:W-:Y:S01]  /*42670*/  STL [R1+0x600], R6 ;  /* 0x0006000601007387 */ /* 0x0001e20000100800 */
[----:B------:R-:W-:-:S03]  /*42680*/  ISETP.GE.U32.AND.EX P0, PT, R6, UR5, PT, P0 ;  /* 0x0000000506007c0c */ /* 0x000fc6000bf06100 */
[----:B------:R0:W-:Y:S10]  /*42690*/  STL [R1+0x604], R7 ;  /* 0x0006040701007387 */ /* 0x0001f40000100800 */
[----:B0-----:R-:W-:Y:S05]  /*426a0*/  @P0 BRA `(.L_x_1175) ;  /* 0x0000000400880947 */ /* 0x001fea0003800000 */
[----:B------:R-:W0:Y:S01]  /*426b0*/  S2UR UR6, SR_CTAID.X ;  /* 0x00000000000679c3 */ /* 0x000e220000002500 */
[----:B------:R-:W-:Y:S01]  /*426c0*/  ULDC.64 UR12, c[0x0][0x628] ;  /* 0x00018a00000c7ab9 */ /* 0x000fe20000000a00 */
[----:B------:R-:W-:Y:S01]  /*426d0*/  ULDC UR4, c[0x0][0x150] ;  /* 0x0000540000047ab9 */ /* 0x000fe20000000800 */
[----:B------:R-:W-:Y:S01]  /*426e0*/  ISETP.NE.U32.AND P0, PT, RZ, UR12, PT ;  /* 0x0000000cff007c0c */ /* 0x000fe2000bf05070 */
[----:B------:R-:W-:Y:S01]  /*426f0*/  ULDC UR15, c[0x0][0x630] ;  /* 0x00018c00000f7ab9 */ /* 0x000fe20000000800 */
[C---:B------:R-:W-:Y:S01]  /*42700*/  R2UR UR16, R7.reuse ;  /* 0x00000000071072ca */ /* 0x040fe200000e0000 */
[----:B------:R-:W-:Y:S01]  /*42710*/  ULDC UR19, c[0x0][0x154] ;  /* 0x0000550000137ab9 */ /* 0x000fe20000000800 */
[----:B------:R-:W-:Y:S01]  /*42720*/  ISETP.NE.AND.EX P0, PT, RZ, UR13, PT, P0 ;  /* 0x0000000dff007c0c */ /* 0x000fe2000bf05300 */
[----:B------:R-:W1:Y:S01]  /*42730*/  S2UR UR18, SR_CTAID.Y ;  /* 0x00000000001279c3 */ /* 0x000e620000002600 */
[----:B------:R-:W-:Y:S02]  /*42740*/  R2UR UR17, R6 ;  /* 0x00000000061172ca */ /* 0x000fe400000e0000 */
[----:B------:R-:W-:-:S02]  /*42750*/  R2UR UR10, R7 ;  /* 0x00000000070a72ca */ /* 0x000fc400000e0000 */
[----:B------:R-:W-:Y:S02]  /*42760*/  R2UR UR11, R6 ;  /* 0x00000000060b72ca */ /* 0x000fe400000e0000 */
[----:B0-----:R-:W-:-:S05]  /*42770*/  I2FP.F32.U32 R0, UR6 ;  /* 0x0000000600007c45 */ /* 0x001fca0008201000 */
[----:B------:R-:W-:-:S04]  /*42780*/  FMUL R0, R0, UR4 ;  /* 0x0000000400007c20 */ /* 0x000fc80008400000 */
[----:B------:R0:W2:Y:S01]  /*42790*/  F2I.U32.TRUNC.NTZ R3, R0 ;  /* 0x0000000000037305 */ /* 0x0000a2000020f000 */
[----:B-1----:R-:W-:Y:S05]  /*427a0*/  @!P0 BRA `(.L_x_1176) ;  /* 0x0000000000308947 */ /* 0x002fea0003800000 */
        /* <DEDUP_REMOVED lines=12> */
.L_x_1176:
[----:B------:R-:W-:Y:S01]  /*42870*/  USHF.R.U64 UR42, UR10, UR15, UR11 ;  /* 0x0000000f0a2a7299 */ /* 0x000fe2000800120b */
[----:B0-----:R-:W-:Y:S01]  /*42880*/  I2FP.F32.U32 R0, UR18 ;  /* 0x0000001200007c45 */ /* 0x001fe20008201000 */
[----:B------:R-:W-:Y:S02]  /*42890*/  USHF.R.U32.HI UR4, URZ, UR15, UR11 ;  /* 0x0000000f3f047299 */ /* 0x000fe4000801160b */
        /* <DEDUP_REMOVED lines=8> */
[----:B------:R-:W-:Y:S01]  /*42920*/  UIMAD.WIDE.U32 UR8, UR10, UR12, UR8 ;  /* 0x0000000c0a0872a5 */ /* 0x000fe2000f8e0008 */
[----:B--2---:R-:W-:Y:S01]  /*42930*/  R2UR UR12, R3 ;  /* 0x00000000030c72ca */ /* 0x004fe200000e0000 */
[----:B------:R-:W-:Y:S01]  /*42940*/  UIMAD UR10, UR10, UR13, UR4 ;  /* 0x0000000d0a0a72a4 */ /* 0x000fe2000f8e0204 */
[----:B------:R-:W-:Y:S01]  /*42950*/  ULDC UR11, c[0x0][0x618] ;  /* 0x00018600000b7ab9 */ /* 0x000fe20000000800 */
[----:B------:R-:W-:Y:S02]  /*42960*/  ULDC UR21, c[0x0][0x658] ;  /* 0x0001960000157ab9 */ /* 0x000fe40000000800 */
[----:B------:R-:W-:Y:S01]  /*42970*/  UIADD3 UR9, UR9, UR10, URZ ;  /* 0x0000000a09097290 */ /* 0x000fe2000fffe03f */
[----:B------:R-:W-:Y:S01]  /*42980*/  UMOV UR15, 0xffffffff ;  /* 0xffffffff000f7882 */ /* 0x000fe20000000000 */
[----:B------:R-:W-:Y:S01]  /*42990*/  ULDC.64 UR4, c[0x0][0x640] ;  /* 0x0001900000047ab9 */ /* 0x000fe20000000a00 */
[----:B------:R-:W-:Y:S01]  /*429a0*/  USHF.L.U32 UR15, UR15, UR21, URZ ;  /* 0x000000150f0f7299 */ /* 0x000fe2000800063f */
[----:B------:R-:W-:Y:S01]  /*429b0*/  ISETP.NE.U32.AND P0, PT, RZ, UR4, PT ;  /* 0x00000004ff007c0c */ /* 0x000fe2000bf05070 */
[----:B------:R-:W-:-:S02]  /*429c0*/  USHF.R.U64 UR16, UR8, UR11, UR9 ;  /* 0x0000000b08107299 */ /* 0x000fc40008001209 */
[----:B------:R-:W-:Y:S01]  /*429d0*/  USHF.R.U32.HI UR8, URZ, UR11, UR9 ;  /* 0x0000000b3f087299 */ /* 0x000fe20008011609 */
[----:B0-----:R-:W-:Y:S01]  /*429e0*/  R2UR UR14, R0 ;  /* 0x00000000000e72ca */ /* 0x001fe200000e0000 */
[----:B------:R-:W-:Y:S01]  /*429f0*/  ULDC UR17, c[0x0][0x608] ;  /* 0x0001820000117ab9 */ /* 0x000fe20000000800 */
[----:B------:R-:W-:Y:S01]  /*42a00*/  ULOP3.LUT UR40, URZ, UR15, URZ, 0x33, !UPT ;  /* 0x0000000f3f287292 */ /* 0x000fe2000f8e333f */
[----:B------:R-:W-:Y:S01]  /*42a10*/  ISETP.NE.AND.EX P0, PT, RZ, UR5, PT, P0 ;  /* 0x00000005ff007c0c */ /* 0x000fe2000bf05300 */
[----:B------:R-:W-:Y:S02]  /*42a20*/  USHF.R.U64 UR15, UR16, UR17, UR8 ;  /* 0x00000011100f7299 */ /* 0x000fe40008001208 */
[----:B------:R-:W-:Y:S02]  /*42a30*/  USHF.R.U32.HI UR8, URZ, UR17, UR8 ;  /* 0x000000113f087299 */ /* 0x000fe40008011608 */
[----:B------:R-:W-:Y:S02]  /*42a40*/  UIADD3 UR12, -UR12, URZ, URZ ;  /* 0x0000003f0c0c7290 */ /* 0x000fe4000fffe13f */
[----:B------:R-:W-:Y:S01]  /*42a50*/  USHF.R.U64 UR17, UR15, UR21, UR8 ;  /* 0x000000150f117299 */ /* 0x000fe20008001208 */
[----:B------:R-:W-:Y:S01]  /*42a60*/  UMOV UR19, 0x1 ;  /* 0x0000000100137882 */ /* 0x000fe20000000000 */
[----:B------:R-:W-:Y:S01]  /*42a70*/  ULDC UR13, c[0x0][0x144] ;  /* 0x00005100000d7ab9 */ /* 0x000fe20000000800 */
[----:B------:R-:W-:Y:S01]  /*42a80*/  ULDC UR7, c[0x0][0x600] ;  /* 0x0001800000077ab9 */ /* 0x000fe20000000800 */
[----:B------:R-:W-:-:S02]  /*42a90*/  USHF.L.U32 UR24, UR19, UR21, URZ ;  /* 0x0000001513187299 */ /* 0x000fc4000800063f */
[----:B------:R-:W-:Y:S02]  /*42aa0*/  USHF.R.U32.HI UR8, URZ, UR21, UR8 ;  /* 0x000000153f087299 */ /* 0x000fe40008011608 */
[----:B------:R-:W-:Y:S02]  /*42ab0*/  UIMAD UR21, UR13, UR12, UR6 ;  /* 0x0000000c0d1572a4 */ /* 0x000fe4000f8e0206 */
[----:B------:R-:W-:Y:S02]  /*42ac0*/  UIADD3 UR20, UR7, -0x1, URZ ;  /* 0xffffffff07147890 */ /* 0x000fe4000fffe03f */
[----:B------:R-:W-:Y:S01]  /*42ad0*/  UIADD3 UR19, -UR14, URZ, URZ ;  /* 0x0000003f0e137290 */ /* 0x000fe2000fffe13f */
        /* <DEDUP_REMOVED lines=17> */
.L_x_1177:
[----:B------:R-:W-:Y:S01]  /*42bf0*/  UISETP.NE.AND UP0, UPT, UR39, URZ, UPT ;  /* 0x0000003f2700728c */ /* 0x000fe2000bf05270 */
[----:B------:R-:W-:Y:S01]  /*42c00*/  IMAD.MOV.U32 R0, RZ, RZ, 0x1 ;  /* 0x00000001ff007424 */ /* 0x000fe200078e00ff */
[----:B------:R-:W-:Y:S02]  /*42c10*/  USHF.R.U64 UR4, UR6, UR22, UR8 ;  /* 0x0000001606047299 */ /* 0x000fe40008001208 */
[----:B------:R-:W-:Y:S02]  /*42c20*/  ULOP3.LUT UR40, UR15, UR40, URZ, 0xc0, !UPT ;  /* 0x000000280f287292 */ /* 0x000fe4000f8ec03f */
[----:B------:R-:W-:Y:S02]  /*42c30*/  UIADD3 UR5, -UR4, URZ, URZ ;  /* 0x0000003f04057290 */ /* 0x000fe4000fffe13f */
[----:B------:R-:W-:Y:S02]  /*42c40*/  UIMAD UR40, UR24, UR4, UR40 ;  /* 0x00000004182872a4 */ /* 0x000fe4000f8e0228 */
[----:B------:R-:W-:-:S02]  /*42c50*/  ULOP3.LUT UR16, UR16, UR20, URZ, 0xc0, !UPT ;  /* 0x0000001410107292 */ /* 0x000fc4000f8ec03f */
[----:B------:R-:W-:Y:S02]  /*42c60*/  @UP0 UIMAD UR21, UR25, UR19, UR18 ;  /* 0x00000013191502a4 */ /* 0x000fe4000f8e0212 */
[----:B------:R-:W-:-:S03]  /*42c70*/  UIMAD UR4, UR5, UR23, UR17 ;  /* 0x00000017050472a4 */ /* 0x000fc6000f8e0211 */
[----:B------:R-:W-:Y:S01]  /*42c80*/  ULDC UR5, c[0x0][0x610] ;  /* 0x0001840000057ab9 */ /* 0x000fe20000000800 */
[----:B------:R-:W-:Y:S02]  /*42c90*/  UIMAD UR4, UR4, UR7, UR16 ;  /* 0x00000007040472a4 */ /* 0x000fe4000f8e0210 */
[----:B------:R-:W-:-:S04]  /*42ca0*/  UIMAD UR40, UR40, UR5, UR21 ;  /* 0x00000005282872a4 */ /* 0x000fc8000f8e0215 */
[----:B------:R-:W-:Y:S02]  /*42cb0*/  USEL UR41, UR4, UR40, !UP0 ;  /* 0x0000002804297287 */ /* 0x000fe4000c000000 */
[----:B------:R-:W-:-:S12]  /*42cc0*/  USEL UR40, UR40, UR4, !UP0 ;  /* 0x0000000428287287 */ /* 0x000fd8000c000000 */
.L_x_1175:
[----:B------:R-:W-:-:S13]  /*42cd0*/  LOP3.LUT P0, RZ, R0, 0xff, RZ, 0xc0, !PT ;  /* 0x000000ff00ff7812 */ /* 0x000fda000780c0ff */
[----:B------:R-:W-:Y:S05]  /*42ce0*/  @P0 BRA `(.L_x_1178) ;  /* 0xfffffbe000f80947 */ /* 0x000fea000383ffff */
[----:B------:R-:W-:Y:S05]  /*42cf0*/  EXIT ;  /* 0x000000000000794d */ /* 0x000fea0003800000 */
.L_x_3:
[----:B------:R-:W2:Y:S01]  /*42d00*/  LDL R4, [R1+0x604] ;  /* 0x0006040001047983 */ /* 0x000ea20000100800 */
[----:B------:R-:W-:-:S03]  /*42d10*/  ULDC.64 UR8, c[0x0][0x650] ;  /* 0x0001940000087ab9 */ /* 0x000fc60000000a00 */
[----:B------:R-:W3:Y:S01]  /*42d20*/  LDL R3, [R1+0x600] ;  /* 0x0006000001037983 */ /* 0x000ee20000100800 */
[----:B------:R-:W-:Y:S01]  /*42d30*/  PRMT R0, RZ, 0x7610, R0 ;  /* 0x00007610ff007816 */ /* 0x000fe20000000000 */
[----:B------:R-:W-:Y:S02]  /*42d40*/  IMAD.MOV.U32 R5, RZ, RZ, -0x1 ;  /* 0xffffffffff057424 */ /* 0x000fe400078e00ff */
[----:B------:R-:W-:Y:S02]  /*42d50*/  IMAD.MOV.U32 R2, RZ, RZ, -0x1 ;  /* 0xffffffffff027424 */ /* 0x000fe400078e00ff */
[----:B------:R-:W-:Y:S01]  /*42d60*/  IMAD.MOV.U32 R10, RZ, RZ, -0x1 ;  /* 0xffffffffff0a7424 */ /* 0x000fe200078e00ff */
[----:B--2---:R-:W-:-:S04]  /*42d70*/  ISETP.GE.U32.AND P0, PT, R4, UR8, PT ;  /* 0x0000000804007c0c */ /* 0x004fc8000bf06070 */
[----:B---3--:R-:W-:-:S13]  /*42d80*/  ISETP.GE.U32.AND.EX P0, PT, R3, UR9, PT, P0 ;  /* 0x0000000903007c0c */ /* 0x008fda000bf06100 */
[----:B------:R-:W-:Y:S05]  /*42d90*/  @P0 BRA `(.L_x_1179) ;  /* 0x00000004008c0947 */ /* 0x000fea0003800000 */
[----:B------:R-:W-:Y:S01]  /*42da0*/  I2FP.F32.U32 R0, UR4 ;  /* 0x0000000400007c45 */ /* 0x000fe20008201000 */
[----:B0-----:R-:W-:Y:S01]  /*42db0*/  ULDC.64 UR16, c[0x0][0x628] ;  /* 0x00018a0000107ab9 */ /* 0x001fe20000000a00 */
        /* <DEDUP_REMOVED lines=24> */
.L_x_1180:
        /* <DEDUP_REMOVED lines=24> */
[----:B------:R-:W-:Y:S01]  /*430c0*/  UMOV UR19, 0x1 ;  /* 0x0000000100137882 */ /* 0x000fe20000000000 */
[----:B------:R-:W-:Y:S01]  /*430d0*/  ULDC UR20, c[0x0][0x608] ;  /* 0x0001820000147ab9 */ /* 0x000fe20000000800 */
[----:B------:R-:W-:Y:S01]  /*430e0*/  USHF.L.U32 UR26, UR19, UR23, URZ ;  /* 0x00000017131a7299 */ /* 0x000fe2000800063f */
[----:B------:R-:W-:Y:S01]  /*430f0*/  ISETP.NE.AND.EX P0, PT, RZ, UR9, PT, P0 ;  /* 0x00000009ff007c0c */ /* 0x000fe2000bf05300 */
[----:B------:R-:W-:Y:S02]  /*43100*/  USHF.R.U64 UR19, UR18, UR20, UR11 ;  /* 0x0000001412137299 */ /* 0x000fe4000800120b */
[----:B------:R-:W-:Y:S02]  /*43110*/  USHF.R.U32.HI UR11, URZ, UR20, UR11 ;  /* 0x000000143f0b7299 */ /* 0x000fe4000801160b */
[----:B------:R-:W-:-:S02]  /*43120*/  UIADD3 UR15, -UR15, URZ, URZ ;  /* 0x0000003f0f0f7290 */ /* 0x000fc4000fffe13f */
[----:B------:R-:W-:Y:S01]  /*43130*/  USHF.R.U64 UR20, UR19, UR23, UR11 ;  /* 0x0000001713147299 */ /* 0x000fe2000800120b */
[----:B------:R-:W-:Y:S01]  /*43140*/  ULDC UR16, c[0x0][0x144] ;  /* 0x0000510000107ab9 */ /* 0x000fe20000000800 */
[----:B------:R-:W-:Y:S01]  /*43150*/  ULDC UR6, c[0x0][0x600] ;  /* 0x0001800000067ab9 */ /* 0x000fe20000000800 */
[----:B------:R-:W-:Y:S02]  /*43160*/  USHF.R.U32.HI UR11, URZ, UR23, UR11 ;  /* 0x000000173f0b7299 */ /* 0x000fe4000801160b */
[----:B------:R-:W-:Y:S02]  /*43170*/  UIMAD UR23, UR16, UR15, UR4 ;  /* 0x0000000f101772a4 */ /* 0x000fe4000f8e0204 */
[----:B------:R-:W-:Y:S02]  /*43180*/  UIADD3 UR22, UR6, -0x1, URZ ;  /* 0xffffffff06167890 */ /* 0x000fe4000fffe03f */
[----:B------:R-:W-:Y:S02]  /*43190*/  ULOP3.LUT UR27, URZ, UR13, URZ, 0x33, !UPT ;  /* 0x0000000d3f1b7292 */ /* 0x000fe4000f8e333f */
        /* <DEDUP_REMOVED lines=18> */
.L_x_1181:
[----:B------:R-:W-:Y:S01]  /*432c0*/  UISETP.NE.AND UP0, UPT, UR39, URZ, UPT ;  /* 0x0000003f2700728c */ /* 0x000fe2000bf05270 */
[----:B------:R-:W-:Y:S01]  /*432d0*/  IMAD.MOV.U32 R0, RZ, RZ, 0x1 ;  /* 0x00000001ff007424 */ /* 0x000fe200078e00ff */
[----:B------:R-:W-:Y:S01]  /*432e0*/  USHF.R.U64 UR8, UR4, UR24, UR11 ;  /* 0x0000001804087299 */ /* 0x000fe2000800120b */
[----:B------:R-:W-:Y:S01]  /*432f0*/  IMAD.U32 R10, RZ, RZ, UR5 ;  /* 0x00000005ff0a7e24 */ /* 0x000fe2000f8e00ff */
[----:B------:R-:W-:Y:S02]  /*43300*/  ULOP3.LUT UR4, UR19, UR27, URZ, 0xc0, !UPT ;  /* 0x0000001b13047292 */ /* 0x000fe4000f8ec03f */
[----:B------:R-:W-:Y:S02]  /*43310*/  ULOP3.LUT UR18, UR18, UR22, URZ, 0xc0, !UPT ;  /* 0x0000001612127292 */ /* 0x000fe4000f8ec03f */
[----:B------:R-:W-:-:S03]  /*43320*/  UIMAD UR4, UR26, UR8, UR4 ;  /* 0x000000081a0472a4 */ /* 0x000fc6000f8e0204 */
[----:B------:R-:W-:Y:S02]  /*43330*/  @UP0 UIMAD UR23, UR28, UR21, UR7 ;  /* 0x000000151c1702a4 */ /* 0x000fe4000f8e0207 */
[----:B------:R-:W-:-:S03]  /*43340*/  UIADD3 UR7, -UR8, URZ, URZ ;  /* 0x0000003f08077290 */ /* 0x000fc6000fffe13f */
[----:B------:R-:W-:Y:S01]  /*43350*/  ULDC UR8, c[0x0][0x610] ;  /* 0x0001840000087ab9 */ /* 0x000fe20000000800 */
[----:B------:R-:W-:Y:S02]  /*43360*/  UIMAD UR7, UR7, UR25, UR20 ;  /* 0x00000019070772a4 */ /* 0x000fe4000f8e0214 */
[----:B------:R-:W-:Y:S02]  /*43370*/  UIMAD UR4, UR4, UR8, UR23 ;  /* 0x00000008040472a4 */ /* 0x000fe4000f8e0217 */
[----:B------:R-:W-:-:S04]  /*43380*/  UIMAD UR7, UR7, UR6, UR18 ;  /* 0x00000006070772a4 */ /* 0x000fc8000f8e0212 */
[----:B------:R-:W-:Y:S02]  /*43390*/  USEL UR6, UR7, UR4, !UP0 ;  /* 0x0000000407067287 */ /* 0x000fe4000c000000 */
[----:B------:R-:W-:-:S04]  /*433a0*/  USEL UR4, UR4, UR7, !UP0 ;  /* 0x0000000704047287 */ /* 0x000fc8000c000000 */
[----:B------:R-:W-:Y:S02]  /*433b0*/  IMAD.U32 R2, RZ, RZ, UR6 ;  /* 0x00000006ff027e24 */ /* 0x000fe4000f8e00ff */
[----:B------:R-:W-:-:S07]  /*433c0*/  IMAD.U32 R5, RZ, RZ, UR4 ;  /* 0x00000004ff057e24 */ /* 0x000fce000f8e00ff */
.L_x_1179:
[----:B------:R-:W-:-:S08]  /*433d0*/  NOP ;  /* 0x0000000000007918 */ /* 0x000fd00000000000 */
[----:B0-----:R-:W0:-:S00]  /*433e0*/  USETMAXREG.DEALLOC.CTAPOOL 0x18 ;  /* 0x00000018000079c8 */ /* 0x001e0000080e0500 */
[----:B------:R-:W-:-:S13]  /*433f0*/  ISETP.NE.AND P0, PT, RZ, UR10, PT ;  /* 0x0000000aff007c0c */ /* 0x000fda000bf05270 */
[----:B------:R-:W-:Y:S05]  /*43400*/  @P0 EXIT ;  /* 0x000000000000094d */ /* 0x000fea0003800000 */
[----:B0-----:R-:W-:Y:S01]  /*43410*/  LOP3.LUT P0, RZ, R0, 0xff, RZ, 0xc0, !PT ;  /* 0x000000ff00ff7812 */ /* 0x001fe2000780c0ff */
[----:B------:R-:W-:Y:S02]  /*43420*/  IMAD.MOV.U32 R0, RZ, RZ, 0x1 ;  /* 0x00000001ff007424 */ /* 0x000fe400078e00ff */
[----:B------:R-:W-:-:S10]  /*43430*/  IMAD.MOV.U32 R6, RZ, RZ, RZ ;  /* 0x000000ffff067224 */ /* 0x000fd400078e00ff */
[----:B------:R-:W-:Y:S05]  /*43440*/  @!P0 BRA `(.L_x_1182) ;  /* 0x0000000c00608947 */ /* 0x000fea0003800000 */
[----:B------:R-:W0:Y:S01]  /*43450*/  S2R R3, SR_TID.X ;  /* 0x0000000000037919 */ /* 0x000e220000002100 */
[----:B------:R-:W1:Y:S01]  /*43460*/  LDC R0, c[0x0][0x28c] ;  /* 0x0000a300ff007b82 */ /* 0x000e620000000800 */
[----:B------:R-:W-:Y:S01]  /*43470*/  ULDC UR5, c[0x0][0x658] ;  /* 0x0001960000057ab9 */ /* 0x000fe20000000800 */
[----:B------:R-:W-:Y:S01]  /*43480*/  UMOV UR7, 0xffffffff ;  /* 0xffffffff00077882 */ /* 0x000fe20000000000 */
[----:B------:R-:W-:Y:S01]  /*43490*/  ULDC UR6, c[0x0][0xc] ;  /* 0x0000030000067ab9 */ /* 0x000fe20000000800 */
[----:B------:R-:W-:Y:S01]  /*434a0*/  USHF.L.U32 UR9, UR7, UR5, URZ ;  /* 0x0000000507097299 */ /* 0x000fe2000800063f */
[----:B------:R-:W-:Y:S01]  /*434b0*/  BSSY B0, `(.L_x_1182) ;  /* 0x00000d1000007945 */ /* 0x000fe20003800000 */
[----:B------:R-:W-:Y:S01]  /*434c0*/  UMOV UR8, 0x1 ;  /* 0x0000000100087882 */ /* 0x000fe20000000000 */
[----:B------:R-:W-:Y:S01]  /*434d0*/  ULDC UR7, c[0x0][0x10] ;  /* 0x0000040000077ab9 */ /* 0x000fe20000000800 */
[----:B------:R-:W-:Y:S01]  /*434e0*/  USHF.L.U32 UR5, UR8, UR5, URZ ;  /* 0x0000000508057299 */ /* 0x000fe2000800063f */
[----:B------:R-:W-:Y:S01]  /*434f0*/  IMAD.MOV.U32 R8, RZ, RZ, 0x1 ;  /* 0x00000001ff087424 */ /* 0x000fe200078e00ff */
[----:B------:R-:W-:Y:S01]  /*43500*/  UIMAD.WIDE.U32 UR6, UR6, UR7, URZ ;  /* 0x00000007060672a5 */ /* 0x000fe2000f8e003f */
[----:B------:R-:W-:Y:S01]  /*43510*/  IMAD.MOV.U32 R6, RZ, RZ, RZ ;  /* 0x000000ffff067224 */ /* 0x000fe200078e00ff */
[----:B------:R-:W-:Y:S01]  /*43520*/  ULDC UR8, c[0x0][0x14] ;  /* 0x0000050000087ab9 */ /* 0x000fe20000000800 */
[----:B------:R-:W-:Y:S01]  /*43530*/  ULDC UR4, c[0x0][0x600] ;  /* 0x0001800000047ab9 */ /* 0x000fe20000000800 */
[----:B------:R-:W-:-:S02]  /*43540*/  UIMAD.WIDE.U32 UR20, UR6, UR8, URZ ;  /* 0x00000008061472a5 */ /* 0x000fc4000f8e003f */
[----:B------:R-:W-:Y:S02]  /*43550*/  UIMAD UR7, UR7, UR8, URZ ;  /* 0x00000008070772a4 */ /* 0x000fe4000f8e023f */
[----:B------:R-:W-:Y:S02]  /*43560*/  ULOP3.LUT UR24, UR38, 0x2, URZ, 0xfc, !UPT ;  /* 0x0000000226187892 */ /* 0x000fe4000f8efc3f */
[----:B------:R-:W-:Y:S02]  /*43570*/  UIADD3 UR4, UR4, -0x1, URZ ;  /* 0xffffffff04047890 */ /* 0x000fe4000fffe03f */
[----:B------:R-:W-:Y:S01]  /*43580*/  ULOP3.LUT UR6, URZ, UR9, URZ, 0x33, !UPT ;  /* 0x000000093f067292 */ /* 0x000fe2000f8e333f */
[----:B-1----:R-:W-:Y:S01]  /*43590*/  VIADD R0, R0, 0x3f ;  /* 0x0000003f00007836 */ /* 0x002fe20000000000 */
[----:B------:R-:W-:Y:S01]  /*435a0*/  UIADD3 UR7, UR21, UR7, URZ ;  /* 0x0000000715077290 */ /* 0x000fe2000fffe03f */
[----:B------:R-:W-:Y:S01]  /*435b0*/  ULDC.64 UR22, c[0x0][0x198] ;  /* 0x0000660000167ab9 */ /* 0x000fe20000000a00 */
[----:B0-----:R-:W-:-:S02]  /*435c0*/  LOP3.LUT P3, RZ, R3, 0x7f, RZ, 0xc0, !PT ;  /* 0x0000007f03ff7812 */ /* 0x001fc4000786c0ff */
[----:B------:R-:W-:Y:S02]  /*435d0*/  LOP3.LUT P0, RZ, R3, 0x1f, RZ, 0xc0, !PT ;  /* 0x0000001f03ff7812 */ /* 0x000fe4000780c0ff */
[----:B------:R-:W-:Y:S02]  /*435e0*/  SHF.R.S32.HI R3, RZ, 0x1f, R0 ;  /* 0x0000001fff037819 */ /* 0x000fe40000011400 */
[----:B------:R-:W-:Y:S02]  /*435f0*/  PLOP3.LUT P0, PT, P0, P3, PT, 0x8a, 0x0 ;  /* 0x000000000000781c */ /* 0x000fe40000707172 */
[----:B------:R-:W-:Y:S01]  /*43600*/  LEA.HI R3, R3, R0, RZ, 0x6 ;  /* 0x0000000003037211 */ /* 0x000fe200078f30ff */
[----:B------:R-:W-:-:S03]  /*43610*/  IMAD.MOV.U32 R0, RZ, RZ, 0x1 ;  /* 0x00000001ff007424 */ /* 0x000fc600078e00ff */
[----:B------:R-:W-:-:S05]  /*43620*/  SHF.R.S32.HI R7, RZ, 0x6, R3 ;  /* 0x00000006ff077819 */ /* 0x000fca0000011403 */
[----:B------:R-:W-:-:S07]  /*43630*/  VIADD R11, R7, 0x1 ;  /* 0x00000001070b7836 */ /* 0x000fce0000000000 */
.L_x_1194:
[----:B------:R-:W-:-:S03]  /*43640*/  UMOV UR8, 0xffffffff ;  /* 0xffffffff00087882 */ /* 0x000fc60000000000 */
[----:B------:R-:W-:Y:S05]  /*43650*/  BRA.DIV UR8, `(.L_x_1183) ;  /* 0x0000000e08847947 */ /* 0x000fea000b800000 */
[----:B------:R-:W-:-:S13]  /*43660*/  ELECT P6, URZ, PT ;  /* 0x00000000003f782f */ /* 0x000fda00038c0000 */
.L_x_1203:
[----:B------:R-:W0:Y:S01]  /*43670*/  LDC R3, c[0x0][0x28c] ;  /* 0x0000a300ff037b82 */ /* 0x000e220000000800 */
[----:B------:R-:W-:Y:S01]  /*43680*/  BSSY B1, `(.L_x_1184) ;  /* 0x0000036000017945 */ /* 0x000fe20003800000 */
[----:B0-----:R-:W-:-:S13]  /*43690*/  ISETP.LT.OR P6, PT, R3, 0x1, !P6 ;  /* 0x000000010300780c */ /* 0x001fda00077c1670 */
[----:B------:R-:W-:Y:S05]  /*436a0*/  @P6 BRA `(.L_x_1185) ;  /* 0x0000000000cc6947 */ /* 0x000fea0003800000 */
[----:B------:R-:W-:Y:S01]  /*436b0*/  IMAD R2, R2, 0x180, RZ ;  /* 0x0000018002027824 */ /* 0x000fe200078e02ff */
[----:B------:R-:W-:Y:S01]  /*436c0*/  MOV R9, R6 ;  /* 0x0000000600097202 */ /* 0x000fe20000000f00 */
[----:B------:R-:W-:Y:S02]  /*436d0*/  IMAD R5, R5, 0x180, RZ ;  /* 0x0000018005057824 */ /* 0x000fe400078e02ff */
[----:B------:R-:W-:Y:S02]  /*436e0*/  IMAD.MOV.U32 R14, RZ, RZ, RZ ;  /* 0x000000ffff0e7224 */ /* 0x000fe400078e00ff */
[----:B------:R-:W-:Y:S02]  /*436f0*/  IMAD.MOV.U32 R4, RZ, RZ, R11 ;  /* 0x000000ffff047224 */ /* 0x000fe400078e000b */
[----:B------:R-:W-:-:S07]  /*43700*/  IMAD.MOV.U32 R3, RZ, RZ, R0 ;  /* 0x000000ffff037224 */ /* 0x000fce00078e0000 */
.L_x_1189:
[----:B------:R-:W0:Y:S01]  /*43710*/  S2R R13, SR_CgaCtaId ;  /* 0x00000000000d7919 */ /* 0x000e220000008800 */
[----:B------:R-:W-:-:S04]  /*43720*/  MOV R12, 0x400 ;  /* 0x00000400000c7802 */ /* 0x000fc80000000f00 */
[----:B0-----:R-:W-:Y:S02]  /*43730*/  LEA R16, R13, R12, 0x18 ;  /* 0x0000000c0d107211 */ /* 0x001fe400078ec0ff */
[----:B------:R-:W-:Y:S01]  /*43740*/  SHF.L.U32 R12, R3, 0x1f, RZ ;  /* 0x0000001f030c7819 */ /* 0x000fe200000006ff */
[----:B------:R-:W0:Y:S02]  /*43750*/  @!P3 LDC R13, c[0x0][0x500] ;  /* 0x00014000ff0dbb82 */ /* 0x000e240000000800 */
[----:B------:R-:W-:-:S04]  /*43760*/  IMAD R15, R9, 0x8, R16 ;  /* 0x00000008090f7824 */ /* 0x000fc800078e0210 */
[----:B------:R-:W1:Y:S02]  /*43770*/  SYNCS.PHASECHK.TRANS64.TRYWAIT P1, [R15+URZ+0x10], R12 ;  /* 0x0000100c0f0075a7 */ /* 0x000e64000802017f */
[----:B-1----:R-:W-:Y:S05]  /*43780*/  @!P1 BRA `(.L_x_1186) ;  /* 0x0000000c00589947 */ /* 0x002fea0003800000 */
.L_x_1204:
[----:B------:R-:W-:Y:S01]  /*43790*/  UPRMT UR8, UR24, 0x9910, URZ ;  /* 0x0000991018087896 */ /* 0x000fe2000800003f */
[----:B0-----:R0:W-:Y:S03]  /*437a0*/  @!P3 SYNCS.ARRIVE.TRANS64 RZ, [R15+URZ], R13 ;  /* 0x0000000d0fffb9a7 */ /* 0x0011e6000800003f */
[----:B------:R-:W-:-:S06]  /*437b0*/  UISETP.NE.AND UP0, UPT, UR8, 0x2, UPT ;  /* 0x000000020800788c */ /* 0x000fcc000bf05270 */
[----:B------:R-:W-:-:S13]  /*437c0*/  PLOP3.LUT P1, PT, PT, PT, UP0, 0x80, 0x0 ;  /* 0x000000000000781c */ /* 0x000fda0003f2f008 */
[----:B0-----:R-:W-:Y:S05]  /*437d0*/  @P1 BRA `(.L_x_1187) ;  /* 0x0000000000041947 */ /* 0x001fea0003800000 */
[----:B------:R-:W-:Y:S01]  /*437e0*/  BPT.TRAP 0x1 ;  /* 0x000000040000795c */ /* 0x000fe20000300000 */
.L_x_1187:
[----:B------:R-:W-:Y:S05]  /*437f0*/  @P0 BRA `(.L_x_1188) ;  /* 0x0000000000040947 */ /* 0x000fea0003800000 */
[----:B------:R-:W-:Y:S01]  /*43800*/  BPT.TRAP 0x1 ;  /* 0x000000040000795c */ /* 0x000fe20000300000 */
.L_x_1188:
[----:B------:R-:W-:Y:S01]  /*43810*/  IMAD R16, R9, 0xc000, R16 ;  /* 0x0000c00009107824 */ /* 0x000fe200078e0210 */
[----:B------:R-:W-:Y:S01]  /*43820*/  R2UR UR9, R15 ;  /* 0x000000000f0972ca */ /* 0x000fe200000e0000 */
[----:B------:R-:W-:Y:S01]  /*43830*/  VIADD R4, R4, 0xffffffff ;  /* 0xffffffff04047836 */ /* 0x000fe20000000000 */
[----:B------:R-:W-:Y:S01]  /*43840*/  UIADD3 UR14, UP0, UR22, 0xf0, URZ ;  /* 0x000000f0160e7890 */ /* 0x000fe2000ff1e03f */
[----:B------:R-:W-:Y:S01]  /*43850*/  R2UR UR11, R5 ;  /* 0x00000000050b72ca */ /* 0x000fe200000e0000 */
[----:B------:R-:W-:Y:S01]  /*43860*/  UIADD3 UR26, UP1, UR22, 0x1f0, URZ ;  /* 0x000001f0161a7890 */ /* 0x000fe2000ff3e03f */
[----:B------:R-:W-:Y:S01]  /*43870*/  R2UR UR8, R16 ;  /* 0x00000000100872ca */ /* 0x000fe200000e0000 */
[----:B------:R-:W-:Y:S01]  /*43880*/  UIADD3.X UR15, URZ, UR23, URZ, UP0, !UPT ;  /* 0x000000173f0f7290 */ /* 0x000fe200087fe43f */
[----:B------:R-:W-:Y:S01]  /*43890*/  R2UR UR10, R14 ;  /* 0x000000000e0a72ca */ /* 0x000fe200000e0000 */
[----:B------:R-:W-:Y:S01]  /*438a0*/  VIADD R9, R9, 0x1 ;  /* 0x0000000109097836 */ /* 0x000fe20000000000 */
[----:B------:R-:W-:Y:S01]  /*438b0*/  R2UR UR12, R10 ;  /* 0x000000000a0c72ca */ /* 0x000fe200000e0000 */
[----:B------:R-:W-:Y:S01]  /*438c0*/  UIADD3.X UR27, URZ, UR23, URZ, UP1, !UPT ;  /* 0x000000173f1b7290 */ /* 0x000fe20008ffe43f */
[----:B------:R-:W-:Y:S01]  /*438d0*/  R2UR UR19, R2 ;  /* 0x00000000021372ca */ /* 0x000fe200000e0000 */
[----:B------:R-:W-:Y:S01]  /*438e0*/  UMOV UR16, 0x0 ;  /* 0x0000000000107882 */ /* 0x000fe20000000000 */
[----:B------:R-:W-:Y:S01]  /*438f0*/  ISETP.GT.AND P2, PT, R4, 0x1, PT ;  /* 0x000000010400780c */ /* 0x000fe20003f44270 */
[----:B------:R-:W-:Y:S01]  /*43900*/  UMOV UR17, 0x10000000 ;  /* 0x1000000000117882 */ /* 0x000fe20000000000 */
[----:B------:R-:W-:Y:S01]  /*43910*/  ISETP.NE.AND P1, PT, R9, 0x2, PT ;  /* 0x000000020900780c */ /* 0x000fe20003f25270 */
[----:B------:R-:W-:-:S02]  /*43920*/  VIADD R14, R14, 0x40 ;  /* 0x000000400e0e7836 */ /* 0x000fc40000000000 */
[----:B------:R-:W-:Y:S01]  /*43930*/  UIADD3 UR13, UR8, 0x100, URZ ;  /* 0x00000100080d7890 */ /* 0x000fe2000fffe03f */
[----:B-1----:R-:W-:Y:S01]  /*43940*/  SEL R12, RZ, 0x1, P1 ;  /* 0x00000001ff0c7807 */ /* 0x002fe20000800000 */
[----:B------:R-:W-:Y:S01]  /*43950*/  UIADD3 UR18, UR8, 0x18100, URZ ;  /* 0x0001810008127890 */ /* 0x000fe2000fffe03f */
[----:B------:R-:W-:Y:S02]  /*43960*/  SEL R9, R9, RZ, P1 ;  /* 0x000000ff09097207 */ /* 0x000fe40000800000 */
[----:B------:R-:W-:Y:S02]  /*43970*/  LOP3.LUT R3, R3, R12, RZ, 0x3c, !PT ;  /* 0x0000000c03037212 */ /* 0x000fe400078e3cff */
[----:B------:R-:W-:Y:S02]  /*43980*/  UMOV UR8, UR13 ;  /* 0x0000000d00087c82 */ /* 0x000fe40008000000 */
[----:B------:R0:W-:Y:S02]  /*43990*/  UTMALDG.3D [UR8], [UR14], desc[UR16] ;  /* 0x000010080e0075b4 */ /* 0x0001e40008011000 */
[----:B0-----:R-:W-:Y:S01]  /*439a0*/  UMOV UR8, UR18 ;  /* 0x0000001200087c82 */ /* 0x001fe20008000000 */
[----:B------:R-:W-:-:S02]  /*439b0*/  UMOV UR11, UR19 ;  /* 0x00000013000b7c82 */ /* 0x000fc40008000000 */
[----:B------:R0:W-:Y:S02]  /*439c0*/  UTMALDG.3D [UR8], [UR26], desc[UR16] ;  /* 0x000010081a0075b4 */ /* 0x0001e40008011000 */
[----:B0-----:R-:W-:Y:S05]  /*439d0*/  @P2 BRA `(.L_x_1189) ;  /* 0xfffffffc004c2947 */ /* 0x001fea000383ffff */
.L_x_1185:
[----:B------:R-:W-:Y:S05]  /*439e0*/  BSYNC B1 ;  /* 0x0000000000017941 */ /* 0x000fea0003800000 */
.L_x_1184:
[----:B------:R-:W2:Y:S01]  /*439f0*/  LDL.LU R16, [R1+0x600] ;  /* 0x0006000001107983 */ /* 0x000ea20000300800 */
[----:B------:R-:W-:Y:S01]  /*43a00*/  LOP3.LUT P4, RZ, R8, 0xff, RZ, 0xc0, !PT ;  /* 0x000000ff08ff7812 */ /* 0x000fe2000788c0ff */
[----:B------:R-:W-:Y:S01]  /*43a10*/  IMAD.IADD R6, R7, 0x1, R6 ;  /* 0x0000000107067824 */ /* 0x000fe200078e0206 */
[----:B------:R-:W-:Y:S01]  /*43a20*/  ULDC.64 UR8, c[0x0][0x650] ;  /* 0x0001940000087ab9 */ /* 0x000fe20000000a00 */
[----:B------:R-:W3:Y:S01]  /*43a30*/  LDL.LU R15, [R1+0x604] ;  /* 0x00060400010f7983 */ /* 0x000ee20000300800 */
[----:B------:R-:W-:Y:S01]  /*43a40*/  BSSY B1, `(.L_x_1190) ;  /* 0x0000075000017945 */ /* 0x000fe20003800000 */
[----:B------:R-:W-:Y:S01]  /*43a50*/  IMAD.MOV.U32 R5, RZ, RZ, -0x1 ;  /* 0xffffffffff057424 */ /* 0x000fe200078e00ff */
[----:B------:R-:W-:Y:S01]  /*43a60*/  SHF.R.U32.HI R2, RZ, 0x1, R6 ;  /* 0x00000001ff027819 */ /* 0x000fe20000011606 */
[----:B------:R-:W-:Y:S01]  /*43a70*/  IMAD.MOV.U32 R10, RZ, RZ, -0x1 ;  /* 0xffffffffff0a7424 */ /* 0x000fe200078e00ff */
[----:B------:R-:W-:Y:S02]  /*43a80*/  ISETP.GT.U32.AND P1, PT, R6, 0x1, PT ;  /* 0x000000010600780c */ /* 0x000fe40003f24070 */
[----:B------:R-:W-:-:S02]  /*43a90*/  LOP3.LUT R2, R2, 0x1, RZ, 0xc0, !PT ;  /* 0x0000000102027812 */ /* 0x000fc400078ec0ff */
[C---:B------:R-:W-:Y:S01]  /*43aa0*/  ISETP.LT.U32.AND P1, PT, R7.reuse, 0x2, P1 ;  /* 0x000000020700780c */ /* 0x040fe20000f21070 */
[----:B------:R-:W0:Y:S01]  /*43ab0*/  @P4 S2R R3, SR_CgaCtaId ;  /* 0x0000000000034919 */ /* 0x000e220000008800 */
[----:B------:R-:W-:Y:S02]  /*43ac0*/  ISETP.NE.U32.AND P2, PT, R2, 0x1, PT ;  /* 0x000000010200780c */ /* 0x000fe40003f45070 */
[----:B------:R-:W-:Y:S02]  /*43ad0*/  @P4 MOV R2, 0x400 ;  /* 0x0000040000024802 */ /* 0x000fe40000000f00 */
[----:B------:R-:W-:Y:S02]  /*43ae0*/  ISETP.GT.U32.AND P2, PT, R7, 0x1, !P2 ;  /* 0x000000010700780c */ /* 0x000fe40005744070 */
[----:B------:R-:W-:Y:S02]  /*43af0*/  LOP3.LUT R6, R6, 0x1, RZ, 0xc0, !PT ;  /* 0x0000000106067812 */ /* 0x000fe400078ec0ff */
[----:B------:R-:W-:-:S02]  /*43b00*/  PRMT R8, RZ, 0x7610, R8 ;  /* 0x00007610ff087816 */ /* 0x000fc40000000008 */
[----:B0-----:R-:W-:Y:S02]  /*43b10*/  @P4 LEA R2, R3, R2, 0x18 ;  /* 0x0000000203024211 */ /* 0x001fe400078ec0ff */
[----:B------:R-:W-:Y:S02]  /*43b20*/  SEL R3, RZ, 0x1, !P1 ;  /* 0x00000001ff037807 */ /* 0x000fe40004800000 */
[----:B------:R0:W-:Y:S02]  /*43b30*/  @P4 SYNCS.ARRIVE.TRANS64.A1T0 RZ, [R2+URZ+0x38], RZ ;  /* 0x000038ff02ff49a7 */ /* 0x0001e4000810003f */
[----:B0-----:R-:W-:-:S04]  /*43b40*/  SEL R2, RZ, 0x1, !P2 ;  /* 0x00000001ff027807 */ /* 0x001fc80005000000 */
[--C-:B------:R-:W-:Y:S01]  /*43b50*/  LOP3.LUT R0, R2, R0, R3.reuse, 0x96, !PT ;  /* 0x0000000002007212 */ /* 0x100fe200078e9603 */
[----:B------:R-:W-:Y:S01]  /*43b60*/  IMAD.MOV.U32 R2, RZ, RZ, -0x1 ;  /* 0xffffffffff027424 */ /* 0x000fe200078e00ff */
[----:B------:R-:W-:Y:S02]  /*43b70*/  PRMT R3, RZ, 0x7610, R3 ;  /* 0x00007610ff037816 */ /* 0x000fe40000000003 */
[----:B---3--:R-:W-:-:S04]  /*43b80*/  IADD3 R15, P1, R15, UR20, RZ ;  /* 0x000000140f0f7c10 */ /* 0x008fc8000ff3e0ff */
[----:B--2---:R-:W-:Y:S01]  /*43b90*/  IADD3.X R16, R16, UR7, RZ, P1, !PT ;  /* 0x0000000710107c10 */ /* 0x004fe20008ffe4ff */
[----:B------:R0:W-:Y:S01]  /*43ba0*/  STL [R1+0x604], R15 ;  /* 0x0006040f01007387 */ /* 0x0001e20000100800 */
[----:B------:R-:W-:-:S03]  /*43bb0*/  ISETP.GE.U32.AND P1, PT, R15, UR8, PT ;  /* 0x000000080f007c0c */ /* 0x000fc6000bf26070 */
[----:B------:R0:W-:Y:S01]  /*43bc0*/  STL [R1+0x600], R16 ;  /* 0x0006001001007387 */ /* 0x0001e20000100800 */
[----:B------:R-:W-:-:S13]  /*43bd0*/  ISETP.GE.U32.AND.EX P1, PT, R16, UR9, PT, P1 ;  /* 0x0000000910007c0c */ /* 0x000fda000bf26110 */
[----:B0-----:R-:W-:Y:S05]  /*43be0*/  @P1 BRA `(.L_x_1191) ;  /* 0x0000000400681947 */ /* 0x001fea0003800000 */
[----:B------:R-:W0:Y:S01]  /*43bf0*/  S2UR UR8, SR_CTAID.X ;  /* 0x00000000000879c3 */ /* 0x000e220000002500 */
[----:B------:R-:W-:Y:S01]  /*43c00*/  ULDC.64 UR10, c[0x0][0x628] ;  /* 0x00018a00000a7ab9 */ /* 0x000fe20000000a00 */
[----:B------:R-:W-:Y:S01]  /*43c10*/  ULDC UR9, c[0x0][0x150] ;  /* 0x0000540000097ab9 */ /* 0x000fe20000000800 */
[----:B------:R-:W-:Y:S01]  /*43c20*/  ISETP.NE.U32.AND P1, PT, RZ, UR10, PT ;  /* 0x0000000aff007c0c */ /* 0x000fe2000bf25070 */
[----:B------:R-:W-:Y:S01]  /*43c30*/  ULDC UR12, c[0x0][0x630] ;  /* 0x00018c00000c7ab9 */ /* 0x000fe20000000800 */
[----:B------:R-:W-:Y:S01]  /*43c40*/  ULDC UR14, c[0x0][0x154] ;  /* 0x00005500000e7ab9 */ /* 0x000fe20000000800 */
[----:B------:R-:W-:Y:S01]  /*43c50*/  IMAD.MOV.U32 R3, RZ, RZ, R16 ;  /* 0x000000ffff037224 */ /* 0x000fe200078e0010 */
[----:B------:R-:W-:Y:S01]  /*43c60*/  ISETP.NE.AND.EX P1, PT, RZ, UR11, PT, P1 ;  /* 0x0000000bff007c0c */ /* 0x000fe2000bf25310 */
[----:B------:R-:W1:Y:S01]  /*43c70*/  S2UR UR13, SR_CTAID.Y ;  /* 0x00000000000d79c3 */ /* 0x000e620000002600 */
[----:B0-----:R-:W-:-:S05]  /*43c80*/  I2FP.F32.U32 R2, UR8 ;  /* 0x0000000800027c45 */ /* 0x001fca0008201000 */
[----:B------:R-:W-:Y:S01]  /*43c90*/  FMUL R9, R2, UR9 ;  /* 0x0000000902097c20 */ /* 0x000fe20008400000 */
[----:B------:R-:W-:Y:S01]  /*43ca0*/  IMAD.MOV.U32 R2, RZ, RZ, R15 ;  /* 0x000000ffff027224 */ /* 0x000fe200078e000f */
[----:B-1----:R-:W-:-:S04]  /*43cb0*/  I2FP.F32.U32 R12, UR13 ;  /* 0x0000000d000c7c45 */ /* 0x002fc80008201000 */
[----:B------:R-:W0:Y:S01]  /*43cc0*/  F2I.U32.TRUNC.NTZ R9, R9 ;  /* 0x0000000900097305 */ /* 0x000e22000020f000 */
[----:B------:R-:W-:Y:S05]  /*43cd0*/  @!P1 BRA `(.L_x_1192) ;  /* 0x0000000000289947 */ /* 0x000fea0003800000 */
[----:B------:R-:W-:Y:S02]  /*43ce0*/  ULDC UR9, c[0x0][0x634] ;  /* 0x00018d0000097ab9 */ /* 0x000fe40000000800 */
[----:B------:R-:W-:-:S05]  /*43cf0*/  IADD3 R3, P1, R15, UR9, RZ ;  /* 0x000000090f037c10 */ /* 0x000fca000ff3e0ff */
[----:B------:R-:W-:-:S04]  /*43d00*/  IMAD.X R13, RZ, RZ, R16, P1 ;  /* 0x000000ffff0d7224 */ /* 0x000fc800008e0610 */
[----:B------:R-:W-:-:S04]  /*43d10*/  IMAD.WIDE.U32 R4, R13, UR10, RZ ;  /* 0x0000000a0d047c25 */ /* 0x000fc8000f8e00ff */
[----:B------:R-:W-:-:S04]  /*43d20*/  IMAD.WIDE.U32 R4, P1, R3, UR11, R4 ;  /* 0x0000000b03047c25 */ /* 0x000fc8000f820004 */
[----:B------:R-:W-:-:S04]  /*43d30*/  IMAD.WIDE.U32 R2, R3, UR10, RZ ;  /* 0x0000000a03027c25 */ /* 0x000fc8000f8e00ff */
[----:B------:R-:W-:Y:S01]  /*43d40*/  IMAD.MOV.U32 R2, RZ, RZ, R5 ;  /* 0x000000ffff027224 */ /* 0x000fe200078e0005 */
[----:B------:R-:W-:Y:S01]  /*43d50*/  IADD3 RZ, P2, R3, R4, RZ ;  /* 0x0000000403ff7210 */ /* 0x000fe20007f5e0ff */
[----:B------:R-:W-:-:S04]  /*43d60*/  IMAD.X R3, RZ, RZ, RZ, P1 ;  /* 0x000000ffff037224 */ /* 0x000fc800008e06ff */
[----:B------:R-:W-:-:S08]  /*43d70*/  IMAD.WIDE.U32.X R2, R13, UR11, R2, P2 ;  /* 0x0000000b0d027c25 */ /* 0x000fd000090e0402 */
.L_x_1192:
[--C-:B------:R-:W-:Y:S01]  /*43d80*/  SHF.R.U64 R10, R2, UR12, R3.reuse ;  /* 0x0000000c020a7c19 */ /* 0x100fe20008001203 */
[----:B------:R-:W-:Y:S01]  /*43d90*/  ULDC.64 UR10, c[0x0][0x620] ;  /* 0x00018800000a7ab9 */ /* 0x000fe20000000a00 */
[----:B------:R-:W-:Y:S01]  /*43da0*/  SHF.R.U32.HI R2, RZ, UR12, R3 ;  /* 0x0000000cff027c19 */ /* 0x000fe20008011603 */
[----:B------:R-:W-:Y:S01]  /*43db0*/  IMAD.MOV.U32 R3, RZ, RZ, R16 ;  /* 0x000000ffff037224 */ /* 0x000fe200078e0010 */
[----:B------:R-:W-:Y:S01]  /*43dc0*/  IADD3 R13, P1, RZ, -R10, RZ ;  /* 0x8000000aff0d7210 */ /* 0x000fe20007f3e0ff */
[----:B------:R-:W-:Y:S01]  /*43dd0*/  FMUL R12, R12, UR14 ;  /* 0x0000000e0c0c7c20 */ /* 0x000fe20008400000 */
[----:B------:R-:W-:Y:S01]  /*43de0*/  ULDC.64 UR14, c[0x0][0x640] ;  /* 0x00019000000e7ab9 */ /* 0x000fe20000000a00 */
[----:B0-----:R-:W-:Y:S02]  /*43df0*/  R2UR UR9, R9 ;  /* 0x00000000090972ca */ /* 0x001fe400000e0000 */
[----:B------:R-:W-:Y:S01]  /*43e00*/  IMAD.X R2, RZ, RZ, ~R2, P1 ;  /* 0x000000ffff027224 */ /* 0x000fe200008e0e02 */
[----:B------:R-:W-:Y:S01]  /*43e10*/  ISETP.NE.U32.AND P1, PT, RZ, UR14, PT ;  /* 0x0000000eff007c0c */ /* 0x000fe2000bf25070 */
[----:B------:R-:W0:Y:S02]  /*43e20*/  F2I.U32.TRUNC.NTZ R12, R12 ;  /* 0x0000000c000c7305 */ /* 0x000e24000020f000 */
[----:B------:R-:W-:Y:S01]  /*43e30*/  IMAD R2, R2, UR10, RZ ;  /* 0x0000000a02027c24 */ /* 0x000fe2000f8e02ff */
[----:B------:R-:W-:-:S03]  /*43e40*/  ISETP.NE.AND.EX P1, PT, RZ, UR15, PT, P1 ;  /* 0x0000000fff007c0c */ /* 0x000fc6000bf25310 */
[----:B------:R-:W-:Y:S02]  /*43e50*/  IMAD R5, R13, UR11, R2 ;  /* 0x0000000b0d057c24 */ /* 0x000fe4000f8e0202 */
[----:B------:R-:W-:-:S04]  /*43e60*/  IMAD.MOV.U32 R2, RZ, RZ, R15 ;  /* 0x000000ffff027224 */ /* 0x000fc800078e000f */
[----:B------:R-:W-:Y:S01]  /*43e70*/  IMAD.WIDE.U32 R2, R13, UR10, R2 ;  /* 0x0000000a0d027c25 */ /* 0x000fe2000f8e0002 */
[----:B------:R-:W-:Y:S01]  /*43e80*/  ULDC UR10, c[0x0][0x618] ;  /* 0x00018600000a7ab9 */ /* 0x000fe20000000800 */
[----:B0-----:R-:W-:Y:S02]  /*43e90*/  R2UR UR11, R12 ;  /* 0x000000000c0b72ca */ /* 0x001fe400000e0000 */
[----:B------:R-:W-:-:S05]  /*43ea0*/  IMAD.IADD R3, R3, 0x1, R5 ;  /* 0x0000000103037824 */ /* 0x000fca00078e0205 */
[--C-:B------:R-:W-:Y:S02]  /*43eb0*/  SHF.R.U64 R9, R2, UR10, R3.reuse ;  /* 0x0000000a02097c19 */ /* 0x100fe40008001203 */
[----:B------:R-:W-:Y:S01]  /*43ec0*/  SHF.R.U32.HI R2, RZ, UR10, R3 ;  /* 0x0000000aff027c19 */ /* 0x000fe20008011603 */
[----:B------:R-:W-:-:S03]  /*43ed0*/  ULDC UR10, c[0x0][0x608] ;  /* 0x00018200000a7ab9 */ /* 0x000fc60000000800 */
[--C-:B------:R-:W-:Y:S02]  /*43ee0*/  SHF.R.U64 R13, R9, UR10, R2.reuse ;  /* 0x0000000a090d7c19 */ /* 0x100fe40008001202 */
[----:B------:R-:W-:Y:S01]  /*43ef0*/  SHF.R.U32.HI R2, RZ, UR10, R2 ;  /* 0x0000000aff027c19 */ /* 0x000fe20008011602 */
[----:B------:R-:W-:-:S03]  /*43f00*/  ULDC UR10, c[0x0][0x658] ;  /* 0x00019600000a7ab9 */ /* 0x000fc60000000800 */
[--C-:B------:R-:W-:Y:S02]  /*43f10*/  SHF.R.U64 R12, R13, UR10, R2.reuse ;  /* 0x0000000a0d0c7c19 */ /* 0x100fe40008001202 */
[----:B------:R-:W-:-:S03]  /*43f20*/  SHF.R.U32.HI R15, RZ, UR10, R2 ;  /* 0x0000000aff0f7c19 */ /* 0x000fc60008011602 */
[----:B------:R-:W-:Y:S02]  /*43f30*/  IMAD.MOV.U32 R2, RZ, RZ, R12 ;  /* 0x000000ffff027224 */ /* 0x000fe400078e000c */
[----:B------:R-:W-:Y:S01]  /*43f40*/  IMAD.MOV.U32 R3, RZ, RZ, R15 ;  /* 0x000000ffff037224 */ /* 0x000fe200078e000f */
[----:B------:R-:W-:Y:S06]  /*43f50*/  @!P1 BRA `(.L_x_1193) ;  /* 0x0000000000289947 */ /* 0x000fec0003800000 */
        /* <DEDUP_REMOVED lines=10> */
.L_x_1193:
[----:B------:R-:W-:Y:S01]  /*44000*/  ULDC UR10, c[0x0][0x648] ;  /* 0x00019200000a7ab9 */ /* 0x000fe20000000800 */
[----:B------:R-:W-:Y:S01]  /*44010*/  UISETP.NE.AND UP0, UPT, UR39, URZ, UPT ;  /* 0x0000003f2700728c */ /* 0x000fe2000bf05270 */
[----:B------:R-:W-:Y:S01]  /*44020*/  SHF.R.U64 R2, R2, UR10, R3 ;  /* 0x0000000a02027c19 */ /* 0x000fe20008001203 */
[----:B------:R-:W-:Y:S01]  /*44030*/  ULDC UR10, c[0x0][0x638] ;  /* 0x00018e00000a7ab9 */ /* 0x000fe20000000800 */
[----:B------:R-:W-:Y:S01]  /*44040*/  UIADD3 UR11, -UR11, URZ, URZ ;  /* 0x0000003f0b0b7290 */ /* 0x000fe2000fffe13f */
[----:B------:R-:W-:Y:S02]  /*44050*/  LOP3.LUT R13, R13, UR6, RZ, 0xc0, !PT ;  /* 0x000000060d0d7c12 */ /* 0x000fe4000f8ec0ff */
[----:B------:R-:W-:Y:S01]  /*44060*/  IMAD.MOV R3, RZ, RZ, -R2 ;  /* 0x000000ffff037224 */ /* 0x000fe200078e0a02 */
[----:B------:R-:W-:Y:S02]  /*44070*/  LOP3.LUT R9, R9, UR4, RZ, 0xc0, !PT ;  /* 0x0000000409097c12 */ /* 0x000fe4000f8ec0ff */
[----:B------:R-:W-:Y:S01]  /*44080*/  IMAD R5, R2, UR5, R13 ;  /* 0x0000000502057c24 */ /* 0x000fe2000f8e020d */
[----:B------:R-:W-:Y:S01]  /*44090*/  PLOP3.LUT P1, PT, PT, PT, UP0, 0x40, 0x0 ;  /* 0x000000000000781c */ /* 0x000fe20003f2e808 */
[----:B------:R-:W-:Y:S01]  /*440a0*/  IMAD R12, R3, UR10, R12 ;  /* 0x0000000a030c7c24 */ /* 0x000fe2000f8e020c */
[----:B------:R-:W-:Y:S01]  /*440b0*/  UIADD3 UR10, -UR9, URZ, URZ ;  /* 0x0000003f090a7290 */ /* 0x000fe2000fffe13f */
[----:B------:R-:W-:Y:S01]  /*440c0*/  PLOP3.LUT P2, PT, PT, PT, UP0, 0x40, 0x0 ;  /* 0x000000000000781c */ /* 0x000fe20003f4e808 */
[----:B------:R-:W-:Y:S01]  /*440d0*/  IMAD.MOV.U32 R3, RZ, RZ, 0x1 ;  /* 0x00000001ff037424 */ /* 0x000fe200078e00ff */
[----:B------:R-:W-:-:S02]  /*440e0*/  ULDC UR9, c[0x0][0x144] ;  /* 0x0000510000097ab9 */ /* 0x000fc40000000800 */
[----:B------:R-:W-:-:S03]  /*440f0*/  UIMAD UR8, UR9, UR10, UR8 ;  /* 0x0000000a090872a4 */ /* 0x000fc6000f8e0208 */
[----:B------:R-:W-:Y:S02]  /*44100*/  ULDC UR9, c[0x0][0x148] ;  /* 0x0000520000097ab9 */ /* 0x000fe40000000800 */
[----:B------:R-:W-:-:S03]  /*44110*/  @UP0 UIMAD UR8, UR9, UR11, UR13 ;  /* 0x0000000b090802a4 */ /* 0x000fc6000f8e020d */
[----:B------:R-:W-:Y:S02]  /*44120*/  ULDC UR9, c[0x0][0x600] ;  /* 0x0001800000097ab9 */ /* 0x000fe40000000800 */
[----:B------:R-:W-:Y:S02]  /*44130*/  IMAD R12, R12, UR9, R9 ;  /* 0x000000090c0c7c24 */ /* 0x000fe4000f8e0209 */
[----:B------:R-:W-:Y:S01]  /*44140*/  IMAD.U32 R2, RZ, RZ, UR8 ;  /* 0x00000008ff027e24 */ /* 0x000fe2000f8e00ff */
[----:B------:R-:W-:-:S03]  /*44150*/  ULDC UR8, c[0x0][0x610] ;  /* 0x0001840000087ab9 */ /* 0x000fc60000000800 */
[----:B------:R-:W-:-:S05]  /*44160*/  IMAD R5, R5, UR8, R2 ;  /* 0x0000000805057c24 */ /* 0x000fca000f8e0202 */
[----:B------:R-:W-:Y:S02]  /*44170*/  SEL R2, R12, R5, P1 ;  /* 0x000000050c027207 */ /* 0x000fe40000800000 */
[----:B------:R-:W-:-:S07]  /*44180*/  SEL R5, R5, R12, P2 ;  /* 0x0000000c05057207 */ /* 0x000fce0001000000 */
.L_x_1191:
[----:B------:R-:W-:Y:S05]  /*44190*/  BSYNC B1 ;  /* 0x0000000000017941 */ /* 0x000fea0003800000 */
.L_x_1190:
[----:B------:R-:W-:-:S13]  /*441a0*/  LOP3.LUT P1, RZ, R3, 0xff, RZ, 0xc0, !PT ;  /* 0x000000ff03ff7812 */ /* 0x000fda000782c0ff */
[----:B------:R-:W-:Y:S05]  /*441b0*/  @P1 BRA `(.L_x_1194) ;  /* 0xfffffff400201947 */ /* 0x000fea000383ffff */
[----:B------:R-:W-:Y:S05]  /*441c0*/  BSYNC B0 ;  /* 0x0000000000007941 */ /* 0x000fea0003800000 */
.L_x_1182:
[----:B------:R-:W-:-:S03]  /*441d0*/  UMOV UR8, 0xffffffff ;  /* 0xffffffff00087882 */ /* 0x000fc60000000000 */
[----:B------:R-:W-:Y:S05]  /*441e0*/  BRA.DIV UR8, `(.L_x_1195) ;  /* 0x0000000208d47947 */ /* 0x000fea000b800000 */
[----:B------:R-:W-:-:S13]  /*441f0*/  ELECT P6, URZ, PT ;  /* 0x00000000003f782f */ /* 0x000fda00038c0000 */
.L_x_1207:
[----:B------:R-:W-:Y:S04]  /*44200*/  BSSY B0, `(.L_x_1196) ;  /* 0x000001a000007945 */ /* 0x000fe80003800000 */
[----:B------:R-:W-:Y:S05]  /*44210*/  @!P6 BRA `(.L_x_1197) ;  /* 0x000000000060e947 */ /* 0x000fea0003800000 */
[----:B------:R-:W-:-:S04]  /*44220*/  ULOP3.LUT UR8, UR38, 0x2, URZ, 0xfc, !UPT ;  /* 0x0000000226087892 */ /* 0x000fc8000f8efc3f */
[----:B------:R-:W-:-:S06]  /*44230*/  UISETP.NE.AND UP0, UPT, UR8, 0x3, UPT ;  /* 0x000000030800788c */ /* 0x000fcc000bf05270 */
[----:B------:R-:W-:-:S13]  /*44240*/  PLOP3.LUT P0, PT, PT, PT, UP0, 0x80, 0x0 ;  /* 0x000000000000781c */ /* 0x000fda0003f0f008 */
[----:B------:R-:W-:Y:S05]  /*44250*/  @!P0 BRA `(.L_x_1198) ;  /* 0x0000000000048947 */ /* 0x000fea0003800000 */
[----:B------:R-:W-:Y:S01]  /*44260*/  BPT.TRAP 0x1 ;  /* 0x000000040000795c */ /* 0x000fe20000300000 */
.L_x_1198:
[----:B------:R-:W0:Y:S01]  /*44270*/  S2R R3, SR_CgaCtaId ;  /* 0x0000000000037919 */ /* 0x000e220000008800 */
[----:B------:R-:W-:-:S04]  /*44280*/  MOV R2, 0x400 ;  /* 0x0000040000027802 */ /* 0x000fc80000000f00 */
[----:B0-----:R-:W-:Y:S02]  /*44290*/  LEA R3, R3, R2, 0x18 ;  /* 0x0000000203037211 */ /* 0x001fe400078ec0ff */
[----:B------:R-:W-:-:S03]  /*442a0*/  SHF.L.U32 R2, R0, 0x1f, RZ ;  /* 0x0000001f00027819 */ /* 0x000fc600000006ff */
[----:B------:R-:W-:-:S04]  /*442b0*/  VIADD R3, R3, 0x10 ;  /* 0x0000001003037836 */ /* 0x000fc80000000000 */
[----:B------:R-:W-:-:S04]  /*442c0*/  IMAD R5, R6, 0x8, R3 ;  /* 0x0000000806057824 */ /* 0x000fc800078e0203 */
[----:B------:R-:W0:Y:S02]  /*442d0*/  SYNCS.PHASECHK.TRANS64.TRYWAIT P0, [R5+URZ], R2 ;  /* 0x00000002050075a7 */ /* 0x000e24000800017f */
[----:B0-----:R-:W-:Y:S05]  /*442e0*/  @!P0 BRA `(.L_x_1199) ;  /* 0x0000000000b48947 */ /* 0x001fea0003800000 */
.L_x_1208:
[----:B------:R-:W-:-:S05]  /*442f0*/  VIADD R6, R6, 0x1 ;  /* 0x0000000106067836 */ /* 0x000fca0000000000 */
[----:B------:R-:W-:-:S04]  /*44300*/  ISETP.NE.AND P0, PT, R6, 0x2, PT ;  /* 0x000000020600780c */ /* 0x000fc80003f05270 */
[----:B0-----:R-:W-:Y:S02]  /*44310*/  SEL R5, RZ, 0x1, P0 ;  /* 0x00000001ff057807 */ /* 0x001fe40000000000 */
[----:B------:R-:W-:Y:S02]  /*44320*/  SEL R6, R6, RZ, P0 ;  /* 0x000000ff06067207 */ /* 0x000fe40000000000 */
[----:B------:R-:W-:-:S03]  /*44330*/  LOP3.LUT R0, R0, R5, RZ, 0x3c, !PT ;  /* 0x0000000500007212 */ /* 0x000fc600078e3cff */
[----:B------:R-:W-:Y:S01]  /*44340*/  IMAD R3, R6, 0x8, R3 ;  /* 0x0000000806037824 */ /* 0x000fe200078e0203 */
[----:B------:R-:W-:-:S07]  /*44350*/  SHF.L.U32 R0, R0, 0x1f, RZ ;  /* 0x0000001f00007819 */ /* 0x000fce00000006ff */
.L_x_1200:
[----:B0-----:R0:W1:Y:S02]  /*44360*/  SYNCS.PHASECHK.TRANS64.TRYWAIT P0, [R3+URZ], R0 ;  /* 0x00000000030075a7 */ /* 0x001064000800017f */
[----:B-1----:R-:W-:Y:S05]  /*44370*/  @!P0 NANOSLEEP.SYNCS 0x989680 ;  /* 0x009896800000895d */ /* 0x002fea0003900000 */
[----:B------:R-:W1:Y:S02]  /*44380*/  @!P0 SYNCS.PHASECHK.TRANS64 P0, [R3+URZ], R0 ;  /* 0x00000000030085a7 */ /* 0x000e64000800007f */
[----:B-1----:R-:W-:Y:S05]  /*44390*/  @!P0 BRA `(.L_x_1200) ;  /* 0xfffffffc00f08947 */ /* 0x002fea000383ffff */
.L_x_1197:
[----:B------:R-:W-:Y:S05]  /*443a0*/  BSYNC B0 ;  /* 0x0000000000007941 */ /* 0x000fea0003800000 */
.L_x_1196:
[----:B------:R-:W-:Y:S05]  /*443b0*/  EXIT ;  /* 0x000000000000794d */ /* 0x000fea0003800000 */
.L_x_17:
[----:B-1----:R1:W4:Y:S02]  /*443c0*/  SYNCS.PHASECHK.TRANS64.TRYWAIT P1, [R3+URZ], R0 ;  /* 0x00000000030075a7 */ /* 0x002324000802017f */
[----:B----4-:R-:W-:Y:S05]  /*443d0*/  @!P1 NANOSLEEP.SYNCS 0x989680 ;  /* 0x009896800000995d */ /* 0x010fea0003900000 */
[----:B------:R-:W4:Y:S02]  /*443e0*/  @!P1 SYNCS.PHASECHK.TRANS64 P1, [R3+URZ], R0 ;  /* 0x00000000030095a7 */ /* 0x000f24000802007f */
[----:B----4-:R-:W-:Y:S05]  /*443f0*/  @!P1 BRA `(.L_x_17) ;  /* 0xfffffffc00f09947 */ /* 0x010fea000383ffff */
[----:B------:R-:W-:Y:S05]  /*44400*/  BRA `(.L_x_16) ;  /* 0xfffffbcc00f47947 */ /* 0x000fea000383ffff */
.L_x_22:
[----:B-1----:R-:W-:-:S04]  /*44410*/  IMAD.U32 R5, RZ, RZ, UR8 ;  /* 0x00000008ff057e24 */ /* 0x002fc8000f8e00ff */
[----:B------:R1:W2:Y:S03]  /*44420*/  SYNCS.PHASECHK.TRANS64.TRYWAIT P1, [R5+URZ], R3 ;  /* 0x00000003050075a7 */ /* 0x0002a6000802017f */
[----:B--2---:R-:W-:Y:S05]  /*44430*/  @!P1 NANOSLEEP.SYNCS 0x989680 ;  /* 0x009896800000995d */ /* 0x004fea0003900000 */
[----:B------:R-:W2:Y:S02]  /*44440*/  @!P1 SYNCS.PHASECHK.TRANS64 P1, [R5+URZ], R3 ;  /* 0x00000003050095a7 */ /* 0x000ea4000802007f */
[----:B--2---:R-:W-:Y:S05]  /*44450*/  @!P1 BRA `(.L_x_22) ;  /* 0xfffffffc00ec9947 */ /* 0x004fea000383ffff */
[----:B------:R-:W-:Y:S05]  /*44460*/  BRA `(.L_x_21) ;  /* 0xfffffc9000307947 */ /* 0x000fea000383ffff */
.L_x_1183:
[----:B------:R-:W-:Y:S01]  /*44470*/  BSSY B1, `(.L_x_1201) ;  /* 0x0000006000017945 */ /* 0x000fe20003800000 */
[----:B------:R-:W-:-:S07]  /*44480*/  IMAD.MOV.U32 R15, RZ, RZ, -0x1 ;  /* 0xffffffffff0f7424 */ /* 0x000fce00078e00ff */
[----:B------:R-:W-:Y:S05]  /*44490*/  WARPSYNC.COLLECTIVE R15, `(.L_x_1202) ;  /* 0x000000000f0c7348 */ /* 0x000fea0003c00000 */
[----:B------:R-:W-:Y:S02]  /*444a0*/  ELECT P6, UR62, PT ;  /* 0x00000000003e782f */ /* 0x000fe400038c0000 */
[----:B------:R-:W-:Y:S01]  /*444b0*/  MOV R14, UR62 ;  /* 0x0000003e000e7c02 */ /* 0x000fe20008000f00 */
[----:B------:R-:W-:Y:S10]  /*444c0*/  ENDCOLLECTIVE ;  /* 0x000000000000791b */ /* 0x000ff40003800000 */
.L_x_1202:
[----:B------:R-:W-:Y:S05]  /*444d0*/  BSYNC B1 ;  /* 0x0000000000017941 */ /* 0x000fea0003800000 */
.L_x_1201:
[----:B------:R-:W-:Y:S05]  /*444e0*/  BRA `(.L_x_1203) ;  /* 0xfffffff000607947 */ /* 0x000fea000383ffff */
.L_x_1186:
[----:B-1----:R1:W2:Y:S02]  /*444f0*/  SYNCS.PHASECHK.TRANS64.TRYWAIT P1, [R15+URZ+0x10], R12 ;  /* 0x0000100c0f0075a7 */ /* 0x0022a4000802017f */
[----:B--2---:R-:W-:Y:S05]  /*44500*/  @!P1 NANOSLEEP.SYNCS 0x989680 ;  /* 0x009896800000995d */ /* 0x004fea0003900000 */
[----:B------:R-:W2:Y:S02]  /*44510*/  @!P1 SYNCS.PHASECHK.TRANS64 P1, [R15+URZ+0x10], R12 ;  /* 0x0000100c0f0095a7 */ /* 0x000ea4000802007f */
[----:B--2---:R-:W-:Y:S05]  /*44520*/  @!P1 BRA `(.L_x_1186) ;  /* 0xfffffffc00f09947 */ /* 0x004fea000383ffff */
[----:B------:R-:W-:Y:S05]  /*44530*/  BRA `(.L_x_1204) ;  /* 0xfffffff000947947 */ /* 0x000fea000383ffff */
.L_x_1195:
[----:B------:R-:W-:Y:S01]  /*44540*/  BSSY B0, `(.L_x_1205) ;  /* 0x0000006000007945 */ /* 0x000fe20003800000 */
[----:B------:R-:W-:-:S07]  /*44550*/  IMAD.MOV.U32 R15, RZ, RZ, -0x1 ;  /* 0xffffffffff0f7424 */ /* 0x000fce00078e00ff */
[----:B------:R-:W-:Y:S05]  /*44560*/  WARPSYNC.COLLECTIVE R15, `(.L_x_1206) ;  /* 0x000000000f0c7348 */ /* 0x000fea0003c00000 */
[----:B------:R-:W-:Y:S02]  /*44570*/  ELECT P6, UR62, PT ;  /* 0x00000000003e782f */ /* 0x000fe400038c0000 */
[----:B------:R-:W-:Y:S01]  /*44580*/  MOV R14, UR62 ;  /* 0x0000003e000e7c02 */ /* 0x000fe20008000f00 */
[----:B------:R-:W-:Y:S10]  /*44590*/  ENDCOLLECTIVE ;  /* 0x000000000000791b */ /* 0x000ff40003800000 */
.L_x_1206:
[----:B------:R-:W-:Y:S05]  /*445a0*/  BSYNC B0 ;  /* 0x0000000000007941 */ /* 0x000fea0003800000 */
.L_x_1205:
[----:B------:R-:W-:Y:S05]  /*445b0*/  BRA `(.L_x_1207) ;  /* 0xfffffffc00107947 */ /* 0x000fea000383ffff */
.L_x_1199:
[----:B0-----:R0:W1:Y:S02]  /*445c0*/  SYNCS.PHASECHK.TRANS64.TRYWAIT P0, [R5+URZ], R2 ;  /* 0x00000002050075a7 */ /* 0x001064000800017f */
[----:B-1----:R-:W-:Y:S05]  /*445d0*/  @!P0 NANOSLEEP.SYNCS 0x989680 ;  /* 0x009896800000895d */ /* 0x002fea0003900000 */
[----:B------:R-:W1:Y:S02]  /*445e0*/  @!P0 SYNCS.PHASECHK.TRANS64 P0, [R5+URZ], R2 ;  /* 0x00000002050085a7 */ /* 0x000e64000800007f */
[----:B-1----:R-:W-:Y:S05]  /*445f0*/  @!P0 BRA `(.L_x_1199) ;  /* 0xfffffffc00f08947 */ /* 0x002fea000383ffff */
[----:B------:R-:W-:Y:S05]  /*44600*/  BRA `(.L_x_1208) ;  /* 0xfffffffc00387947 */ /* 0x000fea000383ffff */
.L_x_1209:
[----:B------:R-:W-:-:S00]  /*44610*/  BRA `(.L_x_1209) ;  /* 0xfffffffc00fc7947 */ /* 0x000fc0000383ffff */
[----:B------:R-:W-:-:S00]  /*44620*/  NOP ;  /* 0x0000000000007918 */ /* 0x000fc00000000000 */
        /* <DEDUP_REMOVED lines=13> */
.L_x_1210:


//--------------------- .nv.global.init           --------------------------
	.section	.nv.global.init,"aw",@progbits
.nv.global.init:
	.type		$str$22,@object
	.size		$str$22,($str$23 - $str$22)
$str$22:
        /*0000*/ 	.byte	0x6b, 0x5f, 0x74, 0x69, 0x6c, 0x65, 0x5f, 0x63, 0x6f, 0x75, 0x6e, 0x74, 0x20, 0x3e, 0x3d, 0x20
        /*0010*/ 	.byte	0x31, 0x00
	.type		$str$23,@object
	.size		$str$23,(__unnamed_1 - $str$23)
$str$23:
        /*0012*/ 	.byte	0x2f, 0x74, 0x6d, 0x70, 0x2f, 0x63, 0x75, 0x74, 0x6c, 0x61, 0x73, 0x73, 0x5f, 0x73, 0x77, 0x65
        /*0022*/ 	.byte	0x65, 0x70, 0x5f, 0x73, 0x72, 0x63, 0x2f, 0x69, 0x6e, 0x63, 0x6c, 0x75, 0x64, 0x65, 0x2f, 0x63
        /*0032*/ 	.byte	0x75, 0x74, 0x6c, 0x61, 0x73, 0x73, 0x2f, 0x67, 0x65, 0x6d, 0x6d, 0x2f, 0x63, 0x6f, 0x6c, 0x6c
        /*0042*/ 	.byte	0x65, 0x63, 0x74, 0x69, 0x76, 0x65, 0x2f, 0x73, 0x6d, 0x39, 0x30, 0x5f, 0x6d, 0x6d, 0x61, 0x5f
        /*0052*/ 	.byte	0x74, 0x6d, 0x61, 0x5f, 0x67, 0x6d, 0x6d, 0x61, 0x5f, 0x73, 0x73, 0x5f, 0x77, 0x61, 0x72, 0x70
        /*0062*/ 	.byte	0x73, 0x70, 0x65, 0x63, 0x69, 0x61, 0x6c, 0x69, 0x7a, 0x65, 0x64, 0x2e, 0x68, 0x70, 0x70, 0x00
	.type		__unnamed_1,@object
	.size		__unnamed_1,(.L_0 - __unnamed_1)
__unnamed_1:
        /* <DEDUP_REMOVED lines=181> */
        /*0bc2*/ 	.byte	0x64, 0x65, 0x6e, 0x74, 0x69, 0x74, 0x79, 0x5d, 0x00
.L_0:


//--------------------- .nv.shared._ZN7cutlass13device_kernelINS_4gemm6kernel13GemmUniversalIN4cute5tupleIJiiiiEEENS1_10collective13CollectiveMmaINS1_34MainloopSm90TmaGmmaWarpSpecializedILi2ENS5_IJNS4_1CILi1EEESB_SB_EEENS1_35KernelTmaWarpSpecializedCooperativeEEENS5_IJNSA_ILi384EEESF_NSA_ILi64EEEEEENS_10bfloat16_tENS5_IJlSB_lEEESI_SJ_NS4_8TiledMMAINS4_8MMA_AtomIJNS4_4SM904GMMA28MMA_64x192x16_F32BF16BF16_SSILNSN_5MajorE0ELSP_0ELNSN_7ScaleInE1ELSQ_1EEEEEENS4_6LayoutINS5_IJNSA_ILi2EEESB_SB_EEENS5_IJSB_NSA_ILi0EEESW_EEEEENS5_IJNS4_10UnderscoreESZ_SZ_EEEEENS4_13SM90_TMA_LOADENS4_14ComposedLayoutINS4_7SwizzleILi3ELi4ELi3EEENS4_18smem_ptr_flag_bitsILi16EEENST_INS5_IJNSA_ILi8EEESG_EEENS5_IJSG_SB_EEEEEEEvNS4_8identityES12_S1C_vS1D_EENS_8epilogue10collective6detail29Sm90TmaWarpSpecializedAdapterINS1G_15DefaultEpilogueISI_SJ_SJ_NS1F_6thread17LinearCombinationISI_Li1EffLNS1K_9ScaleType4KindE0ELNS_15FloatRoundStyleE2ESI_EENS1_15EpilogueDefaultEEEEEvvEEEEvNT_6ParamsE --------------------------
	.section	.nv.shared._ZN7cutlass13device_kernelINS_4gemm6kernel13GemmUniversalIN4cute5tupleIJiiiiEEENS1_10collective13CollectiveMmaINS1_34MainloopSm90TmaGmmaWarpSpecializedILi2ENS5_IJNS4_1CILi1EEESB_SB_EEENS1_35KernelTmaWarpSpecializedCooperativeEEENS5_IJNSA_ILi384EEESF_NSA_ILi64EEEEEENS_10bfloat16_tENS5_IJlSB_lEEESI_SJ_NS4_8TiledMMAINS4_8MMA_AtomIJNS4_4SM904GMMA28MMA_64x192x16_F32BF16BF16_SSILNSN_5MajorE0ELSP_0ELNSN_7ScaleInE1ELSQ_1EEEEEENS4_6LayoutINS5_IJNSA_ILi2EEESB_SB_EEENS5_IJSB_NSA_ILi0EEESW_EEEEENS5_IJNS4_10UnderscoreESZ_SZ_EEEEENS4_13SM90_TMA_LOADENS4_14ComposedLayoutINS4_7SwizzleILi3ELi4ELi3EEENS4_18smem_ptr_flag_bitsILi16EEENST_INS5_IJNSA_ILi8EEESG_EEENS5_IJSG_SB_EEEEEEEvNS4_8identityES12_S1C_vS1D_EENS_8epilogue10collective6detail29Sm90TmaWarpSpecializedAdapterINS1G_15DefaultEpilogueISI_SJ_SJ_NS1F_6thread17LinearCombinationISI_Li1EffLNS1K_9ScaleType4KindE0ELNS_15FloatRoundStyleE2ESI_EENS1_15EpilogueDefaultEEEEEvvEEEEvNT_6ParamsE,"aw",@nobits
	.sectionflags	@""
	.align	16
	.zero		1024


//--------------------- .nv.shared.reserved.0     --------------------------
	.section	.nv.shared.reserved.0,"aw",@nobits
	.weak		__nv_reservedSMEM_offset_0_alias
	.size		__nv_reservedSMEM_offset_0_alias, 0, 0
	.other		__nv_reservedSMEM_offset_0_alias,@"STO_CUDA_RESERVED_SHARED STV_DEFAULT"
__nv_reservedSMEM_offset_0_alias:
	.zero		0


//--------------------- .nv.global                --------------------------
	.section	.nv.global,"aw",@nobits
.nv.global:
	.type		_ZN40_INTERNAL_51fe3ba6_4_k_cu_53829634_132224cute1_E,@object
	.size		_ZN40_INTERNAL_51fe3ba6_4_k_cu_53829634_132224cute1_E,(_ZN40_INTERNAL_51fe3ba6_4_k_cu_53829634_132224cuda3std3__45__cpo6cbeginE - _ZN40_INTERNAL_51fe3ba6_4_k_cu_53829634_132224cute1_E)
_ZN40_INTERNAL_51fe3ba6_4_k_cu_53829634_132224cute1_E:
	.zero		1
	.type		_ZN40_INTERNAL_51fe3ba6_4_k_cu_53829634_132224cuda3std3__45__cpo6cbeginE,@object
	.size		_ZN40_INTERNAL_51fe3ba6_4_k_cu_53829634_132224cuda3std3__45__cpo6cbeginE,(_ZN40_INTERNAL_51fe3ba6_4_k_cu_53829634_132224cuda3std3__48in_placeE - _ZN40_INTERNAL_51fe3ba6_4_k_cu_53829634_132224cuda3std3__45__cpo6cbeginE)
_ZN40_INTERNAL_51fe3ba6_4_k_cu_53829634_132224cuda3std3__45__cpo6cbeginE:
	.zero		1
	.type		_ZN40_INTERNAL_51fe3ba6_4_k_cu_53829634_132224cuda3std3__48in_placeE,@object
	.size		_ZN40_INTERNAL_51fe3ba6_4_k_cu_53829634_132224cuda3std3__48in_placeE,(_ZN40_INTERNAL_51fe3ba6_4_k_cu_53829634_132224cuda3std6ranges3__45__cpo9iter_moveE - _ZN40_INTERNAL_51fe3ba6_4_k_cu_53829634_132224cuda3std3__48in_placeE)
_ZN40_INTERNAL_51fe3ba6_4_k_cu_53829634_132224cuda3std3__48in_placeE:
	.zero		1
	.type		_ZN40_INTERNAL_51fe3ba6_4_k_cu_53829634_132224cuda3std6ranges3__45__cpo9iter_moveE,@object
	.size		_ZN40_INTERNAL_51fe3ba6_4_k_cu_53829634_132224cuda3std6ranges3__45__cpo9iter_moveE,(_ZN40_INTERNAL_51fe3ba6_4_k_cu_53829634_132224cuda3std3__45__cpo5beginE - _ZN40_INTERNAL_51fe3ba6_4_k_cu_53829634_132224cuda3std6ranges3__45__cpo9iter_moveE)
_ZN40_INTERNAL_51fe3ba6_4_k_cu_53829634_132224cuda3std6ranges3__45__cpo9iter_moveE:
	.zero		1
	.type		_ZN40_INTERNAL_51fe3ba6_4_k_cu_53829634_132224cuda3std3__45__cpo5beginE,@object
	.size		_ZN40_INTERNAL_51fe3ba6_4_k_cu_53829634_132224cuda3std3__45__cpo5beginE,(_ZN40_INTERNAL_51fe3ba6_4_k_cu_53829634_132224cuda3std3__442_GLOBAL__N__51fe3ba6_4_k_cu_53829634_132226ignoreE - _ZN40_INTERNAL_51fe3ba6_4_k_cu_53829634_132224cuda3std3__45__cpo5beginE)
_ZN40_INTERNAL_51fe3ba6_4_k_cu_53829634_132224cuda3std3__45__cpo5beginE:
	.zero		1
	.type		_ZN40_INTERNAL_51fe3ba6_4_k_cu_53829634_132224cuda3std3__442_GLOBAL__N__51fe3ba6_4_k_cu_53829634_132226ignoreE,@object
	.size		_ZN40_INTERNAL_51fe3ba6_4_k_cu_53829634_132224cuda3std3__442_GLOBAL__N__51fe3ba6_4_k_cu_53829634_132226ignoreE,(_ZN40_INTERNAL_51fe3ba6_4_k_cu_53829634_132224cute7productE - _ZN40_INTERNAL_51fe3ba6_4_k_cu_53829634_132224cuda3std3__442_GLOBAL__N__51fe3ba6_4_k_cu_53829634_132226ignoreE)
_ZN40_INTERNAL_51fe3ba6_4_k_cu_53829634_132224cuda3std3__442_GLOBAL__N__51fe3ba6_4_k_cu_53829634_132226ignoreE:
	.zero		1
	.type		_ZN40_INTERNAL_51fe3ba6_4_k_cu_53829634_132224cute7productE,@object
	.size		_ZN40_INTERNAL_51fe3ba6_4_k_cu_53829634_132224cute7productE,(_ZN40_INTERNAL_51fe3ba6_4_k_cu_53829634_132224cuda3std3__45__cpo3endE - _ZN40_INTERNAL_51fe3ba6_4_k_cu_53829634_132224cute7productE)
_ZN40_INTERNAL_51fe3ba6_4_k_cu_53829634_132224cute7productE:
	.zero		1
	.type		_ZN40_INTERNAL_51fe3ba6_4_k_cu_53829634_132224cuda3std3__45__cpo3endE,@object
	.size		_ZN40_INTERNAL_51fe3ba6_4_k_cu_53829634_132224cuda3std3__45__cpo3endE,(_ZN40_INTERNAL_51fe3ba6_4_k_cu_53829634_132224cuda3std3__419piecewise_constructE - _ZN40_INTERNAL_51fe3ba6_4_k_cu_53829634_132224cuda3std3__45__cpo3endE)
_ZN40_INTERNAL_51fe3ba6_4_k_cu_53829634_132224cuda3std3__45__cpo3endE:
	.zero		1
	.type		_ZN40_INTERNAL_51fe3ba6_4_k_cu_53829634_132224cuda3std3__419piecewise_constructE,@object
	.size		_ZN40_INTERNAL_51fe3ba6_4_k_cu_53829634_132224cuda3std3__419piecewise_constructE,(_ZN40_INTERNAL_51fe3ba6_4_k_cu_53829634_132224cuda3std3__45__cpo4cendE - _ZN40_INTERNAL_51fe3ba6_4_k_cu_53829634_132224cuda3std3__419piecewise_constructE)
_ZN40_INTERNAL_51fe3ba6_4_k_cu_53829634_132224cuda3std3__419piecewise_constructE:
	.zero		1
	.type		_ZN40_INTERNAL_51fe3ba6_4_k_cu_53829634_132224cuda3std3__45__cpo4cendE,@object
	.size		_ZN40_INTERNAL_51fe3ba6_4_k_cu_53829634_132224cuda3std3__45__cpo4cendE,(_ZN40_INTERNAL_51fe3ba6_4_k_cu_53829634_132224cuda3std6ranges3__45__cpo4swapE - _ZN40_INTERNAL_51fe3ba6_4_k_cu_53829634_132224cuda3std3__45__cpo4cendE)
_ZN40_INTERNAL_51fe3ba6_4_k_cu_53829634_132224cuda3std3__45__cpo4cendE:
	.zero		1
	.type		_ZN40_INTERNAL_51fe3ba6_4_k_cu_53829634_132224cuda3std6ranges3__45__cpo4swapE,@object
	.size		_ZN40_INTERNAL_51fe3ba6_4_k_cu_53829634_132224cuda3std6ranges3__45__cpo4swapE,(.L_8 - _ZN40_INTERNAL_51fe3ba6_4_k_cu_53829634_132224cuda3std6ranges3__45__cpo4swapE)
_ZN40_INTERNAL_51fe3ba6_4_k_cu_53829634_132224cuda3std6ranges3__45__cpo4swapE:
	.zero		1
.L_8:


//--------------------- .nv.constant0._ZN7cutlass13device_kernelINS_4gemm6kernel13GemmUniversalIN4cute5tupleIJiiiiEEENS1_10collective13CollectiveMmaINS1_34MainloopSm90TmaGmmaWarpSpecializedILi2ENS5_IJNS4_1CILi1EEESB_SB_EEENS1_35KernelTmaWarpSpecializedCooperativeEEENS5_IJNSA_ILi384EEESF_NSA_ILi64EEEEEENS_10bfloat16_tENS5_IJlSB_lEEESI_SJ_NS4_8TiledMMAINS4_8MMA_AtomIJNS4_4SM904GMMA28MMA_64x192x16_F32BF16BF16_SSILNSN_5MajorE0ELSP_0ELNSN_7ScaleInE1ELSQ_1EEEEEENS4_6LayoutINS5_IJNSA_ILi2EEESB_SB_EEENS5_IJSB_NSA_ILi0EEESW_EEEEENS5_IJNS4_10UnderscoreESZ_SZ_EEEEENS4_13SM90_TMA_LOADENS4_14ComposedLayoutINS4_7SwizzleILi3ELi4ELi3EEENS4_18smem_ptr_flag_bitsILi16EEENST_INS5_IJNSA_ILi8EEESG_EEENS5_IJSG_SB_EEEEEEEvNS4_8identityES12_S1C_vS1D_EENS_8epilogue10collective6detail29Sm90TmaWarpSpecializedAdapterINS1G_15DefaultEpilogueISI_SJ_SJ_NS1F_6thread17LinearCombinationISI_Li1EffLNS1K_9ScaleType4KindE0ELNS_15FloatRoundStyleE2ESI_EENS1_15EpilogueDefaultEEEEEvvEEEEvNT_6ParamsE --------------------------
	.section	.nv.constant0._ZN7cutlass13device_kernelINS_4gemm6kernel13GemmUniversalIN4cute5tupleIJiiiiEEENS1_10collective13CollectiveMmaINS1_34MainloopSm90TmaGmmaWarpSpecializedILi2ENS5_IJNS4_1CILi1EEESB_SB_EEENS1_35KernelTmaWarpSpecializedCooperativeEEENS5_IJNSA_ILi384EEESF_NSA_ILi64EEEEEENS_10bfloat16_tENS5_IJlSB_lEEESI_SJ_NS4_8TiledMMAINS4_8MMA_AtomIJNS4_4SM904GMMA28MMA_64x192x16_F32BF16BF16_SSILNSN_5MajorE0ELSP_0ELNSN_7ScaleInE1ELSQ_1EEEEEENS4_6LayoutINS5_IJNSA_ILi2EEESB_SB_EEENS5_IJSB_NSA_ILi0EEESW_EEEEENS5_IJNS4_10UnderscoreESZ_SZ_EEEEENS4_13SM90_TMA_LOADENS4_14ComposedLayoutINS4_7SwizzleILi3ELi4ELi3EEENS4_18smem_ptr_flag_bitsILi16EEENST_INS5_IJNSA_ILi8EEESG_EEENS5_IJSG_SB_EEEEEEEvNS4_8identityES12_S1C_vS1D_EENS_8epilogue10collective6detail29Sm90TmaWarpSpecializedAdapterINS1G_15DefaultEpilogueISI_SJ_SJ_NS1F_6thread17LinearCombinationISI_Li1EffLNS1K_9ScaleType4KindE0ELNS_15FloatRoundStyleE2ESI_EENS1_15EpilogueDefaultEEEEEvvEEEEvNT_6ParamsE,"a",@progbits
	.sectionflags	@""
	.align	4
.nv.constant0._ZN7cutlass13device_kernelINS_4gemm6kernel13GemmUniversalIN4cute5tupleIJiiiiEEENS1_10collective13CollectiveMmaINS1_34MainloopSm90TmaGmmaWarpSpecializedILi2ENS5_IJNS4_1CILi1EEESB_SB_EEENS1_35KernelTmaWarpSpecializedCooperativeEEENS5_IJNSA_ILi384EEESF_NSA_ILi64EEEEEENS_10bfloat16_tENS5_IJlSB_lEEESI_SJ_NS4_8TiledMMAINS4_8MMA_AtomIJNS4_4SM904GMMA28MMA_64x192x16_F32BF16BF16_SSILNSN_5MajorE0ELSP_0ELNSN_7ScaleInE1ELSQ_1EEEEEENS4_6LayoutINS5_IJNSA_ILi2EEESB_SB_EEENS5_IJSB_NSA_ILi0EEESW_EEEEENS5_IJNS4_10UnderscoreESZ_SZ_EEEEENS4_13SM90_TMA_LOADENS4_14ComposedLayoutINS4_7SwizzleILi3ELi4ELi3EEENS4_18smem_ptr_flag_bitsILi16EEENST_INS5_IJNSA_ILi8EEESG_EEENS5_IJSG_SB_EEEEEEEvNS4_8identityES12_S1C_vS1D_EENS_8epilogue10collective6detail29Sm90TmaWarpSpecializedAdapterINS1G_15DefaultEpilogueISI_SJ_SJ_NS1F_6thread17LinearCombinationISI_Li1EffLNS1K_9ScaleType4KindE0ELNS_15FloatRoundStyleE2ESI_EENS1_15EpilogueDefaultEEEEEvvEEEEvNT_6ParamsE:
	.zero		1664


//--------------------- SYMBOLS --------------------------

	.type		.nv.reservedSmem.offset0,@object
	.size		.nv.reservedSmem.offset0,0x4
	.type		__assertfail,@function
